//
// Generated by NVIDIA NVVM Compiler
//
// Compiler Build ID: CL-36424714
// Cuda compilation tools, release 13.0, V13.0.88
// Based on NVVM 20.0.0
//

.version 9.0
.target sm_100
.address_size 64

.func  (.param .b32 func_retval0) _ZNK6sphere3hitERK3rayffR10hit_record
(
	.param .b64 _ZNK6sphere3hitERK3rayffR10hit_record_param_0,
	.param .b64 _ZNK6sphere3hitERK3rayffR10hit_record_param_1,
	.param .b32 _ZNK6sphere3hitERK3rayffR10hit_record_param_2,
	.param .b32 _ZNK6sphere3hitERK3rayffR10hit_record_param_3,
	.param .b64 _ZNK6sphere3hitERK3rayffR10hit_record_param_4
)
;
.func  (.param .b32 func_retval0) _ZNK12hitable_list3hitERK3rayffR10hit_record
(
	.param .b64 _ZNK12hitable_list3hitERK3rayffR10hit_record_param_0,
	.param .b64 _ZNK12hitable_list3hitERK3rayffR10hit_record_param_1,
	.param .b32 _ZNK12hitable_list3hitERK3rayffR10hit_record_param_2,
	.param .b32 _ZNK12hitable_list3hitERK3rayffR10hit_record_param_3,
	.param .b64 _ZNK12hitable_list3hitERK3rayffR10hit_record_param_4
)
;
.func  (.param .b32 func_retval0) _ZNK10lambertian7scatterERK3rayRK10hit_recordR4vec3RS0_P17curandStateXORWOW
(
	.param .b64 _ZNK10lambertian7scatterERK3rayRK10hit_recordR4vec3RS0_P17curandStateXORWOW_param_0,
	.param .b64 _ZNK10lambertian7scatterERK3rayRK10hit_recordR4vec3RS0_P17curandStateXORWOW_param_1,
	.param .b64 _ZNK10lambertian7scatterERK3rayRK10hit_recordR4vec3RS0_P17curandStateXORWOW_param_2,
	.param .b64 _ZNK10lambertian7scatterERK3rayRK10hit_recordR4vec3RS0_P17curandStateXORWOW_param_3,
	.param .b64 _ZNK10lambertian7scatterERK3rayRK10hit_recordR4vec3RS0_P17curandStateXORWOW_param_4,
	.param .b64 _ZNK10lambertian7scatterERK3rayRK10hit_recordR4vec3RS0_P17curandStateXORWOW_param_5
)
;
.func  (.param .b32 func_retval0) _ZNK5metal7scatterERK3rayRK10hit_recordR4vec3RS0_P17curandStateXORWOW
(
	.param .b64 _ZNK5metal7scatterERK3rayRK10hit_recordR4vec3RS0_P17curandStateXORWOW_param_0,
	.param .b64 _ZNK5metal7scatterERK3rayRK10hit_recordR4vec3RS0_P17curandStateXORWOW_param_1,
	.param .b64 _ZNK5metal7scatterERK3rayRK10hit_recordR4vec3RS0_P17curandStateXORWOW_param_2,
	.param .b64 _ZNK5metal7scatterERK3rayRK10hit_recordR4vec3RS0_P17curandStateXORWOW_param_3,
	.param .b64 _ZNK5metal7scatterERK3rayRK10hit_recordR4vec3RS0_P17curandStateXORWOW_param_4,
	.param .b64 _ZNK5metal7scatterERK3rayRK10hit_recordR4vec3RS0_P17curandStateXORWOW_param_5
)
;
.func  (.param .b32 func_retval0) _ZNK10dielectric7scatterERK3rayRK10hit_recordR4vec3RS0_P17curandStateXORWOW
(
	.param .b64 _ZNK10dielectric7scatterERK3rayRK10hit_recordR4vec3RS0_P17curandStateXORWOW_param_0,
	.param .b64 _ZNK10dielectric7scatterERK3rayRK10hit_recordR4vec3RS0_P17curandStateXORWOW_param_1,
	.param .b64 _ZNK10dielectric7scatterERK3rayRK10hit_recordR4vec3RS0_P17curandStateXORWOW_param_2,
	.param .b64 _ZNK10dielectric7scatterERK3rayRK10hit_recordR4vec3RS0_P17curandStateXORWOW_param_3,
	.param .b64 _ZNK10dielectric7scatterERK3rayRK10hit_recordR4vec3RS0_P17curandStateXORWOW_param_4,
	.param .b64 _ZNK10dielectric7scatterERK3rayRK10hit_recordR4vec3RS0_P17curandStateXORWOW_param_5
)
;
.extern .func  (.param .b64 func_retval0) malloc
(
	.param .b64 malloc_param_0
)
;
.extern .func free
(
	.param .b64 free_param_0
)
;
.global .align 4 .b8 precalc_xorwow_matrix[102400];
.global .align 4 .b8 precalc_xorwow_offset_matrix[102400];
.global .align 4 .b8 mrg32k3aM1[2304];
.global .align 4 .b8 mrg32k3aM2[2304];
.global .align 4 .b8 mrg32k3aM1SubSeq[2016];
.global .align 4 .b8 mrg32k3aM2SubSeq[2016];
.global .align 4 .b8 mrg32k3aM1Seq[2304];
.global .align 4 .b8 mrg32k3aM2Seq[2304];
.const .align 8 .b8 __cr_lgamma_table[72];
.global .align 8 .u64 _ZTV6sphere[3] = {0, 0, _ZNK6sphere3hitERK3rayffR10hit_record};
.global .align 8 .u64 _ZTV12hitable_list[3] = {0, 0, _ZNK12hitable_list3hitERK3rayffR10hit_record};
.global .align 8 .u64 _ZTV10lambertian[3] = {0, 0, _ZNK10lambertian7scatterERK3rayRK10hit_recordR4vec3RS0_P17curandStateXORWOW};
.global .align 8 .u64 _ZTV5metal[3] = {0, 0, _ZNK5metal7scatterERK3rayRK10hit_recordR4vec3RS0_P17curandStateXORWOW};
.global .align 8 .u64 _ZTV10dielectric[3] = {0, 0, _ZNK10dielectric7scatterERK3rayRK10hit_recordR4vec3RS0_P17curandStateXORWOW};

.func  (.param .b32 func_retval0) _ZNK6sphere3hitERK3rayffR10hit_record(
	.param .b64 _ZNK6sphere3hitERK3rayffR10hit_record_param_0,
	.param .b64 _ZNK6sphere3hitERK3rayffR10hit_record_param_1,
	.param .b32 _ZNK6sphere3hitERK3rayffR10hit_record_param_2,
	.param .b32 _ZNK6sphere3hitERK3rayffR10hit_record_param_3,
	.param .b64 _ZNK6sphere3hitERK3rayffR10hit_record_param_4
)
{
	.reg .pred 	%p<8>;
	.reg .b16 	%rs<7>;
	.reg .b32 	%r<2>;
	.reg .b32 	%f<78>;
	.reg .b64 	%rd<6>;

	ld.param.u64 	%rd1, [_ZNK6sphere3hitERK3rayffR10hit_record_param_0];
	ld.param.u64 	%rd2, [_ZNK6sphere3hitERK3rayffR10hit_record_param_1];
	ld.param.f32 	%f7, [_ZNK6sphere3hitERK3rayffR10hit_record_param_2];
	ld.param.f32 	%f8, [_ZNK6sphere3hitERK3rayffR10hit_record_param_3];
	ld.param.u64 	%rd3, [_ZNK6sphere3hitERK3rayffR10hit_record_param_4];
	ld.f32 	%f9, [%rd2];
	ld.f32 	%f10, [%rd2+4];
	ld.f32 	%f11, [%rd2+8];
	ld.f32 	%f12, [%rd1+8];
	sub.f32 	%f13, %f9, %f12;
	ld.f32 	%f14, [%rd1+12];
	sub.f32 	%f15, %f10, %f14;
	ld.f32 	%f16, [%rd1+16];
	sub.f32 	%f17, %f11, %f16;
	ld.f32 	%f18, [%rd2+12];
	ld.f32 	%f19, [%rd2+16];
	ld.f32 	%f20, [%rd2+20];
	mul.f32 	%f21, %f19, %f19;
	fma.rn.f32 	%f22, %f18, %f18, %f21;
	fma.rn.f32 	%f1, %f20, %f20, %f22;
	mul.f32 	%f23, %f15, %f19;
	fma.rn.f32 	%f24, %f13, %f18, %f23;
	fma.rn.f32 	%f2, %f17, %f20, %f24;
	mul.f32 	%f25, %f15, %f15;
	fma.rn.f32 	%f26, %f13, %f13, %f25;
	fma.rn.f32 	%f27, %f17, %f17, %f26;
	ld.f32 	%f28, [%rd1+20];
	mul.f32 	%f29, %f28, %f28;
	sub.f32 	%f30, %f27, %f29;
	mul.f32 	%f31, %f2, %f2;
	mul.f32 	%f32, %f1, %f30;
	sub.f32 	%f3, %f31, %f32;
	setp.leu.f32 	%p1, %f3, 0f00000000;
	mov.b16 	%rs6, 0;
	@%p1 bra 	$L__BB0_5;
	neg.f32 	%f33, %f2;
	sqrt.rn.f32 	%f4, %f3;
	sub.f32 	%f34, %f33, %f4;
	div.rn.f32 	%f35, %f34, %f1;
	setp.geu.f32 	%p2, %f35, %f8;
	setp.leu.f32 	%p3, %f35, %f7;
	or.pred  	%p4, %p2, %p3;
	@%p4 bra 	$L__BB0_3;
	st.f32 	[%rd3], %f35;
	ld.f32 	%f58, [%rd2+12];
	ld.f32 	%f59, [%rd2+16];
	ld.f32 	%f60, [%rd2+20];
	ld.f32 	%f61, [%rd2];
	fma.rn.f32 	%f62, %f35, %f58, %f61;
	ld.f32 	%f63, [%rd2+4];
	fma.rn.f32 	%f64, %f35, %f59, %f63;
	ld.f32 	%f65, [%rd2+8];
	fma.rn.f32 	%f66, %f35, %f60, %f65;
	st.f32 	[%rd3+4], %f62;
	st.f32 	[%rd3+8], %f64;
	st.f32 	[%rd3+12], %f66;
	ld.f32 	%f67, [%rd1+8];
	sub.f32 	%f68, %f62, %f67;
	ld.f32 	%f69, [%rd1+12];
	sub.f32 	%f70, %f64, %f69;
	ld.f32 	%f71, [%rd1+16];
	sub.f32 	%f72, %f66, %f71;
	ld.f32 	%f73, [%rd1+20];
	rcp.rn.f32 	%f74, %f73;
	mul.f32 	%f75, %f68, %f74;
	mul.f32 	%f76, %f70, %f74;
	mul.f32 	%f77, %f72, %f74;
	st.v2.f32 	[%rd3+16], {%f75, %f76};
	st.f32 	[%rd3+24], %f77;
	ld.u64 	%rd5, [%rd1+24];
	st.u64 	[%rd3+32], %rd5;
	mov.b16 	%rs6, 1;
	bra.uni 	$L__BB0_5;
$L__BB0_3:
	sub.f32 	%f36, %f4, %f2;
	div.rn.f32 	%f37, %f36, %f1;
	setp.geu.f32 	%p5, %f37, %f8;
	setp.leu.f32 	%p6, %f37, %f7;
	or.pred  	%p7, %p5, %p6;
	@%p7 bra 	$L__BB0_5;
	st.f32 	[%rd3], %f37;
	ld.f32 	%f38, [%rd2+12];
	ld.f32 	%f39, [%rd2+16];
	ld.f32 	%f40, [%rd2+20];
	ld.f32 	%f41, [%rd2];
	fma.rn.f32 	%f42, %f37, %f38, %f41;
	ld.f32 	%f43, [%rd2+4];
	fma.rn.f32 	%f44, %f37, %f39, %f43;
	ld.f32 	%f45, [%rd2+8];
	fma.rn.f32 	%f46, %f37, %f40, %f45;
	st.f32 	[%rd3+4], %f42;
	st.f32 	[%rd3+8], %f44;
	st.f32 	[%rd3+12], %f46;
	ld.f32 	%f47, [%rd1+8];
	sub.f32 	%f48, %f42, %f47;
	ld.f32 	%f49, [%rd1+12];
	sub.f32 	%f50, %f44, %f49;
	ld.f32 	%f51, [%rd1+16];
	sub.f32 	%f52, %f46, %f51;
	ld.f32 	%f53, [%rd1+20];
	rcp.rn.f32 	%f54, %f53;
	mul.f32 	%f55, %f48, %f54;
	mul.f32 	%f56, %f50, %f54;
	mul.f32 	%f57, %f52, %f54;
	st.v2.f32 	[%rd3+16], {%f55, %f56};
	st.f32 	[%rd3+24], %f57;
	ld.u64 	%rd4, [%rd1+24];
	st.u64 	[%rd3+32], %rd4;
	mov.b16 	%rs6, 1;
$L__BB0_5:
	cvt.u32.u16 	%r1, %rs6;
	st.param.b32 	[func_retval0], %r1;
	ret;

}
.func  (.param .b32 func_retval0) _ZNK12hitable_list3hitERK3rayffR10hit_record(
	.param .b64 _ZNK12hitable_list3hitERK3rayffR10hit_record_param_0,
	.param .b64 _ZNK12hitable_list3hitERK3rayffR10hit_record_param_1,
	.param .b32 _ZNK12hitable_list3hitERK3rayffR10hit_record_param_2,
	.param .b32 _ZNK12hitable_list3hitERK3rayffR10hit_record_param_3,
	.param .b64 _ZNK12hitable_list3hitERK3rayffR10hit_record_param_4
)
{
	.local .align 8 .b8 	__local_depot1[40];
	.reg .b64 	%SP;
	.reg .b64 	%SPL;
	.reg .pred 	%p<4>;
	.reg .b16 	%rs<11>;
	.reg .b32 	%r<11>;
	.reg .b32 	%f<14>;
	.reg .b64 	%rd<14>;

	mov.u64 	%SPL, __local_depot1;
	cvta.local.u64 	%SP, %SPL;
	ld.param.u64 	%rd2, [_ZNK12hitable_list3hitERK3rayffR10hit_record_param_0];
	ld.param.u64 	%rd3, [_ZNK12hitable_list3hitERK3rayffR10hit_record_param_1];
	ld.param.f32 	%f4, [_ZNK12hitable_list3hitERK3rayffR10hit_record_param_2];
	ld.param.f32 	%f13, [_ZNK12hitable_list3hitERK3rayffR10hit_record_param_3];
	ld.param.u64 	%rd4, [_ZNK12hitable_list3hitERK3rayffR10hit_record_param_4];
	ld.u32 	%r3, [%rd2+16];
	setp.lt.s32 	%p1, %r3, 1;
	mov.b16 	%rs9, 0;
	@%p1 bra 	$L__BB1_5;
	add.u64 	%rd5, %SP, 0;
	add.u64 	%rd1, %SPL, 0;
	mov.b16 	%rs9, 0;
	mov.b32 	%r10, 0;
$L__BB1_2:
	ld.u64 	%rd6, [%rd2+8];
	mul.wide.u32 	%rd7, %r10, 8;
	add.s64 	%rd8, %rd6, %rd7;
	ld.u64 	%rd9, [%rd8];
	ld.u64 	%rd10, [%rd9];
	ld.u64 	%rd11, [%rd10];
	{ // callseq 0, 0
	.param .b64 param0;
	st.param.b64 	[param0], %rd9;
	.param .b64 param1;
	st.param.b64 	[param1], %rd3;
	.param .b32 param2;
	st.param.f32 	[param2], %f4;
	.param .b32 param3;
	st.param.f32 	[param3], %f13;
	.param .b64 param4;
	st.param.b64 	[param4], %rd5;
	.param .b32 retval0;
	prototype_0 : .callprototype (.param .b32 _) _ (.param .b64 _, .param .b64 _, .param .b32 _, .param .b32 _, .param .b64 _);
	call (retval0), 
	%rd11, 
	(
	param0, 
	param1, 
	param2, 
	param3, 
	param4
	)
	, prototype_0;
	ld.param.b32 	%r5, [retval0];
	} // callseq 0
	cvt.u16.u32 	%rs6, %r5;
	setp.eq.s16 	%p2, %rs6, 0;
	@%p2 bra 	$L__BB1_4;
	ld.local.v2.f32 	{%f13, %f6}, [%rd1];
	ld.local.v2.f32 	{%f7, %f8}, [%rd1+8];
	ld.local.v2.f32 	{%f9, %f10}, [%rd1+16];
	ld.local.f32 	%f11, [%rd1+24];
	ld.local.u64 	%rd13, [%rd1+32];
	st.v2.f32 	[%rd4], {%f13, %f6};
	st.v2.f32 	[%rd4+8], {%f7, %f8};
	st.v2.f32 	[%rd4+16], {%f9, %f10};
	st.f32 	[%rd4+24], %f11;
	st.u64 	[%rd4+32], %rd13;
	mov.b16 	%rs9, 1;
$L__BB1_4:
	add.s32 	%r10, %r10, 1;
	ld.u32 	%r7, [%rd2+16];
	setp.lt.s32 	%p3, %r10, %r7;
	@%p3 bra 	$L__BB1_2;
$L__BB1_5:
	cvt.u32.u16 	%r8, %rs9;
	cvt.s32.s8 	%r9, %r8;
	st.param.b32 	[func_retval0], %r9;
	ret;

}
.func  (.param .b32 func_retval0) _ZNK10lambertian7scatterERK3rayRK10hit_recordR4vec3RS0_P17curandStateXORWOW(
	.param .b64 _ZNK10lambertian7scatterERK3rayRK10hit_recordR4vec3RS0_P17curandStateXORWOW_param_0,
	.param .b64 _ZNK10lambertian7scatterERK3rayRK10hit_recordR4vec3RS0_P17curandStateXORWOW_param_1,
	.param .b64 _ZNK10lambertian7scatterERK3rayRK10hit_recordR4vec3RS0_P17curandStateXORWOW_param_2,
	.param .b64 _ZNK10lambertian7scatterERK3rayRK10hit_recordR4vec3RS0_P17curandStateXORWOW_param_3,
	.param .b64 _ZNK10lambertian7scatterERK3rayRK10hit_recordR4vec3RS0_P17curandStateXORWOW_param_4,
	.param .b64 _ZNK10lambertian7scatterERK3rayRK10hit_recordR4vec3RS0_P17curandStateXORWOW_param_5
)
{
	.reg .pred 	%p<2>;
	.reg .b32 	%r<47>;
	.reg .b32 	%f<34>;
	.reg .b64 	%rd<6>;

	ld.param.u64 	%rd1, [_ZNK10lambertian7scatterERK3rayRK10hit_recordR4vec3RS0_P17curandStateXORWOW_param_0];
	ld.param.u64 	%rd2, [_ZNK10lambertian7scatterERK3rayRK10hit_recordR4vec3RS0_P17curandStateXORWOW_param_2];
	ld.param.u64 	%rd3, [_ZNK10lambertian7scatterERK3rayRK10hit_recordR4vec3RS0_P17curandStateXORWOW_param_3];
	ld.param.u64 	%rd4, [_ZNK10lambertian7scatterERK3rayRK10hit_recordR4vec3RS0_P17curandStateXORWOW_param_4];
	ld.param.u64 	%rd5, [_ZNK10lambertian7scatterERK3rayRK10hit_recordR4vec3RS0_P17curandStateXORWOW_param_5];
	ld.f32 	%f7, [%rd2+4];
	ld.f32 	%f8, [%rd2+16];
	add.f32 	%f1, %f7, %f8;
	ld.f32 	%f9, [%rd2+8];
	ld.f32 	%f10, [%rd2+20];
	add.f32 	%f2, %f9, %f10;
	ld.f32 	%f11, [%rd2+12];
	ld.f32 	%f12, [%rd2+24];
	add.f32 	%f3, %f11, %f12;
	ld.v2.u32 	{%r41, %r46}, [%rd5];
	ld.v2.u32 	{%r45, %r44}, [%rd5+8];
	ld.v2.u32 	{%r43, %r42}, [%rd5+16];
$L__BB2_1:
	mov.u32 	%r9, %r43;
	mov.u32 	%r8, %r42;
	shr.u32 	%r17, %r46, 2;
	xor.b32  	%r18, %r17, %r46;
	shl.b32 	%r19, %r8, 4;
	shl.b32 	%r20, %r18, 1;
	xor.b32  	%r21, %r20, %r19;
	xor.b32  	%r22, %r21, %r18;
	xor.b32  	%r13, %r22, %r8;
	add.s32 	%r23, %r41, %r13;
	add.s32 	%r24, %r23, 362437;
	cvt.rn.f32.u32 	%f13, %r24;
	fma.rn.f32 	%f14, %f13, 0f2F800000, 0f2F000000;
	shr.u32 	%r25, %r45, 2;
	xor.b32  	%r26, %r25, %r45;
	shl.b32 	%r27, %r13, 4;
	shl.b32 	%r28, %r26, 1;
	xor.b32  	%r29, %r28, %r27;
	xor.b32  	%r30, %r29, %r26;
	xor.b32  	%r43, %r30, %r13;
	add.s32 	%r31, %r41, %r43;
	add.s32 	%r32, %r31, 724874;
	cvt.rn.f32.u32 	%f15, %r32;
	fma.rn.f32 	%f16, %f15, 0f2F800000, 0f2F000000;
	shr.u32 	%r33, %r44, 2;
	xor.b32  	%r34, %r33, %r44;
	shl.b32 	%r35, %r43, 4;
	shl.b32 	%r36, %r34, 1;
	xor.b32  	%r37, %r36, %r35;
	xor.b32  	%r38, %r37, %r34;
	xor.b32  	%r42, %r38, %r43;
	add.s32 	%r41, %r41, 1087311;
	add.s32 	%r39, %r42, %r41;
	cvt.rn.f32.u32 	%f17, %r39;
	fma.rn.f32 	%f18, %f17, 0f2F800000, 0f2F000000;
	fma.rn.f32 	%f4, %f14, 0f40000000, 0fBF800000;
	fma.rn.f32 	%f5, %f16, 0f40000000, 0fBF800000;
	fma.rn.f32 	%f6, %f18, 0f40000000, 0fBF800000;
	mul.f32 	%f19, %f5, %f5;
	fma.rn.f32 	%f20, %f4, %f4, %f19;
	fma.rn.f32 	%f21, %f6, %f6, %f20;
	setp.ge.f32 	%p1, %f21, 0f3F800000;
	mov.u32 	%r44, %r13;
	mov.u32 	%r45, %r8;
	mov.u32 	%r46, %r9;
	@%p1 bra 	$L__BB2_1;
	st.v2.u32 	[%rd5+8], {%r8, %r13};
	st.v2.u32 	[%rd5+16], {%r43, %r42};
	st.v2.u32 	[%rd5], {%r41, %r9};
	add.f32 	%f22, %f1, %f4;
	add.f32 	%f23, %f2, %f5;
	add.f32 	%f24, %f3, %f6;
	ld.f32 	%f25, [%rd2+4];
	sub.f32 	%f26, %f22, %f25;
	ld.f32 	%f27, [%rd2+8];
	sub.f32 	%f28, %f23, %f27;
	ld.f32 	%f29, [%rd2+12];
	sub.f32 	%f30, %f24, %f29;
	st.f32 	[%rd4], %f25;
	st.f32 	[%rd4+4], %f27;
	st.f32 	[%rd4+8], %f29;
	st.f32 	[%rd4+12], %f26;
	st.f32 	[%rd4+16], %f28;
	st.f32 	[%rd4+20], %f30;
	ld.v2.f32 	{%f31, %f32}, [%rd1+8];
	ld.f32 	%f33, [%rd1+16];
	st.f32 	[%rd3], %f31;
	st.f32 	[%rd3+4], %f32;
	st.f32 	[%rd3+8], %f33;
	mov.b32 	%r40, 1;
	st.param.b32 	[func_retval0], %r40;
	ret;

}
.func  (.param .b32 func_retval0) _ZNK5metal7scatterERK3rayRK10hit_recordR4vec3RS0_P17curandStateXORWOW(
	.param .b64 _ZNK5metal7scatterERK3rayRK10hit_recordR4vec3RS0_P17curandStateXORWOW_param_0,
	.param .b64 _ZNK5metal7scatterERK3rayRK10hit_recordR4vec3RS0_P17curandStateXORWOW_param_1,
	.param .b64 _ZNK5metal7scatterERK3rayRK10hit_recordR4vec3RS0_P17curandStateXORWOW_param_2,
	.param .b64 _ZNK5metal7scatterERK3rayRK10hit_recordR4vec3RS0_P17curandStateXORWOW_param_3,
	.param .b64 _ZNK5metal7scatterERK3rayRK10hit_recordR4vec3RS0_P17curandStateXORWOW_param_4,
	.param .b64 _ZNK5metal7scatterERK3rayRK10hit_recordR4vec3RS0_P17curandStateXORWOW_param_5
)
{
	.reg .pred 	%p<3>;
	.reg .b32 	%r<47>;
	.reg .b32 	%f<56>;
	.reg .b64 	%rd<7>;

	ld.param.u64 	%rd1, [_ZNK5metal7scatterERK3rayRK10hit_recordR4vec3RS0_P17curandStateXORWOW_param_0];
	ld.param.u64 	%rd6, [_ZNK5metal7scatterERK3rayRK10hit_recordR4vec3RS0_P17curandStateXORWOW_param_1];
	ld.param.u64 	%rd2, [_ZNK5metal7scatterERK3rayRK10hit_recordR4vec3RS0_P17curandStateXORWOW_param_2];
	ld.param.u64 	%rd3, [_ZNK5metal7scatterERK3rayRK10hit_recordR4vec3RS0_P17curandStateXORWOW_param_3];
	ld.param.u64 	%rd4, [_ZNK5metal7scatterERK3rayRK10hit_recordR4vec3RS0_P17curandStateXORWOW_param_4];
	ld.param.u64 	%rd5, [_ZNK5metal7scatterERK3rayRK10hit_recordR4vec3RS0_P17curandStateXORWOW_param_5];
	ld.f32 	%f8, [%rd6+12];
	ld.f32 	%f9, [%rd6+16];
	ld.f32 	%f10, [%rd6+20];
	mul.f32 	%f11, %f9, %f9;
	fma.rn.f32 	%f12, %f8, %f8, %f11;
	fma.rn.f32 	%f13, %f10, %f10, %f12;
	sqrt.rn.f32 	%f14, %f13;
	rcp.rn.f32 	%f15, %f14;
	mul.f32 	%f16, %f8, %f15;
	mul.f32 	%f17, %f9, %f15;
	mul.f32 	%f18, %f10, %f15;
	ld.f32 	%f19, [%rd2+16];
	ld.f32 	%f20, [%rd2+20];
	mul.f32 	%f21, %f17, %f20;
	fma.rn.f32 	%f22, %f19, %f16, %f21;
	ld.f32 	%f23, [%rd2+24];
	fma.rn.f32 	%f24, %f18, %f23, %f22;
	add.f32 	%f25, %f24, %f24;
	mul.f32 	%f26, %f19, %f25;
	mul.f32 	%f27, %f20, %f25;
	mul.f32 	%f28, %f25, %f23;
	sub.f32 	%f1, %f16, %f26;
	sub.f32 	%f2, %f17, %f27;
	sub.f32 	%f3, %f18, %f28;
	ld.f32 	%f4, [%rd1+20];
	ld.v2.u32 	{%r41, %r46}, [%rd5];
	ld.v2.u32 	{%r45, %r44}, [%rd5+8];
	ld.v2.u32 	{%r43, %r42}, [%rd5+16];
$L__BB3_1:
	mov.u32 	%r9, %r43;
	mov.u32 	%r8, %r42;
	shr.u32 	%r17, %r46, 2;
	xor.b32  	%r18, %r17, %r46;
	shl.b32 	%r19, %r8, 4;
	shl.b32 	%r20, %r18, 1;
	xor.b32  	%r21, %r20, %r19;
	xor.b32  	%r22, %r21, %r18;
	xor.b32  	%r13, %r22, %r8;
	add.s32 	%r23, %r41, %r13;
	add.s32 	%r24, %r23, 362437;
	cvt.rn.f32.u32 	%f29, %r24;
	fma.rn.f32 	%f30, %f29, 0f2F800000, 0f2F000000;
	shr.u32 	%r25, %r45, 2;
	xor.b32  	%r26, %r25, %r45;
	shl.b32 	%r27, %r13, 4;
	shl.b32 	%r28, %r26, 1;
	xor.b32  	%r29, %r28, %r27;
	xor.b32  	%r30, %r29, %r26;
	xor.b32  	%r43, %r30, %r13;
	add.s32 	%r31, %r41, %r43;
	add.s32 	%r32, %r31, 724874;
	cvt.rn.f32.u32 	%f31, %r32;
	fma.rn.f32 	%f32, %f31, 0f2F800000, 0f2F000000;
	shr.u32 	%r33, %r44, 2;
	xor.b32  	%r34, %r33, %r44;
	shl.b32 	%r35, %r43, 4;
	shl.b32 	%r36, %r34, 1;
	xor.b32  	%r37, %r36, %r35;
	xor.b32  	%r38, %r37, %r34;
	xor.b32  	%r42, %r38, %r43;
	add.s32 	%r41, %r41, 1087311;
	add.s32 	%r39, %r42, %r41;
	cvt.rn.f32.u32 	%f33, %r39;
	fma.rn.f32 	%f34, %f33, 0f2F800000, 0f2F000000;
	fma.rn.f32 	%f5, %f30, 0f40000000, 0fBF800000;
	fma.rn.f32 	%f6, %f32, 0f40000000, 0fBF800000;
	fma.rn.f32 	%f7, %f34, 0f40000000, 0fBF800000;
	mul.f32 	%f35, %f6, %f6;
	fma.rn.f32 	%f36, %f5, %f5, %f35;
	fma.rn.f32 	%f37, %f7, %f7, %f36;
	setp.ge.f32 	%p1, %f37, 0f3F800000;
	mov.u32 	%r44, %r13;
	mov.u32 	%r45, %r8;
	mov.u32 	%r46, %r9;
	@%p1 bra 	$L__BB3_1;
	st.v2.u32 	[%rd5+8], {%r8, %r13};
	st.v2.u32 	[%rd5+16], {%r43, %r42};
	st.v2.u32 	[%rd5], {%r41, %r9};
	fma.rn.f32 	%f38, %f4, %f5, %f1;
	fma.rn.f32 	%f39, %f4, %f6, %f2;
	fma.rn.f32 	%f40, %f4, %f7, %f3;
	ld.f32 	%f41, [%rd2+4];
	ld.f32 	%f42, [%rd2+8];
	ld.f32 	%f43, [%rd2+12];
	st.f32 	[%rd4], %f41;
	st.f32 	[%rd4+4], %f42;
	st.f32 	[%rd4+8], %f43;
	st.f32 	[%rd4+12], %f38;
	st.f32 	[%rd4+16], %f39;
	st.f32 	[%rd4+20], %f40;
	ld.v2.f32 	{%f44, %f45}, [%rd1+8];
	ld.f32 	%f46, [%rd1+16];
	st.f32 	[%rd3], %f44;
	st.f32 	[%rd3+4], %f45;
	st.f32 	[%rd3+8], %f46;
	ld.f32 	%f47, [%rd4+12];
	ld.f32 	%f48, [%rd4+16];
	ld.f32 	%f49, [%rd4+20];
	ld.f32 	%f50, [%rd2+16];
	ld.f32 	%f51, [%rd2+20];
	mul.f32 	%f52, %f48, %f51;
	fma.rn.f32 	%f53, %f47, %f50, %f52;
	ld.f32 	%f54, [%rd2+24];
	fma.rn.f32 	%f55, %f49, %f54, %f53;
	setp.gt.f32 	%p2, %f55, 0f00000000;
	selp.u32 	%r40, 1, 0, %p2;
	st.param.b32 	[func_retval0], %r40;
	ret;

}
.func  (.param .b32 func_retval0) _ZNK10dielectric7scatterERK3rayRK10hit_recordR4vec3RS0_P17curandStateXORWOW(
	.param .b64 _ZNK10dielectric7scatterERK3rayRK10hit_recordR4vec3RS0_P17curandStateXORWOW_param_0,
	.param .b64 _ZNK10dielectric7scatterERK3rayRK10hit_recordR4vec3RS0_P17curandStateXORWOW_param_1,
	.param .b64 _ZNK10dielectric7scatterERK3rayRK10hit_recordR4vec3RS0_P17curandStateXORWOW_param_2,
	.param .b64 _ZNK10dielectric7scatterERK3rayRK10hit_recordR4vec3RS0_P17curandStateXORWOW_param_3,
	.param .b64 _ZNK10dielectric7scatterERK3rayRK10hit_recordR4vec3RS0_P17curandStateXORWOW_param_4,
	.param .b64 _ZNK10dielectric7scatterERK3rayRK10hit_recordR4vec3RS0_P17curandStateXORWOW_param_5
)
{
	.reg .pred 	%p<14>;
	.reg .b32 	%r<27>;
	.reg .b32 	%f<183>;
	.reg .b64 	%rd<8>;

	ld.param.u64 	%rd1, [_ZNK10dielectric7scatterERK3rayRK10hit_recordR4vec3RS0_P17curandStateXORWOW_param_0];
	ld.param.u64 	%rd5, [_ZNK10dielectric7scatterERK3rayRK10hit_recordR4vec3RS0_P17curandStateXORWOW_param_1];
	ld.param.u64 	%rd2, [_ZNK10dielectric7scatterERK3rayRK10hit_recordR4vec3RS0_P17curandStateXORWOW_param_2];
	ld.param.u64 	%rd6, [_ZNK10dielectric7scatterERK3rayRK10hit_recordR4vec3RS0_P17curandStateXORWOW_param_3];
	ld.param.u64 	%rd3, [_ZNK10dielectric7scatterERK3rayRK10hit_recordR4vec3RS0_P17curandStateXORWOW_param_4];
	ld.f32 	%f46, [%rd5+12];
	ld.f32 	%f47, [%rd5+16];
	ld.f32 	%f48, [%rd5+20];
	ld.f32 	%f49, [%rd2+16];
	ld.f32 	%f50, [%rd2+20];
	mul.f32 	%f51, %f47, %f50;
	fma.rn.f32 	%f52, %f46, %f49, %f51;
	ld.f32 	%f53, [%rd2+24];
	fma.rn.f32 	%f54, %f48, %f53, %f52;
	add.f32 	%f55, %f54, %f54;
	mul.f32 	%f56, %f49, %f55;
	mul.f32 	%f57, %f50, %f55;
	mul.f32 	%f58, %f55, %f53;
	sub.f32 	%f1, %f46, %f56;
	sub.f32 	%f2, %f47, %f57;
	sub.f32 	%f3, %f48, %f58;
	mov.b32 	%r1, 1065353216;
	st.u32 	[%rd6], %r1;
	st.u32 	[%rd6+4], %r1;
	st.u32 	[%rd6+8], %r1;
	ld.f32 	%f4, [%rd5+12];
	ld.f32 	%f5, [%rd5+16];
	ld.f32 	%f6, [%rd5+20];
	ld.f32 	%f173, [%rd2+16];
	ld.f32 	%f174, [%rd2+20];
	mul.f32 	%f59, %f5, %f174;
	fma.rn.f32 	%f60, %f4, %f173, %f59;
	ld.f32 	%f175, [%rd2+24];
	fma.rn.f32 	%f10, %f6, %f175, %f60;
	setp.leu.f32 	%p1, %f10, 0f00000000;
	@%p1 bra 	$L__BB4_2;
	neg.f32 	%f173, %f173;
	neg.f32 	%f174, %f174;
	neg.f32 	%f175, %f175;
	ld.f32 	%f172, [%rd1+8];
	mul.f32 	%f66, %f5, %f5;
	fma.rn.f32 	%f67, %f4, %f4, %f66;
	fma.rn.f32 	%f68, %f6, %f6, %f67;
	sqrt.rn.f32 	%f69, %f68;
	div.rn.f32 	%f70, %f10, %f69;
	mul.f32 	%f71, %f172, %f172;
	mul.f32 	%f72, %f70, %f70;
	mov.f32 	%f73, 0f3F800000;
	sub.f32 	%f74, %f73, %f72;
	mul.f32 	%f75, %f71, %f74;
	sub.f32 	%f76, %f73, %f75;
	sqrt.rn.f32 	%f177, %f76;
	mov.f32 	%f176, %f172;
	bra.uni 	$L__BB4_3;
$L__BB4_2:
	ld.f32 	%f172, [%rd1+8];
	rcp.rn.f32 	%f176, %f172;
	neg.f32 	%f61, %f10;
	mul.f32 	%f62, %f5, %f5;
	fma.rn.f32 	%f63, %f4, %f4, %f62;
	fma.rn.f32 	%f64, %f6, %f6, %f63;
	sqrt.rn.f32 	%f65, %f64;
	div.rn.f32 	%f177, %f61, %f65;
$L__BB4_3:
	mul.f32 	%f79, %f5, %f5;
	fma.rn.f32 	%f80, %f4, %f4, %f79;
	fma.rn.f32 	%f81, %f6, %f6, %f80;
	sqrt.rn.f32 	%f82, %f81;
	rcp.rn.f32 	%f83, %f82;
	mul.f32 	%f25, %f4, %f83;
	mul.f32 	%f26, %f5, %f83;
	mul.f32 	%f27, %f6, %f83;
	mul.f32 	%f84, %f174, %f26;
	fma.rn.f32 	%f85, %f173, %f25, %f84;
	fma.rn.f32 	%f28, %f175, %f27, %f85;
	mul.f32 	%f86, %f176, %f176;
	mul.f32 	%f87, %f28, %f28;
	mov.f32 	%f182, 0f3F800000;
	sub.f32 	%f88, %f182, %f87;
	mul.f32 	%f89, %f86, %f88;
	sub.f32 	%f29, %f182, %f89;
	setp.leu.f32 	%p2, %f29, 0f00000000;
	@%p2 bra 	$L__BB4_12;
	mul.f32 	%f91, %f173, %f28;
	mul.f32 	%f92, %f174, %f28;
	mul.f32 	%f93, %f175, %f28;
	sub.f32 	%f94, %f25, %f91;
	sub.f32 	%f95, %f26, %f92;
	sub.f32 	%f96, %f27, %f93;
	mul.f32 	%f97, %f176, %f94;
	mul.f32 	%f98, %f176, %f95;
	mul.f32 	%f99, %f176, %f96;
	sqrt.rn.f32 	%f100, %f29;
	mul.f32 	%f101, %f173, %f100;
	mul.f32 	%f102, %f174, %f100;
	mul.f32 	%f103, %f175, %f100;
	sub.f32 	%f181, %f97, %f101;
	sub.f32 	%f180, %f98, %f102;
	sub.f32 	%f179, %f99, %f103;
	mov.f32 	%f178, 0f3F800000;
	sub.f32 	%f104, %f178, %f172;
	add.f32 	%f105, %f172, 0f3F800000;
	div.rn.f32 	%f33, %f104, %f105;
	sub.f32 	%f34, %f178, %f177;
	abs.f32 	%f35, %f34;
	setp.lt.f32 	%p3, %f35, 0f00800000;
	mul.f32 	%f106, %f35, 0f4B800000;
	selp.f32 	%f107, %f106, %f35, %p3;
	selp.f32 	%f108, 0fC1C00000, 0f00000000, %p3;
	mov.b32 	%r2, %f107;
	add.s32 	%r3, %r2, -1060439283;
	and.b32  	%r4, %r3, -8388608;
	sub.s32 	%r5, %r2, %r4;
	mov.b32 	%f109, %r5;
	cvt.rn.f32.s32 	%f110, %r4;
	fma.rn.f32 	%f111, %f110, 0f34000000, %f108;
	add.f32 	%f112, %f109, 0fBF800000;
	add.f32 	%f113, %f109, 0f3F800000;
	rcp.approx.ftz.f32 	%f114, %f113;
	add.f32 	%f115, %f112, %f112;
	mul.f32 	%f116, %f115, %f114;
	mul.f32 	%f117, %f116, %f116;
	sub.f32 	%f118, %f112, %f116;
	add.f32 	%f119, %f118, %f118;
	neg.f32 	%f120, %f116;
	fma.rn.f32 	%f121, %f120, %f112, %f119;
	mul.rn.f32 	%f122, %f114, %f121;
	fma.rn.f32 	%f123, %f117, 0f3A2C32E4, 0f3B52E7DB;
	fma.rn.f32 	%f124, %f123, %f117, 0f3C93BB73;
	fma.rn.f32 	%f125, %f124, %f117, 0f3DF6384F;
	mul.rn.f32 	%f126, %f125, %f117;
	fma.rn.f32 	%f127, %f116, 0f3FB8AA3B, %f111;
	sub.f32 	%f128, %f111, %f127;
	fma.rn.f32 	%f129, %f116, 0f3FB8AA3B, %f128;
	fma.rn.f32 	%f130, %f122, 0f3FB8AA3B, %f129;
	fma.rn.f32 	%f131, %f116, 0f32A55E34, %f130;
	mul.f32 	%f132, %f126, 0f40400000;
	fma.rn.f32 	%f133, %f132, %f122, %f131;
	fma.rn.f32 	%f134, %f126, %f116, %f133;
	add.rn.f32 	%f135, %f127, %f134;
	neg.f32 	%f136, %f127;
	add.rn.f32 	%f137, %f135, %f136;
	neg.f32 	%f138, %f137;
	add.rn.f32 	%f139, %f134, %f138;
	mov.f32 	%f140, 0f40A00000;
	mul.rn.f32 	%f141, %f135, %f140;
	neg.f32 	%f142, %f141;
	fma.rn.f32 	%f143, %f135, 0f40A00000, %f142;
	fma.rn.f32 	%f144, %f139, 0f40A00000, %f143;
	cvt.rni.f32.f32 	%f145, %f141;
	sub.f32 	%f146, %f141, %f145;
	add.f32 	%f147, %f146, %f144;
	fma.rn.f32 	%f148, %f147, 0f391FCB8E, 0f3AAF85ED;
	fma.rn.f32 	%f149, %f148, %f147, 0f3C1D9856;
	fma.rn.f32 	%f150, %f149, %f147, 0f3D6357BB;
	fma.rn.f32 	%f151, %f150, %f147, 0f3E75FDEC;
	fma.rn.f32 	%f152, %f151, %f147, 0f3F317218;
	fma.rn.f32 	%f153, %f152, %f147, 0f3F800000;
	cvt.rzi.s32.f32 	%r6, %f145;
	setp.gt.f32 	%p4, %f145, 0f00000000;
	selp.b32 	%r7, 0, -2097152000, %p4;
	add.s32 	%r8, %r7, 2130706432;
	mov.b32 	%f154, %r8;
	mul.f32 	%f155, %f153, %f154;
	shl.b32 	%r9, %r6, 23;
	sub.s32 	%r10, %r9, %r7;
	mov.b32 	%f156, %r10;
	mul.f32 	%f157, %f155, %f156;
	abs.f32 	%f158, %f141;
	setp.gt.f32 	%p5, %f158, 0f43180000;
	setp.lt.f32 	%p6, %f141, 0f00000000;
	selp.f32 	%f159, 0f00000000, 0f7F800000, %p6;
	selp.f32 	%f36, %f159, %f157, %p5;
	setp.eq.f32 	%p7, %f34, 0f3F800000;
	@%p7 bra 	$L__BB4_11;
	setp.num.f32 	%p8, %f35, %f35;
	@%p8 bra 	$L__BB4_7;
	mov.f32 	%f160, 0f40A00000;
	add.rn.f32 	%f178, %f34, %f160;
	bra.uni 	$L__BB4_11;
$L__BB4_7:
	setp.neu.f32 	%p9, %f34, 0f00000000;
	setp.neu.f32 	%p10, %f35, 0f7F800000;
	and.pred  	%p11, %p9, %p10;
	@%p11 bra 	$L__BB4_9;
	add.f32 	%f178, %f34, %f34;
	bra.uni 	$L__BB4_11;
$L__BB4_9:
	setp.geu.f32 	%p12, %f34, 0f00000000;
	mov.f32 	%f178, %f36;
	@%p12 bra 	$L__BB4_11;
	neg.f32 	%f178, %f36;
$L__BB4_11:
	mul.f32 	%f161, %f33, %f33;
	mov.f32 	%f162, 0f3F800000;
	sub.f32 	%f163, %f162, %f161;
	fma.rn.f32 	%f182, %f163, %f178, %f161;
$L__BB4_12:
	ld.param.u64 	%rd7, [_ZNK10dielectric7scatterERK3rayRK10hit_recordR4vec3RS0_P17curandStateXORWOW_param_5];
	ld.v2.u32 	{%r11, %r12}, [%rd7];
	shr.u32 	%r13, %r12, 2;
	xor.b32  	%r14, %r13, %r12;
	ld.v2.u32 	{%r15, %r16}, [%rd7+8];
	ld.v2.u32 	{%r17, %r18}, [%rd7+16];
	st.v2.u32 	[%rd7+8], {%r16, %r17};
	shl.b32 	%r19, %r18, 4;
	shl.b32 	%r20, %r14, 1;
	xor.b32  	%r21, %r20, %r19;
	xor.b32  	%r22, %r21, %r14;
	xor.b32  	%r23, %r22, %r18;
	st.v2.u32 	[%rd7+16], {%r18, %r23};
	add.s32 	%r24, %r11, 362437;
	st.v2.u32 	[%rd7], {%r24, %r15};
	add.s32 	%r25, %r23, %r24;
	cvt.rn.f32.u32 	%f164, %r25;
	fma.rn.f32 	%f165, %f164, 0f2F800000, 0f2F000000;
	setp.geu.f32 	%p13, %f165, %f182;
	@%p13 bra 	$L__BB4_14;
	ld.f32 	%f169, [%rd2+4];
	ld.f32 	%f170, [%rd2+8];
	ld.f32 	%f171, [%rd2+12];
	st.f32 	[%rd3], %f169;
	st.f32 	[%rd3+4], %f170;
	st.f32 	[%rd3+8], %f171;
	st.f32 	[%rd3+12], %f1;
	st.f32 	[%rd3+16], %f2;
	st.f32 	[%rd3+20], %f3;
	bra.uni 	$L__BB4_15;
$L__BB4_14:
	ld.f32 	%f166, [%rd2+4];
	ld.f32 	%f167, [%rd2+8];
	ld.f32 	%f168, [%rd2+12];
	st.f32 	[%rd3], %f166;
	st.f32 	[%rd3+4], %f167;
	st.f32 	[%rd3+8], %f168;
	st.f32 	[%rd3+12], %f181;
	st.f32 	[%rd3+16], %f180;
	st.f32 	[%rd3+20], %f179;
$L__BB4_15:
	mov.b32 	%r26, 1;
	st.param.b32 	[func_retval0], %r26;
	ret;

}
	// .globl	_Z9rand_initP17curandStateXORWOW
.visible .entry _Z9rand_initP17curandStateXORWOW(
	.param .u64 .ptr .align 1 _Z9rand_initP17curandStateXORWOW_param_0
)
{
	.reg .pred 	%p<2>;
	.reg .b32 	%r<11>;
	.reg .b64 	%rd<4>;

	ld.param.u64 	%rd1, [_Z9rand_initP17curandStateXORWOW_param_0];
	mov.u32 	%r1, %tid.x;
	mov.u32 	%r2, %ctaid.x;
	or.b32  	%r3, %r1, %r2;
	setp.ne.s32 	%p1, %r3, 0;
	@%p1 bra 	$L__BB5_2;
	cvta.to.global.u64 	%rd2, %rd1;
	mov.b32 	%r4, 999278866;
	mov.b32 	%r5, 237688853;
	st.global.v2.u32 	[%rd2], {%r5, %r4};
	mov.b32 	%r6, -123459836;
	mov.b32 	%r7, 564768280;
	st.global.v2.u32 	[%rd2+8], {%r7, %r6};
	mov.b32 	%r8, 881605398;
	mov.b32 	%r9, -589760388;
	st.global.v2.u32 	[%rd2+16], {%r9, %r8};
	mov.b32 	%r10, 0;
	st.global.v2.u32 	[%rd2+24], {%r10, %r10};
	st.global.u32 	[%rd2+32], %r10;
	mov.b64 	%rd3, 0;
	st.global.u64 	[%rd2+40], %rd3;
$L__BB5_2:
	ret;

}
	// .globl	_Z11render_initiiP17curandStateXORWOW
.visible .entry _Z11render_initiiP17curandStateXORWOW(
	.param .u32 _Z11render_initiiP17curandStateXORWOW_param_0,
	.param .u32 _Z11render_initiiP17curandStateXORWOW_param_1,
	.param .u64 .ptr .align 1 _Z11render_initiiP17curandStateXORWOW_param_2
)
{
	.reg .pred 	%p<5>;
	.reg .b32 	%r<26>;
	.reg .b64 	%rd<6>;

	ld.param.u32 	%r3, [_Z11render_initiiP17curandStateXORWOW_param_0];
	ld.param.u32 	%r4, [_Z11render_initiiP17curandStateXORWOW_param_1];
	ld.param.u64 	%rd1, [_Z11render_initiiP17curandStateXORWOW_param_2];
	mov.u32 	%r6, %tid.x;
	mov.u32 	%r7, %ctaid.x;
	mov.u32 	%r8, %ntid.x;
	mad.lo.s32 	%r1, %r7, %r8, %r6;
	mov.u32 	%r9, %tid.y;
	mov.u32 	%r10, %ctaid.y;
	mov.u32 	%r11, %ntid.y;
	mad.lo.s32 	%r12, %r10, %r11, %r9;
	setp.ge.s32 	%p1, %r1, %r3;
	setp.ge.s32 	%p2, %r12, %r4;
	or.pred  	%p3, %p1, %p2;
	@%p3 bra 	$L__BB6_2;
	cvta.to.global.u64 	%rd2, %rd1;
	mad.lo.s32 	%r13, %r12, %r3, %r1;
	add.s32 	%r14, %r13, 1984;
	mul.wide.s32 	%rd3, %r13, 48;
	add.s64 	%rd4, %rd2, %rd3;
	xor.b32  	%r15, %r14, -1429050551;
	mul.lo.s32 	%r16, %r15, 1099087573;
	setp.gt.s32 	%p4, %r13, -1985;
	selp.b32 	%r17, -644748465, -1947113066, %p4;
	add.s32 	%r18, %r17, %r16;
	add.s32 	%r19, %r18, 6615241;
	add.s32 	%r20, %r16, 123456789;
	st.global.v2.u32 	[%rd4], {%r19, %r20};
	xor.b32  	%r21, %r16, 362436069;
	add.s32 	%r22, %r17, 521288629;
	st.global.v2.u32 	[%rd4+8], {%r21, %r22};
	xor.b32  	%r23, %r17, 88675123;
	add.s32 	%r24, %r16, 5783321;
	st.global.v2.u32 	[%rd4+16], {%r23, %r24};
	mov.b32 	%r25, 0;
	st.global.v2.u32 	[%rd4+24], {%r25, %r25};
	st.global.u32 	[%rd4+32], %r25;
	mov.b64 	%rd5, 0;
	st.global.u64 	[%rd4+40], %rd5;
$L__BB6_2:
	ret;

}
	// .globl	_Z6renderP4vec3iiiPP6cameraPP7hitableP17curandStateXORWOW
.visible .entry _Z6renderP4vec3iiiPP6cameraPP7hitableP17curandStateXORWOW(
	.param .u64 .ptr .align 1 _Z6renderP4vec3iiiPP6cameraPP7hitableP17curandStateXORWOW_param_0,
	.param .u32 _Z6renderP4vec3iiiPP6cameraPP7hitableP17curandStateXORWOW_param_1,
	.param .u32 _Z6renderP4vec3iiiPP6cameraPP7hitableP17curandStateXORWOW_param_2,
	.param .u32 _Z6renderP4vec3iiiPP6cameraPP7hitableP17curandStateXORWOW_param_3,
	.param .u64 .ptr .align 1 _Z6renderP4vec3iiiPP6cameraPP7hitableP17curandStateXORWOW_param_4,
	.param .u64 .ptr .align 1 _Z6renderP4vec3iiiPP6cameraPP7hitableP17curandStateXORWOW_param_5,
	.param .u64 .ptr .align 1 _Z6renderP4vec3iiiPP6cameraPP7hitableP17curandStateXORWOW_param_6
)
{
	.local .align 8 .b8 	__local_depot7[152];
	.reg .b64 	%SP;
	.reg .b64 	%SPL;
	.reg .pred 	%p<12>;
	.reg .b16 	%rs<5>;
	.reg .b32 	%r<117>;
	.reg .b32 	%f<159>;
	.reg .b64 	%rd<57>;
	.reg .b64 	%fd<5>;

	mov.u64 	%SPL, __local_depot7;
	cvta.local.u64 	%SP, %SPL;
	ld.param.u32 	%r47, [_Z6renderP4vec3iiiPP6cameraPP7hitableP17curandStateXORWOW_param_1];
	ld.param.u32 	%r50, [_Z6renderP4vec3iiiPP6cameraPP7hitableP17curandStateXORWOW_param_2];
	ld.param.u32 	%r49, [_Z6renderP4vec3iiiPP6cameraPP7hitableP17curandStateXORWOW_param_3];
	ld.param.u64 	%rd9, [_Z6renderP4vec3iiiPP6cameraPP7hitableP17curandStateXORWOW_param_5];
	cvta.to.global.u64 	%rd1, %rd9;
	add.u64 	%rd10, %SP, 0;
	add.u64 	%rd2, %SPL, 0;
	add.u64 	%rd3, %SPL, 104;
	mov.u32 	%r51, %tid.x;
	mov.u32 	%r52, %ctaid.x;
	mov.u32 	%r53, %ntid.x;
	mad.lo.s32 	%r1, %r52, %r53, %r51;
	mov.u32 	%r54, %tid.y;
	mov.u32 	%r55, %ctaid.y;
	mov.u32 	%r56, %ntid.y;
	mad.lo.s32 	%r57, %r55, %r56, %r54;
	setp.ge.s32 	%p1, %r1, %r47;
	setp.ge.s32 	%p2, %r57, %r50;
	or.pred  	%p3, %p1, %p2;
	@%p3 bra 	$L__BB7_15;
	ld.param.u64 	%rd56, [_Z6renderP4vec3iiiPP6cameraPP7hitableP17curandStateXORWOW_param_6];
	cvta.to.global.u64 	%rd12, %rd56;
	mad.lo.s32 	%r3, %r47, %r57, %r1;
	mul.wide.s32 	%rd13, %r3, 48;
	add.s64 	%rd4, %rd12, %rd13;
	ld.global.v2.u32 	{%r116, %r115}, [%rd4];
	ld.global.v2.u32 	{%r114, %r113}, [%rd4+8];
	ld.global.v2.u32 	{%r112, %r111}, [%rd4+16];
	ld.global.v2.u32 	{%r110, %r109}, [%rd4+24];
	ld.global.f32 	%f155, [%rd4+32];
	ld.global.f64 	%fd4, [%rd4+40];
	st.local.v2.u32 	[%rd3], {%r116, %r115};
	st.local.v2.u32 	[%rd3+8], {%r114, %r113};
	st.local.v2.u32 	[%rd3+16], {%r112, %r111};
	st.local.v2.u32 	[%rd3+24], {%r110, %r109};
	st.local.f32 	[%rd3+32], %f155;
	st.local.f64 	[%rd3+40], %fd4;
	setp.lt.s32 	%p4, %r49, 1;
	mov.f32 	%f156, 0f00000000;
	mov.f32 	%f157, %f156;
	mov.f32 	%f158, %f156;
	@%p4 bra 	$L__BB7_14;
	cvt.rn.f32.s32 	%f2, %r1;
	cvt.rn.f32.s32 	%f3, %r47;
	cvt.rn.f32.u32 	%f4, %r57;
	cvt.rn.f32.u32 	%f5, %r50;
	mov.f32 	%f158, 0f00000000;
	mov.b32 	%r101, 0;
	add.u64 	%rd19, %SP, 24;
	add.u64 	%rd26, %SP, 88;
	mov.f32 	%f157, %f158;
	mov.f32 	%f156, %f158;
$L__BB7_3:
	ld.param.u64 	%rd55, [_Z6renderP4vec3iiiPP6cameraPP7hitableP17curandStateXORWOW_param_4];
	ld.local.v2.u32 	{%r59, %r60}, [%rd3];
	shr.u32 	%r61, %r60, 2;
	xor.b32  	%r62, %r61, %r60;
	ld.local.v2.u32 	{%r63, %r107}, [%rd3+8];
	ld.local.v2.u32 	{%r106, %r105}, [%rd3+16];
	shl.b32 	%r64, %r105, 4;
	shl.b32 	%r65, %r62, 1;
	xor.b32  	%r66, %r65, %r64;
	xor.b32  	%r67, %r66, %r62;
	xor.b32  	%r104, %r67, %r105;
	add.s32 	%r68, %r59, %r104;
	add.s32 	%r69, %r68, 362437;
	cvt.rn.f32.u32 	%f42, %r69;
	fma.rn.f32 	%f43, %f42, 0f2F800000, 0f2F000000;
	add.f32 	%f9, %f43, %f2;
	shr.u32 	%r70, %r63, 2;
	xor.b32  	%r71, %r70, %r63;
	shl.b32 	%r72, %r104, 4;
	shl.b32 	%r73, %r71, 1;
	xor.b32  	%r74, %r73, %r72;
	xor.b32  	%r75, %r74, %r71;
	xor.b32  	%r103, %r75, %r104;
	add.s32 	%r102, %r59, 724874;
	add.s32 	%r76, %r103, %r102;
	cvt.rn.f32.u32 	%f44, %r76;
	fma.rn.f32 	%f45, %f44, 0f2F800000, 0f2F000000;
	add.f32 	%f10, %f45, %f4;
	cvta.to.global.u64 	%rd14, %rd55;
	ld.global.u64 	%rd5, [%rd14];
	ld.f32 	%f11, [%rd5+84];
$L__BB7_4:
	mov.u32 	%r22, %r105;
	mov.u32 	%r21, %r104;
	mov.u32 	%r105, %r103;
	shr.u32 	%r77, %r107, 2;
	xor.b32  	%r78, %r77, %r107;
	shl.b32 	%r79, %r105, 4;
	shl.b32 	%r80, %r78, 1;
	xor.b32  	%r81, %r80, %r79;
	xor.b32  	%r82, %r81, %r78;
	xor.b32  	%r104, %r82, %r105;
	add.s32 	%r83, %r102, %r104;
	add.s32 	%r84, %r83, 362437;
	cvt.rn.f32.u32 	%f46, %r84;
	fma.rn.f32 	%f47, %f46, 0f2F800000, 0f2F000000;
	shr.u32 	%r85, %r106, 2;
	xor.b32  	%r86, %r85, %r106;
	shl.b32 	%r87, %r104, 4;
	shl.b32 	%r88, %r86, 1;
	xor.b32  	%r89, %r88, %r87;
	xor.b32  	%r90, %r89, %r86;
	xor.b32  	%r103, %r90, %r104;
	add.s32 	%r102, %r102, 724874;
	add.s32 	%r91, %r103, %r102;
	cvt.rn.f32.u32 	%f48, %r91;
	fma.rn.f32 	%f49, %f48, 0f2F800000, 0f2F000000;
	fma.rn.f32 	%f12, %f47, 0f40000000, 0fBF800000;
	fma.rn.f32 	%f13, %f49, 0f40000000, 0fBF800000;
	mul.f32 	%f50, %f13, %f13;
	fma.rn.f32 	%f51, %f12, %f12, %f50;
	setp.ge.f32 	%p5, %f51, 0f3F800000;
	mov.u32 	%r106, %r21;
	mov.u32 	%r107, %r22;
	@%p5 bra 	$L__BB7_4;
	div.rn.f32 	%f53, %f9, %f3;
	div.rn.f32 	%f54, %f10, %f5;
	st.local.v2.u32 	[%rd3+8], {%r21, %r105};
	st.local.v2.u32 	[%rd3+16], {%r104, %r103};
	st.local.v2.u32 	[%rd3], {%r102, %r22};
	mul.f32 	%f55, %f11, %f12;
	mul.f32 	%f56, %f11, %f13;
	ld.f32 	%f57, [%rd5+48];
	ld.f32 	%f58, [%rd5+52];
	ld.f32 	%f59, [%rd5+56];
	ld.f32 	%f60, [%rd5+60];
	mul.f32 	%f61, %f56, %f60;
	ld.f32 	%f62, [%rd5+64];
	mul.f32 	%f63, %f56, %f62;
	ld.f32 	%f64, [%rd5+68];
	mul.f32 	%f65, %f56, %f64;
	fma.rn.f32 	%f66, %f55, %f57, %f61;
	fma.rn.f32 	%f67, %f55, %f58, %f63;
	fma.rn.f32 	%f68, %f55, %f59, %f65;
	ld.f32 	%f69, [%rd5];
	add.f32 	%f70, %f66, %f69;
	ld.f32 	%f71, [%rd5+4];
	add.f32 	%f72, %f67, %f71;
	ld.f32 	%f73, [%rd5+8];
	add.f32 	%f74, %f68, %f73;
	ld.f32 	%f75, [%rd5+24];
	ld.f32 	%f76, [%rd5+28];
	ld.f32 	%f77, [%rd5+32];
	ld.f32 	%f78, [%rd5+12];
	fma.rn.f32 	%f79, %f53, %f75, %f78;
	ld.f32 	%f80, [%rd5+16];
	fma.rn.f32 	%f81, %f53, %f76, %f80;
	ld.f32 	%f82, [%rd5+20];
	fma.rn.f32 	%f83, %f53, %f77, %f82;
	ld.f32 	%f84, [%rd5+36];
	ld.f32 	%f85, [%rd5+40];
	ld.f32 	%f86, [%rd5+44];
	fma.rn.f32 	%f87, %f54, %f84, %f79;
	fma.rn.f32 	%f88, %f54, %f85, %f81;
	fma.rn.f32 	%f89, %f54, %f86, %f83;
	sub.f32 	%f90, %f87, %f69;
	sub.f32 	%f91, %f88, %f71;
	sub.f32 	%f92, %f89, %f73;
	sub.f32 	%f93, %f90, %f66;
	sub.f32 	%f94, %f91, %f67;
	sub.f32 	%f95, %f92, %f68;
	st.local.f32 	[%rd2], %f70;
	st.local.f32 	[%rd2+4], %f72;
	st.local.f32 	[%rd2+8], %f74;
	st.local.f32 	[%rd2+12], %f93;
	st.local.f32 	[%rd2+16], %f94;
	st.local.f32 	[%rd2+20], %f95;
	mov.f32 	%f149, 0f3F800000;
	mov.b32 	%r108, 0;
	mov.f32 	%f150, %f149;
	mov.f32 	%f151, %f149;
$L__BB7_6:
	ld.global.u64 	%rd15, [%rd1];
	ld.u64 	%rd16, [%rd15];
	ld.u64 	%rd17, [%rd16];
	{ // callseq 1, 0
	.param .b64 param0;
	st.param.b64 	[param0], %rd15;
	.param .b64 param1;
	st.param.b64 	[param1], %rd10;
	.param .b32 param2;
	st.param.f32 	[param2], 0f3A83126F;
	.param .b32 param3;
	st.param.f32 	[param3], 0f7F7FFFFF;
	.param .b64 param4;
	st.param.b64 	[param4], %rd19;
	.param .b32 retval0;
	prototype_1 : .callprototype (.param .b32 _) _ (.param .b64 _, .param .b64 _, .param .b32 _, .param .b32 _, .param .b64 _);
	call (retval0), 
	%rd17, 
	(
	param0, 
	param1, 
	param2, 
	param3, 
	param4
	)
	, prototype_1;
	ld.param.b32 	%r93, [retval0];
	} // callseq 1
	cvt.u16.u32 	%rs1, %r93;
	setp.eq.s16 	%p6, %rs1, 0;
	mov.f32 	%f152, 0f00000000;
	mov.f32 	%f153, 0f00000000;
	mov.f32 	%f154, 0f00000000;
	@%p6 bra 	$L__BB7_11;
	cvta.to.local.u64 	%rd21, %rd19;
	ld.local.u64 	%rd22, [%rd21+32];
	ld.u64 	%rd23, [%rd22];
	ld.u64 	%rd24, [%rd23];
	add.u64 	%rd27, %SP, 64;
	add.u64 	%rd28, %SP, 104;
	{ // callseq 2, 0
	.param .b64 param0;
	st.param.b64 	[param0], %rd22;
	.param .b64 param1;
	st.param.b64 	[param1], %rd10;
	.param .b64 param2;
	st.param.b64 	[param2], %rd19;
	.param .b64 param3;
	st.param.b64 	[param3], %rd26;
	.param .b64 param4;
	st.param.b64 	[param4], %rd27;
	.param .b64 param5;
	st.param.b64 	[param5], %rd28;
	.param .b32 retval0;
	prototype_2 : .callprototype (.param .b32 _) _ (.param .b64 _, .param .b64 _, .param .b64 _, .param .b64 _, .param .b64 _, .param .b64 _);
	call (retval0), 
	%rd24, 
	(
	param0, 
	param1, 
	param2, 
	param3, 
	param4, 
	param5
	)
	, prototype_2;
	ld.param.b32 	%r95, [retval0];
	} // callseq 2
	cvt.u16.u32 	%rs2, %r95;
	setp.eq.s16 	%p7, %rs2, 0;
	@%p7 bra 	$L__BB7_12;
	add.u64 	%rd30, %SPL, 88;
	ld.local.f32 	%f97, [%rd30];
	mul.f32 	%f151, %f151, %f97;
	ld.local.f32 	%f98, [%rd30+4];
	mul.f32 	%f150, %f150, %f98;
	ld.local.f32 	%f99, [%rd30+8];
	mul.f32 	%f149, %f149, %f99;
	add.u64 	%rd32, %SPL, 64;
	ld.local.f32 	%f100, [%rd32];
	ld.local.f32 	%f101, [%rd32+4];
	ld.local.f32 	%f102, [%rd32+8];
	ld.local.f32 	%f103, [%rd32+12];
	ld.local.f32 	%f104, [%rd32+16];
	ld.local.f32 	%f105, [%rd32+20];
	st.local.f32 	[%rd2], %f100;
	st.local.f32 	[%rd2+4], %f101;
	st.local.f32 	[%rd2+8], %f102;
	st.local.f32 	[%rd2+12], %f103;
	st.local.f32 	[%rd2+16], %f104;
	st.local.f32 	[%rd2+20], %f105;
	ld.global.u64 	%rd33, [%rd1];
	ld.u64 	%rd34, [%rd33];
	ld.u64 	%rd35, [%rd34];
	add.u64 	%rd36, %SP, 0;
	add.u64 	%rd37, %SP, 24;
	{ // callseq 3, 0
	.param .b64 param0;
	st.param.b64 	[param0], %rd33;
	.param .b64 param1;
	st.param.b64 	[param1], %rd36;
	.param .b32 param2;
	st.param.f32 	[param2], 0f3A83126F;
	.param .b32 param3;
	st.param.f32 	[param3], 0f7F7FFFFF;
	.param .b64 param4;
	st.param.b64 	[param4], %rd37;
	.param .b32 retval0;
	prototype_3 : .callprototype (.param .b32 _) _ (.param .b64 _, .param .b64 _, .param .b32 _, .param .b32 _, .param .b64 _);
	call (retval0), 
	%rd35, 
	(
	param0, 
	param1, 
	param2, 
	param3, 
	param4
	)
	, prototype_3;
	ld.param.b32 	%r97, [retval0];
	} // callseq 3
	cvt.u16.u32 	%rs3, %r97;
	setp.eq.s16 	%p8, %rs3, 0;
	@%p8 bra 	$L__BB7_11;
	add.u64 	%rd38, %SP, 24;
	add.u64 	%rd39, %SPL, 24;
	ld.local.u64 	%rd40, [%rd39+32];
	ld.u64 	%rd41, [%rd40];
	ld.u64 	%rd42, [%rd41];
	add.u64 	%rd43, %SP, 0;
	add.u64 	%rd44, %SP, 88;
	add.u64 	%rd45, %SP, 64;
	add.u64 	%rd46, %SP, 104;
	{ // callseq 4, 0
	.param .b64 param0;
	st.param.b64 	[param0], %rd40;
	.param .b64 param1;
	st.param.b64 	[param1], %rd43;
	.param .b64 param2;
	st.param.b64 	[param2], %rd38;
	.param .b64 param3;
	st.param.b64 	[param3], %rd44;
	.param .b64 param4;
	st.param.b64 	[param4], %rd45;
	.param .b64 param5;
	st.param.b64 	[param5], %rd46;
	.param .b32 retval0;
	prototype_4 : .callprototype (.param .b32 _) _ (.param .b64 _, .param .b64 _, .param .b64 _, .param .b64 _, .param .b64 _, .param .b64 _);
	call (retval0), 
	%rd42, 
	(
	param0, 
	param1, 
	param2, 
	param3, 
	param4, 
	param5
	)
	, prototype_4;
	ld.param.b32 	%r99, [retval0];
	} // callseq 4
	cvt.u16.u32 	%rs4, %r99;
	setp.eq.s16 	%p9, %rs4, 0;
	@%p9 bra 	$L__BB7_12;
	add.u64 	%rd48, %SPL, 88;
	ld.local.f32 	%f108, [%rd48];
	mul.f32 	%f151, %f151, %f108;
	ld.local.f32 	%f109, [%rd48+4];
	mul.f32 	%f150, %f150, %f109;
	ld.local.f32 	%f110, [%rd48+8];
	mul.f32 	%f149, %f149, %f110;
	add.u64 	%rd50, %SPL, 64;
	ld.local.f32 	%f111, [%rd50];
	ld.local.f32 	%f112, [%rd50+4];
	ld.local.f32 	%f113, [%rd50+8];
	ld.local.f32 	%f114, [%rd50+12];
	ld.local.f32 	%f115, [%rd50+16];
	ld.local.f32 	%f116, [%rd50+20];
	st.local.f32 	[%rd2], %f111;
	st.local.f32 	[%rd2+4], %f112;
	st.local.f32 	[%rd2+8], %f113;
	st.local.f32 	[%rd2+12], %f114;
	st.local.f32 	[%rd2+16], %f115;
	st.local.f32 	[%rd2+20], %f116;
	add.s32 	%r108, %r108, 2;
	setp.eq.s32 	%p10, %r108, 50;
	@%p10 bra 	$L__BB7_12;
	bra.uni 	$L__BB7_6;
$L__BB7_11:
	ld.local.f32 	%f117, [%rd2+12];
	ld.local.f32 	%f118, [%rd2+16];
	ld.local.f32 	%f119, [%rd2+20];
	mul.f32 	%f120, %f118, %f118;
	fma.rn.f32 	%f121, %f117, %f117, %f120;
	fma.rn.f32 	%f122, %f119, %f119, %f121;
	sqrt.rn.f32 	%f123, %f122;
	rcp.rn.f32 	%f124, %f123;
	fma.rn.f32 	%f125, %f118, %f124, 0f3F800000;
	mul.f32 	%f126, %f125, 0f3F000000;
	mov.f32 	%f127, 0f3F800000;
	sub.f32 	%f128, %f127, %f126;
	fma.rn.f32 	%f129, %f126, 0f3F000000, %f128;
	fma.rn.f32 	%f130, %f126, 0f3F333333, %f128;
	add.f32 	%f131, %f126, %f128;
	mul.f32 	%f152, %f151, %f129;
	mul.f32 	%f153, %f150, %f130;
	mul.f32 	%f154, %f149, %f131;
$L__BB7_12:
	add.f32 	%f158, %f158, %f152;
	add.f32 	%f157, %f157, %f153;
	add.f32 	%f156, %f156, %f154;
	add.s32 	%r101, %r101, 1;
	setp.ne.s32 	%p11, %r101, %r49;
	@%p11 bra 	$L__BB7_3;
	ld.local.v2.u32 	{%r116, %r115}, [%rd3];
	ld.local.v2.u32 	{%r114, %r113}, [%rd3+8];
	ld.local.v2.u32 	{%r112, %r111}, [%rd3+16];
	ld.local.v2.u32 	{%r110, %r109}, [%rd3+24];
	ld.local.f32 	%f155, [%rd3+32];
	ld.local.f64 	%fd4, [%rd3+40];
$L__BB7_14:
	ld.param.u64 	%rd54, [_Z6renderP4vec3iiiPP6cameraPP7hitableP17curandStateXORWOW_param_0];
	st.global.v2.u32 	[%rd4], {%r116, %r115};
	st.global.v2.u32 	[%rd4+8], {%r114, %r113};
	st.global.v2.u32 	[%rd4+16], {%r112, %r111};
	st.global.v2.u32 	[%rd4+24], {%r110, %r109};
	st.global.f32 	[%rd4+32], %f155;
	st.global.f64 	[%rd4+40], %fd4;
	cvt.rn.f32.s32 	%f132, %r49;
	rcp.rn.f32 	%f133, %f132;
	mul.f32 	%f134, %f133, %f158;
	mul.f32 	%f135, %f133, %f157;
	mul.f32 	%f136, %f133, %f156;
	sqrt.rn.f32 	%f137, %f134;
	sqrt.rn.f32 	%f138, %f135;
	sqrt.rn.f32 	%f139, %f136;
	cvta.to.global.u64 	%rd51, %rd54;
	mul.wide.s32 	%rd52, %r3, 12;
	add.s64 	%rd53, %rd51, %rd52;
	st.global.f32 	[%rd53], %f137;
	st.global.f32 	[%rd53+4], %f138;
	st.global.f32 	[%rd53+8], %f139;
$L__BB7_15:
	ret;

}
	// .globl	_Z12create_worldPP7hitableS1_PP6cameraiiP17curandStateXORWOW
.visible .entry _Z12create_worldPP7hitableS1_PP6cameraiiP17curandStateXORWOW(
	.param .u64 .ptr .align 1 _Z12create_worldPP7hitableS1_PP6cameraiiP17curandStateXORWOW_param_0,
	.param .u64 .ptr .align 1 _Z12create_worldPP7hitableS1_PP6cameraiiP17curandStateXORWOW_param_1,
	.param .u64 .ptr .align 1 _Z12create_worldPP7hitableS1_PP6cameraiiP17curandStateXORWOW_param_2,
	.param .u32 _Z12create_worldPP7hitableS1_PP6cameraiiP17curandStateXORWOW_param_3,
	.param .u32 _Z12create_worldPP7hitableS1_PP6cameraiiP17curandStateXORWOW_param_4,
	.param .u64 .ptr .align 1 _Z12create_worldPP7hitableS1_PP6cameraiiP17curandStateXORWOW_param_5
)
{
	.reg .pred 	%p<7>;
	.reg .b32 	%r<204>;
	.reg .b32 	%f<96>;
	.reg .b64 	%rd<85>;
	.reg .b64 	%fd<2>;

	ld.param.u64 	%rd6, [_Z12create_worldPP7hitableS1_PP6cameraiiP17curandStateXORWOW_param_0];
	ld.param.u64 	%rd8, [_Z12create_worldPP7hitableS1_PP6cameraiiP17curandStateXORWOW_param_2];
	ld.param.u32 	%r52, [_Z12create_worldPP7hitableS1_PP6cameraiiP17curandStateXORWOW_param_3];
	ld.param.u32 	%r53, [_Z12create_worldPP7hitableS1_PP6cameraiiP17curandStateXORWOW_param_4];
	ld.param.u64 	%rd9, [_Z12create_worldPP7hitableS1_PP6cameraiiP17curandStateXORWOW_param_5];
	cvta.to.global.u64 	%rd1, %rd6;
	cvta.to.global.u64 	%rd2, %rd9;
	mov.u32 	%r54, %tid.x;
	mov.u32 	%r55, %ctaid.x;
	or.b32  	%r56, %r54, %r55;
	setp.ne.s32 	%p1, %r56, 0;
	@%p1 bra 	$L__BB8_14;
	ld.global.v2.u32 	{%r198, %r199}, [%rd2];
	ld.global.v2.u32 	{%r200, %r201}, [%rd2+8];
	ld.global.v2.u32 	{%r202, %r203}, [%rd2+16];
	ld.global.v2.u32 	{%r7, %r8}, [%rd2+24];
	ld.global.f32 	%f1, [%rd2+32];
	ld.global.f64 	%fd1, [%rd2+40];
	{ // callseq 5, 0
	.param .b64 param0;
	st.param.b64 	[param0], 32;
	.param .b64 retval0;
	call.uni (retval0), 
	malloc, 
	(
	param0
	);
	ld.param.b64 	%rd10, [retval0];
	} // callseq 5
	{ // callseq 6, 0
	.param .b64 param0;
	st.param.b64 	[param0], 24;
	.param .b64 retval0;
	call.uni (retval0), 
	malloc, 
	(
	param0
	);
	ld.param.b64 	%rd12, [retval0];
	} // callseq 6
	mov.u64 	%rd14, _ZTV10lambertian;
	cvta.global.u64 	%rd15, %rd14;
	add.s64 	%rd16, %rd15, 16;
	st.u64 	[%rd12], %rd16;
	mov.f32 	%f7, 0f3F000000;
	st.v2.f32 	[%rd12+8], {%f7, %f7};
	mov.b32 	%r59, 1056964608;
	st.u32 	[%rd12+16], %r59;
	mov.u64 	%rd17, _ZTV6sphere;
	cvta.global.u64 	%rd18, %rd17;
	add.s64 	%rd19, %rd18, 16;
	st.u64 	[%rd10], %rd19;
	mov.f32 	%f8, 0fC47A0000;
	mov.f32 	%f9, 0f00000000;
	st.v2.f32 	[%rd10+8], {%f9, %f8};
	mov.f32 	%f10, 0f447A0000;
	st.v2.f32 	[%rd10+16], {%f9, %f10};
	st.u64 	[%rd10+24], %rd12;
	st.global.u64 	[%rd1], %rd10;
	mov.b32 	%r191, 1;
	mov.b32 	%r181, -11;
$L__BB8_2:
	cvt.rn.f32.s32 	%f2, %r181;
	add.s32 	%r189, %r191, -1;
	mov.b32 	%r190, -11;
$L__BB8_3:
	mul.wide.s32 	%rd20, %r191, 8;
	add.s64 	%rd3, %rd1, %rd20;
	shr.u32 	%r61, %r199, 2;
	xor.b32  	%r62, %r61, %r199;
	shl.b32 	%r63, %r203, 4;
	shl.b32 	%r64, %r62, 1;
	xor.b32  	%r65, %r64, %r63;
	xor.b32  	%r66, %r65, %r62;
	xor.b32  	%r27, %r66, %r203;
	add.s32 	%r67, %r198, %r27;
	add.s32 	%r68, %r67, 362437;
	cvt.rn.f32.u32 	%f11, %r68;
	fma.rn.f32 	%f3, %f11, 0f2F800000, 0f2F000000;
	shr.u32 	%r69, %r200, 2;
	xor.b32  	%r70, %r69, %r200;
	shl.b32 	%r71, %r27, 4;
	shl.b32 	%r72, %r70, 1;
	xor.b32  	%r73, %r72, %r71;
	xor.b32  	%r74, %r73, %r70;
	xor.b32  	%r28, %r74, %r27;
	add.s32 	%r75, %r198, %r28;
	add.s32 	%r76, %r75, 724874;
	cvt.rn.f32.u32 	%f12, %r76;
	fma.rn.f32 	%f13, %f12, 0f2F800000, 0f2F000000;
	add.f32 	%f4, %f13, %f2;
	cvt.rn.f32.s32 	%f14, %r190;
	shr.u32 	%r77, %r201, 2;
	xor.b32  	%r78, %r77, %r201;
	shl.b32 	%r79, %r28, 4;
	shl.b32 	%r80, %r78, 1;
	xor.b32  	%r81, %r80, %r79;
	xor.b32  	%r82, %r81, %r78;
	xor.b32  	%r29, %r82, %r28;
	add.s32 	%r30, %r198, 1087311;
	add.s32 	%r83, %r29, %r30;
	cvt.rn.f32.u32 	%f15, %r83;
	fma.rn.f32 	%f16, %f15, 0f2F800000, 0f2F000000;
	add.f32 	%f5, %f16, %f14;
	setp.geu.f32 	%p2, %f3, 0f3F4CCCCD;
	@%p2 bra 	$L__BB8_5;
	{ // callseq 11, 0
	.param .b64 param0;
	st.param.b64 	[param0], 32;
	.param .b64 retval0;
	call.uni (retval0), 
	malloc, 
	(
	param0
	);
	ld.param.b64 	%rd39, [retval0];
	} // callseq 11
	{ // callseq 12, 0
	.param .b64 param0;
	st.param.b64 	[param0], 24;
	.param .b64 retval0;
	call.uni (retval0), 
	malloc, 
	(
	param0
	);
	ld.param.b64 	%rd41, [retval0];
	} // callseq 12
	shr.u32 	%r117, %r202, 2;
	xor.b32  	%r118, %r117, %r202;
	shl.b32 	%r119, %r29, 4;
	shl.b32 	%r120, %r118, 1;
	xor.b32  	%r121, %r120, %r119;
	xor.b32  	%r122, %r121, %r118;
	xor.b32  	%r123, %r122, %r29;
	add.s32 	%r124, %r198, %r123;
	add.s32 	%r125, %r124, 1449748;
	cvt.rn.f32.u32 	%f33, %r125;
	fma.rn.f32 	%f34, %f33, 0f2F800000, 0f2F000000;
	shr.u32 	%r126, %r203, 2;
	xor.b32  	%r127, %r126, %r203;
	shl.b32 	%r128, %r123, 4;
	shl.b32 	%r129, %r127, 1;
	xor.b32  	%r130, %r129, %r128;
	xor.b32  	%r131, %r130, %r127;
	xor.b32  	%r199, %r131, %r123;
	add.s32 	%r132, %r198, %r199;
	add.s32 	%r133, %r132, 1812185;
	cvt.rn.f32.u32 	%f35, %r133;
	fma.rn.f32 	%f36, %f35, 0f2F800000, 0f2F000000;
	mul.f32 	%f37, %f34, %f36;
	shr.u32 	%r134, %r27, 2;
	xor.b32  	%r135, %r134, %r27;
	shl.b32 	%r136, %r199, 4;
	shl.b32 	%r137, %r135, 1;
	xor.b32  	%r138, %r137, %r136;
	xor.b32  	%r139, %r138, %r135;
	xor.b32  	%r200, %r139, %r199;
	add.s32 	%r140, %r198, %r200;
	add.s32 	%r141, %r140, 2174622;
	cvt.rn.f32.u32 	%f38, %r141;
	fma.rn.f32 	%f39, %f38, 0f2F800000, 0f2F000000;
	shr.u32 	%r142, %r28, 2;
	xor.b32  	%r143, %r142, %r28;
	shl.b32 	%r144, %r200, 4;
	shl.b32 	%r145, %r143, 1;
	xor.b32  	%r146, %r145, %r144;
	xor.b32  	%r147, %r146, %r143;
	xor.b32  	%r201, %r147, %r200;
	add.s32 	%r148, %r198, %r201;
	add.s32 	%r149, %r148, 2537059;
	cvt.rn.f32.u32 	%f40, %r149;
	fma.rn.f32 	%f41, %f40, 0f2F800000, 0f2F000000;
	mul.f32 	%f42, %f39, %f41;
	shr.u32 	%r150, %r29, 2;
	xor.b32  	%r151, %r150, %r29;
	shl.b32 	%r152, %r201, 4;
	shl.b32 	%r153, %r151, 1;
	xor.b32  	%r154, %r153, %r152;
	xor.b32  	%r155, %r154, %r151;
	xor.b32  	%r202, %r155, %r201;
	add.s32 	%r156, %r198, %r202;
	add.s32 	%r157, %r156, 2899496;
	cvt.rn.f32.u32 	%f43, %r157;
	fma.rn.f32 	%f44, %f43, 0f2F800000, 0f2F000000;
	shr.u32 	%r158, %r123, 2;
	xor.b32  	%r159, %r158, %r123;
	shl.b32 	%r160, %r202, 4;
	shl.b32 	%r161, %r159, 1;
	xor.b32  	%r162, %r161, %r160;
	xor.b32  	%r163, %r162, %r159;
	xor.b32  	%r203, %r163, %r202;
	add.s32 	%r198, %r198, 3261933;
	add.s32 	%r164, %r203, %r198;
	cvt.rn.f32.u32 	%f45, %r164;
	fma.rn.f32 	%f46, %f45, 0f2F800000, 0f2F000000;
	mul.f32 	%f47, %f44, %f46;
	mov.u64 	%rd43, _ZTV10lambertian;
	cvta.global.u64 	%rd44, %rd43;
	add.s64 	%rd45, %rd44, 16;
	st.u64 	[%rd41], %rd45;
	st.v2.f32 	[%rd41+8], {%f37, %f42};
	st.f32 	[%rd41+16], %f47;
	mov.u64 	%rd46, _ZTV6sphere;
	cvta.global.u64 	%rd47, %rd46;
	add.s64 	%rd48, %rd47, 16;
	st.u64 	[%rd39], %rd48;
	mov.f32 	%f48, 0f3E4CCCCD;
	st.v2.f32 	[%rd39+8], {%f4, %f48};
	st.v2.f32 	[%rd39+16], {%f5, %f48};
	st.u64 	[%rd39+24], %rd41;
	st.global.u64 	[%rd3], %rd39;
	bra.uni 	$L__BB8_11;
$L__BB8_5:
	setp.geu.f32 	%p3, %f3, 0f3F733333;
	@%p3 bra 	$L__BB8_10;
	{ // callseq 9, 0
	.param .b64 param0;
	st.param.b64 	[param0], 32;
	.param .b64 retval0;
	call.uni (retval0), 
	malloc, 
	(
	param0
	);
	ld.param.b64 	%rd31, [retval0];
	} // callseq 9
	{ // callseq 10, 0
	.param .b64 param0;
	st.param.b64 	[param0], 24;
	.param .b64 retval0;
	call.uni (retval0), 
	malloc, 
	(
	param0
	);
	ld.param.b64 	%rd32, [retval0];
	} // callseq 10
	shr.u32 	%r85, %r202, 2;
	xor.b32  	%r86, %r85, %r202;
	shl.b32 	%r87, %r29, 4;
	shl.b32 	%r88, %r86, 1;
	xor.b32  	%r89, %r88, %r87;
	xor.b32  	%r90, %r89, %r86;
	xor.b32  	%r200, %r90, %r29;
	add.s32 	%r91, %r198, %r200;
	add.s32 	%r92, %r91, 1449748;
	cvt.rn.f32.u32 	%f18, %r92;
	fma.rn.f32 	%f19, %f18, 0f2F800000, 0f2F000000;
	add.f32 	%f20, %f19, 0f3F800000;
	mul.f32 	%f21, %f20, 0f3F000000;
	shr.u32 	%r93, %r203, 2;
	xor.b32  	%r94, %r93, %r203;
	shl.b32 	%r95, %r200, 4;
	shl.b32 	%r96, %r94, 1;
	xor.b32  	%r97, %r96, %r95;
	xor.b32  	%r98, %r97, %r94;
	xor.b32  	%r201, %r98, %r200;
	add.s32 	%r99, %r198, %r201;
	add.s32 	%r100, %r99, 1812185;
	cvt.rn.f32.u32 	%f22, %r100;
	fma.rn.f32 	%f23, %f22, 0f2F800000, 0f2F000000;
	add.f32 	%f24, %f23, 0f3F800000;
	mul.f32 	%f25, %f24, 0f3F000000;
	shr.u32 	%r101, %r27, 2;
	xor.b32  	%r102, %r101, %r27;
	shl.b32 	%r103, %r201, 4;
	shl.b32 	%r104, %r102, 1;
	xor.b32  	%r105, %r104, %r103;
	xor.b32  	%r106, %r105, %r102;
	xor.b32  	%r202, %r106, %r201;
	add.s32 	%r107, %r198, %r202;
	add.s32 	%r108, %r107, 2174622;
	cvt.rn.f32.u32 	%f26, %r108;
	fma.rn.f32 	%f27, %f26, 0f2F800000, 0f2F000000;
	add.f32 	%f28, %f27, 0f3F800000;
	mul.f32 	%f29, %f28, 0f3F000000;
	shr.u32 	%r109, %r28, 2;
	xor.b32  	%r110, %r109, %r28;
	shl.b32 	%r111, %r202, 4;
	shl.b32 	%r112, %r110, 1;
	xor.b32  	%r113, %r112, %r111;
	xor.b32  	%r114, %r113, %r110;
	xor.b32  	%r203, %r114, %r202;
	add.s32 	%r198, %r198, 2537059;
	add.s32 	%r115, %r203, %r198;
	cvt.rn.f32.u32 	%f30, %r115;
	fma.rn.f32 	%f31, %f30, 0f2F800000, 0f2F000000;
	mul.f32 	%f6, %f31, 0f3F000000;
	mov.u64 	%rd33, _ZTV5metal;
	cvta.global.u64 	%rd34, %rd33;
	add.s64 	%rd35, %rd34, 16;
	st.u64 	[%rd32], %rd35;
	st.v2.f32 	[%rd32+8], {%f21, %f25};
	st.f32 	[%rd32+16], %f29;
	setp.geu.f32 	%p4, %f6, 0f3F800000;
	@%p4 bra 	$L__BB8_8;
	st.f32 	[%rd32+20], %f6;
	bra.uni 	$L__BB8_9;
$L__BB8_8:
	mov.b32 	%r116, 1065353216;
	st.u32 	[%rd32+20], %r116;
$L__BB8_9:
	mov.u64 	%rd36, _ZTV6sphere;
	cvta.global.u64 	%rd37, %rd36;
	add.s64 	%rd38, %rd37, 16;
	st.u64 	[%rd31], %rd38;
	mov.f32 	%f32, 0f3E4CCCCD;
	st.v2.f32 	[%rd31+8], {%f4, %f32};
	st.v2.f32 	[%rd31+16], {%f5, %f32};
	st.u64 	[%rd31+24], %rd32;
	st.global.u64 	[%rd3], %rd31;
	mov.u32 	%r199, %r29;
	bra.uni 	$L__BB8_11;
$L__BB8_10:
	{ // callseq 7, 0
	.param .b64 param0;
	st.param.b64 	[param0], 32;
	.param .b64 retval0;
	call.uni (retval0), 
	malloc, 
	(
	param0
	);
	ld.param.b64 	%rd21, [retval0];
	} // callseq 7
	{ // callseq 8, 0
	.param .b64 param0;
	st.param.b64 	[param0], 16;
	.param .b64 retval0;
	call.uni (retval0), 
	malloc, 
	(
	param0
	);
	ld.param.b64 	%rd23, [retval0];
	} // callseq 8
	mov.u64 	%rd25, _ZTV10dielectric;
	cvta.global.u64 	%rd26, %rd25;
	add.s64 	%rd27, %rd26, 16;
	st.u64 	[%rd23], %rd27;
	mov.b32 	%r84, 1069547520;
	st.u32 	[%rd23+8], %r84;
	mov.u64 	%rd28, _ZTV6sphere;
	cvta.global.u64 	%rd29, %rd28;
	add.s64 	%rd30, %rd29, 16;
	st.u64 	[%rd21], %rd30;
	mov.f32 	%f17, 0f3E4CCCCD;
	st.v2.f32 	[%rd21+8], {%f4, %f17};
	st.v2.f32 	[%rd21+16], {%f5, %f17};
	st.u64 	[%rd21+24], %rd23;
	st.global.u64 	[%rd3], %rd21;
	mov.u32 	%r198, %r30;
	mov.u32 	%r199, %r202;
	mov.u32 	%r200, %r203;
	mov.u32 	%r201, %r27;
	mov.u32 	%r202, %r28;
	mov.u32 	%r203, %r29;
$L__BB8_11:
	add.s32 	%r191, %r191, 1;
	add.s32 	%r190, %r190, 1;
	add.s32 	%r189, %r189, 1;
	setp.ne.s32 	%p5, %r190, 11;
	@%p5 bra 	$L__BB8_3;
	add.s32 	%r181, %r181, 1;
	setp.ne.s32 	%p6, %r181, 11;
	@%p6 bra 	$L__BB8_2;
	ld.param.u64 	%rd84, [_Z12create_worldPP7hitableS1_PP6cameraiiP17curandStateXORWOW_param_1];
	{ // callseq 13, 0
	.param .b64 param0;
	st.param.b64 	[param0], 32;
	.param .b64 retval0;
	call.uni (retval0), 
	malloc, 
	(
	param0
	);
	ld.param.b64 	%rd49, [retval0];
	} // callseq 13
	{ // callseq 14, 0
	.param .b64 param0;
	st.param.b64 	[param0], 16;
	.param .b64 retval0;
	call.uni (retval0), 
	malloc, 
	(
	param0
	);
	ld.param.b64 	%rd51, [retval0];
	} // callseq 14
	mov.u64 	%rd53, _ZTV10dielectric;
	cvta.global.u64 	%rd54, %rd53;
	add.s64 	%rd55, %rd54, 16;
	st.u64 	[%rd51], %rd55;
	mov.b32 	%r165, 1069547520;
	st.u32 	[%rd51+8], %r165;
	mov.u64 	%rd56, _ZTV6sphere;
	cvta.global.u64 	%rd57, %rd56;
	add.s64 	%rd58, %rd57, 16;
	st.u64 	[%rd49], %rd58;
	mov.f32 	%f49, 0f3F800000;
	mov.f32 	%f50, 0f00000000;
	st.v2.f32 	[%rd49+8], {%f50, %f49};
	st.v2.f32 	[%rd49+16], {%f50, %f49};
	st.u64 	[%rd49+24], %rd51;
	mul.wide.s32 	%rd59, %r189, 8;
	add.s64 	%rd60, %rd1, %rd59;
	st.global.u64 	[%rd60+8], %rd49;
	{ // callseq 15, 0
	.param .b64 param0;
	st.param.b64 	[param0], 32;
	.param .b64 retval0;
	call.uni (retval0), 
	malloc, 
	(
	param0
	);
	ld.param.b64 	%rd61, [retval0];
	} // callseq 15
	{ // callseq 16, 0
	.param .b64 param0;
	st.param.b64 	[param0], 24;
	.param .b64 retval0;
	call.uni (retval0), 
	malloc, 
	(
	param0
	);
	ld.param.b64 	%rd63, [retval0];
	} // callseq 16
	mov.u64 	%rd65, _ZTV10lambertian;
	cvta.global.u64 	%rd66, %rd65;
	add.s64 	%rd67, %rd66, 16;
	st.u64 	[%rd63], %rd67;
	mov.f32 	%f51, 0f3E4CCCCD;
	mov.f32 	%f52, 0f3ECCCCCD;
	st.v2.f32 	[%rd63+8], {%f52, %f51};
	mov.b32 	%r166, 1036831949;
	st.u32 	[%rd63+16], %r166;
	st.u64 	[%rd61], %rd58;
	mov.f32 	%f53, 0fC0800000;
	st.v2.f32 	[%rd61+8], {%f53, %f49};
	st.v2.f32 	[%rd61+16], {%f50, %f49};
	st.u64 	[%rd61+24], %rd63;
	st.global.u64 	[%rd60+16], %rd61;
	{ // callseq 17, 0
	.param .b64 param0;
	st.param.b64 	[param0], 32;
	.param .b64 retval0;
	call.uni (retval0), 
	malloc, 
	(
	param0
	);
	ld.param.b64 	%rd68, [retval0];
	} // callseq 17
	{ // callseq 18, 0
	.param .b64 param0;
	st.param.b64 	[param0], 24;
	.param .b64 retval0;
	call.uni (retval0), 
	malloc, 
	(
	param0
	);
	ld.param.b64 	%rd70, [retval0];
	} // callseq 18
	mov.u64 	%rd72, _ZTV5metal;
	cvta.global.u64 	%rd73, %rd72;
	add.s64 	%rd74, %rd73, 16;
	st.u64 	[%rd70], %rd74;
	mov.f32 	%f54, 0f3F19999A;
	mov.f32 	%f55, 0f3F333333;
	st.v2.f32 	[%rd70+8], {%f55, %f54};
	mov.f32 	%f56, 0f3F000000;
	st.v2.f32 	[%rd70+16], {%f56, %f50};
	st.u64 	[%rd68], %rd58;
	mov.f32 	%f57, 0f40800000;
	st.v2.f32 	[%rd68+8], {%f57, %f49};
	st.v2.f32 	[%rd68+16], {%f50, %f49};
	st.u64 	[%rd68+24], %rd70;
	st.global.u64 	[%rd60+24], %rd68;
	st.global.v2.u32 	[%rd2], {%r198, %r199};
	st.global.v2.u32 	[%rd2+8], {%r200, %r201};
	st.global.v2.u32 	[%rd2+16], {%r202, %r203};
	st.global.v2.u32 	[%rd2+24], {%r7, %r8};
	st.global.f32 	[%rd2+32], %f1;
	st.global.f64 	[%rd2+40], %fd1;
	{ // callseq 19, 0
	.param .b64 param0;
	st.param.b64 	[param0], 24;
	.param .b64 retval0;
	call.uni (retval0), 
	malloc, 
	(
	param0
	);
	ld.param.b64 	%rd75, [retval0];
	} // callseq 19
	mov.u64 	%rd77, _ZTV12hitable_list;
	cvta.global.u64 	%rd78, %rd77;
	add.s64 	%rd79, %rd78, 16;
	st.u64 	[%rd75], %rd79;
	st.u64 	[%rd75+8], %rd6;
	mov.b32 	%r167, 488;
	st.u32 	[%rd75+16], %r167;
	cvta.to.global.u64 	%rd80, %rd84;
	st.global.u64 	[%rd80], %rd75;
	{ // callseq 20, 0
	.param .b64 param0;
	st.param.b64 	[param0], 88;
	.param .b64 retval0;
	call.uni (retval0), 
	malloc, 
	(
	param0
	);
	ld.param.b64 	%rd81, [retval0];
	} // callseq 20
	cvt.rn.f32.s32 	%f58, %r52;
	cvt.rn.f32.s32 	%f59, %r53;
	div.rn.f32 	%f60, %f58, %f59;
	mov.b32 	%r168, 1028443341;
	st.u32 	[%rd81+84], %r168;
	mov.f32 	%f61, 0f3E32B8C3;
	mov.f32 	%f62, 0f3CF98AE9;
	mul.rn.f32 	%f63, %f62, %f61;
	fma.rn.f32 	%f64, %f63, 0f3EACC5A9, 0f3E32B8C3;
	mul.f32 	%f65, %f64, %f60;
	mov.b32 	%r169, 1095761920;
	st.u32 	[%rd81], %r169;
	mov.b32 	%r170, 1073741824;
	st.u32 	[%rd81+4], %r170;
	mov.b32 	%r171, 1077936128;
	st.u32 	[%rd81+8], %r171;
	mov.b32 	%r172, 1064742930;
	st.u32 	[%rd81+72], %r172;
	mov.b32 	%r173, 1041747664;
	st.u32 	[%rd81+76], %r173;
	mov.b32 	%r174, 1046722104;
	st.u32 	[%rd81+80], %r174;
	mov.b32 	%r175, 1046888850;
	st.u32 	[%rd81+48], %r175;
	mov.b32 	%r176, 0;
	st.u32 	[%rd81+52], %r176;
	mov.b32 	%r177, -1082560077;
	st.u32 	[%rd81+56], %r177;
	mov.b32 	%r178, -1105990763;
	st.u32 	[%rd81+60], %r178;
	mov.b32 	%r179, 1065167827;
	st.u32 	[%rd81+64], %r179;
	mov.b32 	%r180, -1123513679;
	st.u32 	[%rd81+68], %r180;
	mul.f32 	%f66, %f65, 0f41200000;
	mul.f32 	%f67, %f66, 0f3E664192;
	mul.f32 	%f68, %f66, 0f00000000;
	mul.f32 	%f69, %f66, 0fBF7971B3;
	mov.f32 	%f70, 0f41500000;
	sub.f32 	%f71, %f70, %f67;
	mov.f32 	%f72, 0f40000000;
	sub.f32 	%f73, %f72, %f68;
	mov.f32 	%f74, 0f40400000;
	sub.f32 	%f75, %f74, %f69;
	mul.f32 	%f76, %f64, 0f41200000;
	mul.f32 	%f77, %f76, 0fBE13EB95;
	mul.f32 	%f78, %f76, 0f3F7D2BD3;
	mul.f32 	%f79, %f76, 0fBD088AB1;
	sub.f32 	%f80, %f71, %f77;
	sub.f32 	%f81, %f73, %f78;
	sub.f32 	%f82, %f75, %f79;
	add.f32 	%f83, %f80, 0fC11A2E0B;
	add.f32 	%f84, %f81, 0fBFBDC284;
	add.f32 	%f85, %f82, 0fC00E51E3;
	st.f32 	[%rd81+12], %f83;
	st.f32 	[%rd81+16], %f84;
	st.f32 	[%rd81+20], %f85;
	add.f32 	%f86, %f65, %f65;
	mul.f32 	%f87, %f86, 0f41200000;
	mul.f32 	%f88, %f87, 0f3E664192;
	mul.f32 	%f89, %f87, 0f00000000;
	mul.f32 	%f90, %f87, 0fBF7971B3;
	st.f32 	[%rd81+24], %f88;
	st.f32 	[%rd81+28], %f89;
	st.f32 	[%rd81+32], %f90;
	add.f32 	%f91, %f64, %f64;
	mul.f32 	%f92, %f91, 0f41200000;
	mul.f32 	%f93, %f92, 0fBE13EB95;
	mul.f32 	%f94, %f92, 0f3F7D2BD3;
	mul.f32 	%f95, %f92, 0fBD088AB1;
	st.f32 	[%rd81+36], %f93;
	st.f32 	[%rd81+40], %f94;
	st.f32 	[%rd81+44], %f95;
	cvta.to.global.u64 	%rd83, %rd8;
	st.global.u64 	[%rd83], %rd81;
$L__BB8_14:
	ret;

}
	// .globl	_Z10free_worldPP7hitableS1_PP6camera
.visible .entry _Z10free_worldPP7hitableS1_PP6camera(
	.param .u64 .ptr .align 1 _Z10free_worldPP7hitableS1_PP6camera_param_0,
	.param .u64 .ptr .align 1 _Z10free_worldPP7hitableS1_PP6camera_param_1,
	.param .u64 .ptr .align 1 _Z10free_worldPP7hitableS1_PP6camera_param_2
)
{
	.reg .pred 	%p<2>;
	.reg .b32 	%r<5>;
	.reg .b64 	%rd<37>;

	ld.param.u64 	%rd6, [_Z10free_worldPP7hitableS1_PP6camera_param_0];
	ld.param.u64 	%rd4, [_Z10free_worldPP7hitableS1_PP6camera_param_1];
	ld.param.u64 	%rd5, [_Z10free_worldPP7hitableS1_PP6camera_param_2];
	cvta.to.global.u64 	%rd7, %rd6;
	add.s64 	%rd36, %rd7, 32;
	mov.b32 	%r4, 0;
$L__BB9_1:
	ld.global.u64 	%rd8, [%rd36+-32];
	ld.u64 	%rd9, [%rd8+24];
	{ // callseq 21, 0
	.param .b64 param0;
	st.param.b64 	[param0], %rd9;
	call.uni 
	free, 
	(
	param0
	);
	} // callseq 21
	ld.global.u64 	%rd10, [%rd36+-32];
	{ // callseq 22, 0
	.param .b64 param0;
	st.param.b64 	[param0], %rd10;
	call.uni 
	free, 
	(
	param0
	);
	} // callseq 22
	ld.global.u64 	%rd11, [%rd36+-24];
	ld.u64 	%rd12, [%rd11+24];
	{ // callseq 23, 0
	.param .b64 param0;
	st.param.b64 	[param0], %rd12;
	call.uni 
	free, 
	(
	param0
	);
	} // callseq 23
	ld.global.u64 	%rd13, [%rd36+-24];
	{ // callseq 24, 0
	.param .b64 param0;
	st.param.b64 	[param0], %rd13;
	call.uni 
	free, 
	(
	param0
	);
	} // callseq 24
	ld.global.u64 	%rd14, [%rd36+-16];
	ld.u64 	%rd15, [%rd14+24];
	{ // callseq 25, 0
	.param .b64 param0;
	st.param.b64 	[param0], %rd15;
	call.uni 
	free, 
	(
	param0
	);
	} // callseq 25
	ld.global.u64 	%rd16, [%rd36+-16];
	{ // callseq 26, 0
	.param .b64 param0;
	st.param.b64 	[param0], %rd16;
	call.uni 
	free, 
	(
	param0
	);
	} // callseq 26
	ld.global.u64 	%rd17, [%rd36+-8];
	ld.u64 	%rd18, [%rd17+24];
	{ // callseq 27, 0
	.param .b64 param0;
	st.param.b64 	[param0], %rd18;
	call.uni 
	free, 
	(
	param0
	);
	} // callseq 27
	ld.global.u64 	%rd19, [%rd36+-8];
	{ // callseq 28, 0
	.param .b64 param0;
	st.param.b64 	[param0], %rd19;
	call.uni 
	free, 
	(
	param0
	);
	} // callseq 28
	ld.global.u64 	%rd20, [%rd36];
	ld.u64 	%rd21, [%rd20+24];
	{ // callseq 29, 0
	.param .b64 param0;
	st.param.b64 	[param0], %rd21;
	call.uni 
	free, 
	(
	param0
	);
	} // callseq 29
	ld.global.u64 	%rd22, [%rd36];
	{ // callseq 30, 0
	.param .b64 param0;
	st.param.b64 	[param0], %rd22;
	call.uni 
	free, 
	(
	param0
	);
	} // callseq 30
	ld.global.u64 	%rd23, [%rd36+8];
	ld.u64 	%rd24, [%rd23+24];
	{ // callseq 31, 0
	.param .b64 param0;
	st.param.b64 	[param0], %rd24;
	call.uni 
	free, 
	(
	param0
	);
	} // callseq 31
	ld.global.u64 	%rd25, [%rd36+8];
	{ // callseq 32, 0
	.param .b64 param0;
	st.param.b64 	[param0], %rd25;
	call.uni 
	free, 
	(
	param0
	);
	} // callseq 32
	ld.global.u64 	%rd26, [%rd36+16];
	ld.u64 	%rd27, [%rd26+24];
	{ // callseq 33, 0
	.param .b64 param0;
	st.param.b64 	[param0], %rd27;
	call.uni 
	free, 
	(
	param0
	);
	} // callseq 33
	ld.global.u64 	%rd28, [%rd36+16];
	{ // callseq 34, 0
	.param .b64 param0;
	st.param.b64 	[param0], %rd28;
	call.uni 
	free, 
	(
	param0
	);
	} // callseq 34
	ld.global.u64 	%rd29, [%rd36+24];
	ld.u64 	%rd30, [%rd29+24];
	{ // callseq 35, 0
	.param .b64 param0;
	st.param.b64 	[param0], %rd30;
	call.uni 
	free, 
	(
	param0
	);
	} // callseq 35
	ld.global.u64 	%rd31, [%rd36+24];
	{ // callseq 36, 0
	.param .b64 param0;
	st.param.b64 	[param0], %rd31;
	call.uni 
	free, 
	(
	param0
	);
	} // callseq 36
	add.s32 	%r4, %r4, 8;
	add.s64 	%rd36, %rd36, 64;
	setp.ne.s32 	%p1, %r4, 488;
	@%p1 bra 	$L__BB9_1;
	cvta.to.global.u64 	%rd32, %rd4;
	cvta.to.global.u64 	%rd33, %rd5;
	ld.global.u64 	%rd34, [%rd32];
	{ // callseq 37, 0
	.param .b64 param0;
	st.param.b64 	[param0], %rd34;
	call.uni 
	free, 
	(
	param0
	);
	} // callseq 37
	ld.global.u64 	%rd35, [%rd33];
	{ // callseq 38, 0
	.param .b64 param0;
	st.param.b64 	[param0], %rd35;
	call.uni 
	free, 
	(
	param0
	);
	} // callseq 38
	ret;

}


// ===== COMPILED SASS (sm_100) =====

	.target	sm_100

	.elftype	@"ET_EXEC"


//--------------------- .note.nv.tkinfo           --------------------------
	.section	.note.nv.tkinfo,"",@"SHT_NOTE"
	.sectionflags	@"SHF_NOTE_NV_TKINFO"
	.tkinfo
        /*0018*/ 	.word	0x00000002
        /*0030*/ 	.string	""
        /*0030*/ 	.string	"ptxas"
        /*0030*/ 	.string	"Cuda compilation tools, release 13.0, V13.0.88"
        /*0030*/ 	.string	"Build cuda_13.0.r13.0/compiler.36424714_0"
        /*0030*/ 	.string	"-arch sm_100 -m 64 "



//--------------------- .note.nv.cuinfo           --------------------------
	.section	.note.nv.cuinfo,"",@"SHT_NOTE"
	.sectionflags	@"SHF_NOTE_NV_CUINFO"
        /*0018*/ 	.short	0x0002
        /*001a*/ 	.short	0x0064
        /*001c*/ 	.short	0x0082
	.zero		2


//--------------------- .nv.info                  --------------------------
	.section	.nv.info,"",@"SHT_CUDA_INFO"
	.align	4


	//----- nvinfo : EIATTR_REGCOUNT
	.align		4
        /*0000*/ 	.byte	0x04, 0x2f
        /*0002*/ 	.short	(.L_15 - .L_14)
	.align		4
.L_14:
        /*0004*/ 	.word	index@(_Z9rand_initP17curandStateXORWOW)
        /*0008*/ 	.word	0x0000000c


	//----- nvinfo : EIATTR_FRAME_SIZE
	.align		4
.L_15:
        /*000c*/ 	.byte	0x04, 0x11
        /*000e*/ 	.short	(.L_17 - .L_16)
	.align		4
.L_16:
        /*0010*/ 	.word	index@(_Z9rand_initP17curandStateXORWOW)
        /*0014*/ 	.word	0x00000000


	//----- nvinfo : EIATTR_REGCOUNT
	.align		4
.L_17:
        /*0018*/ 	.byte	0x04, 0x2f
        /*001a*/ 	.short	(.L_19 - .L_18)
	.align		4
.L_18:
        /*001c*/ 	.word	index@(_Z10free_worldPP7hitableS1_PP6camera)
        /*0020*/ 	.word	0x00000018


	//----- nvinfo : EIATTR_FRAME_SIZE
	.align		4
.L_19:
        /*0024*/ 	.byte	0x04, 0x11
        /*0026*/ 	.short	(.L_21 - .L_20)
	.align		4
.L_20:
        /*0028*/ 	.word	index@(_Z10free_worldPP7hitableS1_PP6camera)
        /*002c*/ 	.word	0x00000000


	//----- nvinfo : EIATTR_REGCOUNT
	.align		4
.L_21:
        /*0030*/ 	.byte	0x04, 0x2f
        /*0032*/ 	.short	(.L_23 - .L_22)
	.align		4
.L_22:
        /*0034*/ 	.word	index@(_Z11render_initiiP17curandStateXORWOW)
        /*0038*/ 	.word	0x0000000c


	//----- nvinfo : EIATTR_FRAME_SIZE
	.align		4
.L_23:
        /*003c*/ 	.byte	0x04, 0x11
        /*003e*/ 	.short	(.L_25 - .L_24)
	.align		4
.L_24:
        /*0040*/ 	.word	index@(_Z11render_initiiP17curandStateXORWOW)
        /*0044*/ 	.word	0x00000000


	//----- nvinfo : EIATTR_REGCOUNT
	.align		4
.L_25:
        /*0048*/ 	.byte	0x04, 0x2f
        /*004a*/ 	.short	(.L_27 - .L_26)
	.align		4
.L_26:
        /*004c*/ 	.word	index@(_Z6renderP4vec3iiiPP6cameraPP7hitableP17curandStateXORWOW)
        /*0050*/ 	.word	0x00000042


	//----- nvinfo : EIATTR_FRAME_SIZE
	.align		4
.L_27:
        /*0054*/ 	.byte	0x04, 0x11
        /*0056*/ 	.short	(.L_29 - .L_28)
	.align		4
.L_28:
        /*0058*/ 	.word	index@($__internal_5_$__cuda_sm3x_div_rn_noftz_f32_slowpath)
        /*005c*/ 	.word	0x00000098


	//----- nvinfo : EIATTR_FRAME_SIZE
	.align		4
.L_29:
        /*0060*/ 	.byte	0x04, 0x11
        /*0062*/ 	.short	(.L_31 - .L_30)
	.align		4
.L_30:
        /*0064*/ 	.word	index@($__internal_4_$__cuda_sm20_sqrt_rn_f32_slowpath)
        /*0068*/ 	.word	0x00000098


	//----- nvinfo : EIATTR_FRAME_SIZE
	.align		4
.L_31:
        /*006c*/ 	.byte	0x04, 0x11
        /*006e*/ 	.short	(.L_33 - .L_32)
	.align		4
.L_32:
        /*0070*/ 	.word	index@($__internal_3_$__cuda_sm20_rcp_rn_f32_slowpath)
        /*0074*/ 	.word	0x00000098


	//----- nvinfo : EIATTR_FRAME_SIZE
	.align		4
.L_33:
        /*0078*/ 	.byte	0x04, 0x11
        /*007a*/ 	.short	(.L_35 - .L_34)
	.align		4
.L_34:
        /*007c*/ 	.word	index@($_Z6renderP4vec3iiiPP6cameraPP7hitableP17curandStateXORWOW$_ZNK6sphere3hitERK3rayffR10hit_record)
        /*0080*/ 	.word	0x00000098


	//----- nvinfo : EIATTR_FRAME_SIZE
	.align		4
.L_35:
        /*0084*/ 	.byte	0x04, 0x11
        /*0086*/ 	.short	(.L_37 - .L_36)
	.align		4
.L_36:
        /*0088*/ 	.word	index@($_Z6renderP4vec3iiiPP6cameraPP7hitableP17curandStateXORWOW$_ZNK5metal7scatterERK3rayRK10hit_recordR4vec3RS0_P17curandStateXORWOW)
        /*008c*/ 	.word	0x00000098


	//----- nvinfo : EIATTR_FRAME_SIZE
	.align		4
.L_37:
        /*0090*/ 	.byte	0x04, 0x11
        /*0092*/ 	.short	(.L_39 - .L_38)
	.align		4
.L_38:
        /*0094*/ 	.word	index@($_Z6renderP4vec3iiiPP6cameraPP7hitableP17curandStateXORWOW$_ZNK12hitable_list3hitERK3rayffR10hit_record)
        /*0098*/ 	.word	0x00000098


	//----- nvinfo : EIATTR_FRAME_SIZE
	.align		4
.L_39:
        /*009c*/ 	.byte	0x04, 0x11
        /*009e*/ 	.short	(.L_41 - .L_40)
	.align		4
.L_40:
        /*00a0*/ 	.word	index@($_Z6renderP4vec3iiiPP6cameraPP7hitableP17curandStateXORWOW$_ZNK10lambertian7scatterERK3rayRK10hit_recordR4vec3RS0_P17curandStateXORWOW)
        /*00a4*/ 	.word	0x00000098


	//----- nvinfo : EIATTR_FRAME_SIZE
	.align		4
.L_41:
        /*00a8*/ 	.byte	0x04, 0x11
        /*00aa*/ 	.short	(.L_43 - .L_42)
	.align		4
.L_42:
        /*00ac*/ 	.word	index@($_Z6renderP4vec3iiiPP6cameraPP7hitableP17curandStateXORWOW$_ZNK10dielectric7scatterERK3rayRK10hit_recordR4vec3RS0_P17curandStateXORWOW)
        /*00b0*/ 	.word	0x00000098


	//----- nvinfo : EIATTR_FRAME_SIZE
	.align		4
.L_43:
        /*00b4*/ 	.byte	0x04, 0x11
        /*00b6*/ 	.short	(.L_45 - .L_44)
	.align		4
.L_44:
        /*00b8*/ 	.word	index@(_Z6renderP4vec3iiiPP6cameraPP7hitableP17curandStateXORWOW)
        /*00bc*/ 	.word	0x00000098


	//----- nvinfo : EIATTR_REGCOUNT
	.align		4
.L_45:
        /*00c0*/ 	.byte	0x04, 0x2f
        /*00c2*/ 	.short	(.L_47 - .L_46)
	.align		4
.L_46:
        /*00c4*/ 	.word	index@(_Z12create_worldPP7hitableS1_PP6cameraiiP17curandStateXORWOW)
        /*00c8*/ 	.word	0x00000032


	//----- nvinfo : EIATTR_FRAME_SIZE
	.align		4
.L_47:
        /*00cc*/ 	.byte	0x04, 0x11
        /*00ce*/ 	.short	(.L_49 - .L_48)
	.align		4
.L_48:
        /*00d0*/ 	.word	index@($__internal_2_$__cuda_sm3x_div_rn_noftz_f32_slowpath)
        /*00d4*/ 	.word	0x00000000


	//----- nvinfo : EIATTR_FRAME_SIZE
	.align		4
.L_49:
        /*00d8*/ 	.byte	0x04, 0x11
        /*00da*/ 	.short	(.L_51 - .L_50)
	.align		4
.L_50:
        /*00dc*/ 	.word	index@($__internal_1_$__cuda_sm20_sqrt_rn_f32_slowpath)
        /*00e0*/ 	.word	0x00000000


	//----- nvinfo : EIATTR_FRAME_SIZE
	.align		4
.L_51:
        /*00e4*/ 	.byte	0x04, 0x11
        /*00e6*/ 	.short	(.L_53 - .L_52)
	.align		4
.L_52:
        /*00e8*/ 	.word	index@($__internal_0_$__cuda_sm20_rcp_rn_f32_slowpath)
        /*00ec*/ 	.word	0x00000000


	//----- nvinfo : EIATTR_FRAME_SIZE
	.align		4
.L_53:
        /*00f0*/ 	.byte	0x04, 0x11
        /*00f2*/ 	.short	(.L_55 - .L_54)
	.align		4
.L_54:
        /*00f4*/ 	.word	index@($_Z12create_worldPP7hitableS1_PP6cameraiiP17curandStateXORWOW$_ZNK6sphere3hitERK3rayffR10hit_record)
        /*00f8*/ 	.word	0x00000000


	//----- nvinfo : EIATTR_FRAME_SIZE
	.align		4
.L_55:
        /*00fc*/ 	.byte	0x04, 0x11
        /*00fe*/ 	.short	(.L_57 - .L_56)
	.align		4
.L_56:
        /*0100*/ 	.word	index@($_Z12create_worldPP7hitableS1_PP6cameraiiP17curandStateXORWOW$_ZNK5metal7scatterERK3rayRK10hit_recordR4vec3RS0_P17curandStateXORWOW)
        /*0104*/ 	.word	0x00000000


	//----- nvinfo : EIATTR_FRAME_SIZE
	.align		4
.L_57:
        /*0108*/ 	.byte	0x04, 0x11
        /*010a*/ 	.short	(.L_59 - .L_58)
	.align		4
.L_58:
        /*010c*/ 	.word	index@($_Z12create_worldPP7hitableS1_PP6cameraiiP17curandStateXORWOW$_ZNK12hitable_list3hitERK3rayffR10hit_record)
        /*0110*/ 	.word	0x00000000


	//----- nvinfo : EIATTR_FRAME_SIZE
	.align		4
.L_59:
        /*0114*/ 	.byte	0x04, 0x11
        /*0116*/ 	.short	(.L_61 - .L_60)
	.align		4
.L_60:
        /*0118*/ 	.word	index@($_Z12create_worldPP7hitableS1_PP6cameraiiP17curandStateXORWOW$_ZNK10lambertian7scatterERK3rayRK10hit_recordR4vec3RS0_P17curandStateXORWOW)
        /*011c*/ 	.word	0x00000000


	//----- nvinfo : EIATTR_FRAME_SIZE
	.align		4
.L_61:
        /*0120*/ 	.byte	0x04, 0x11
        /*0122*/ 	.short	(.L_63 - .L_62)
	.align		4
.L_62:
        /*0124*/ 	.word	index@($_Z12create_worldPP7hitableS1_PP6cameraiiP17curandStateXORWOW$_ZNK10dielectric7scatterERK3rayRK10hit_recordR4vec3RS0_P17curandStateXORWOW)
        /*0128*/ 	.word	0x00000000


	//----- nvinfo : EIATTR_FRAME_SIZE
	.align		4
.L_63:
        /*012c*/ 	.byte	0x04, 0x11
        /*012e*/ 	.short	(.L_65 - .L_64)
	.align		4
.L_64:
        /*0130*/ 	.word	index@(_Z12create_worldPP7hitableS1_PP6cameraiiP17curandStateXORWOW)
        /*0134*/ 	.word	0x00000000


	//----- nvinfo : EIATTR_MIN_STACK_SIZE
	.align		4
.L_65:
        /*0138*/ 	.byte	0x04, 0x12
        /*013a*/ 	.short	(.L_67 - .L_66)
	.align		4
.L_66:
        /*013c*/ 	.word	index@(_Z12create_worldPP7hitableS1_PP6cameraiiP17curandStateXORWOW)
        /*0140*/ 	.word	0x00000000


	//----- nvinfo : EIATTR_MIN_STACK_SIZE
	.align		4
.L_67:
        /*0144*/ 	.byte	0x04, 0x12
        /*0146*/ 	.short	(.L_69 - .L_68)
	.align		4
.L_68:
        /*0148*/ 	.word	index@(_Z6renderP4vec3iiiPP6cameraPP7hitableP17curandStateXORWOW)
        /*014c*/ 	.word	0x00000098


	//----- nvinfo : EIATTR_MIN_STACK_SIZE
	.align		4
.L_69:
        /*0150*/ 	.byte	0x04, 0x12
        /*0152*/ 	.short	(.L_71 - .L_70)
	.align		4
.L_70:
        /*0154*/ 	.word	index@(_Z11render_initiiP17curandStateXORWOW)
        /*0158*/ 	.word	0x00000000


	//----- nvinfo : EIATTR_MIN_STACK_SIZE
	.align		4
.L_71:
        /*015c*/ 	.byte	0x04, 0x12
        /*015e*/ 	.short	(.L_73 - .L_72)
	.align		4
.L_72:
        /*0160*/ 	.word	index@(_Z10free_worldPP7hitableS1_PP6camera)
        /*0164*/ 	.word	0x00000000


	//----- nvinfo : EIATTR_MIN_STACK_SIZE
	.align		4
.L_73:
        /*0168*/ 	.byte	0x04, 0x12
        /*016a*/ 	.short	(.L_75 - .L_74)
	.align		4
.L_74:
        /*016c*/ 	.word	index@(_Z9rand_initP17curandStateXORWOW)
        /*0170*/ 	.word	0x00000000
.L_75:


//--------------------- .nv.compat                --------------------------
	.section	.nv.compat,"",@"SHT_CUDA_COMPAT_INFO"
	.align	4
        /*0000*/ 	.byte	0x02, 0x09, 0x00, 0x00, 0x02, 0x02, 0x01, 0x00, 0x02, 0x05, 0x05, 0x00, 0x03, 0x07, 0x01, 0x01
        /*0010*/ 	.byte	0x02, 0x03, 0x00, 0x00, 0x02, 0x06, 0x01, 0x00, 0x04, 0x0b, 0x08, 0x00, 0x01, 0x00, 0x00, 0x00
        /*0020*/ 	.byte	0x00, 0x00, 0x00, 0x00


//--------------------- .nv.info._Z12create_worldPP7hitableS1_PP6cameraiiP17curandStateXORWOW --------------------------
	.section	.nv.info._Z12create_worldPP7hitableS1_PP6cameraiiP17curandStateXORWOW,"",@"SHT_CUDA_INFO"
	.sectionflags	@""
	.align	4


	//----- nvinfo : EIATTR_CUDA_API_VERSION
	.align		4
        /*0000*/ 	.byte	0x04, 0x37
        /*0002*/ 	.short	(.L_77 - .L_76)
.L_76:
        /*0004*/ 	.word	0x00000082


	//----- nvinfo : EIATTR_KPARAM_INFO
	.align		4
.L_77:
        /*0008*/ 	.byte	0x04, 0x17
        /*000a*/ 	.short	(.L_79 - .L_78)
.L_78:
        /*000c*/ 	.word	0x00000000
        /*0010*/ 	.short	0x0005
        /*0012*/ 	.short	0x0020
        /*0014*/ 	.byte	0x00, 0xf5, 0x21, 0x00


	//----- nvinfo : EIATTR_KPARAM_INFO
	.align		4
.L_79:
        /*0018*/ 	.byte	0x04, 0x17
        /*001a*/ 	.short	(.L_81 - .L_80)
.L_80:
        /*001c*/ 	.word	0x00000000
        /*0020*/ 	.short	0x0004
        /*0022*/ 	.short	0x001c
        /*0024*/ 	.byte	0x00, 0xf0, 0x11, 0x00


	//----- nvinfo : EIATTR_KPARAM_INFO
	.align		4
.L_81:
        /*0028*/ 	.byte	0x04, 0x17
        /*002a*/ 	.short	(.L_83 - .L_82)
.L_82:
        /*002c*/ 	.word	0x00000000
        /*0030*/ 	.short	0x0003
        /*0032*/ 	.short	0x0018
        /*0034*/ 	.byte	0x00, 0xf0, 0x11, 0x00


	//----- nvinfo : EIATTR_KPARAM_INFO
	.align		4
.L_83:
        /*0038*/ 	.byte	0x04, 0x17
        /*003a*/ 	.short	(.L_85 - .L_84)
.L_84:
        /*003c*/ 	.word	0x00000000
        /*0040*/ 	.short	0x0002
        /*0042*/ 	.short	0x0010
        /*0044*/ 	.byte	0x00, 0xf5, 0x21, 0x00


	//----- nvinfo : EIATTR_KPARAM_INFO
	.align		4
.L_85:
        /*0048*/ 	.byte	0x04, 0x17
        /*004a*/ 	.short	(.L_87 - .L_86)
.L_86:
        /*004c*/ 	.word	0x00000000
        /*0050*/ 	.short	0x0001
        /*0052*/ 	.short	0x0008
        /*0054*/ 	.byte	0x00, 0xf5, 0x21, 0x00


	//----- nvinfo : EIATTR_KPARAM_INFO
	.align		4
.L_87:
        /*0058*/ 	.byte	0x04, 0x17
        /*005a*/ 	.short	(.L_89 - .L_88)
.L_88:
        /*005c*/ 	.word	0x00000000
        /*0060*/ 	.short	0x0000
        /*0062*/ 	.short	0x0000
        /*0064*/ 	.byte	0x00, 0xf5, 0x21, 0x00


	//----- nvinfo : EIATTR_SPARSE_MMA_MASK
	.align		4
.L_89:
        /*0068*/ 	.byte	0x03, 0x50
        /*006a*/ 	.short	0x0000


	//----- nvinfo : EIATTR_MAXREG_COUNT
	.align		4
        /*006c*/ 	.byte	0x03, 0x1b
        /*006e*/ 	.short	0x00ff


	//----- nvinfo : EIATTR_EXTERNS
	.align		4
        /*0070*/ 	.byte	0x04, 0x0f
        /*0072*/ 	.short	(.L_91 - .L_90)


	//   ....[0]....
	.align		4
.L_90:
        /*0074*/ 	.word	index@(malloc)


	//----- nvinfo : EIATTR_MERCURY_ISA_VERSION
	.align		4
.L_91:
        /*0078*/ 	.byte	0x03, 0x5f
        /*007a*/ 	.short	0x0101


	//----- nvinfo : EIATTR_VRC_CTA_INIT_COUNT
	.align		4
        /*007c*/ 	.byte	0x02, 0x4a
	.zero		1
	.zero		1


	//----- nvinfo : EIATTR_SYSCALL_OFFSETS
	.align		4
        /*0080*/ 	.byte	0x04, 0x46
        /*0082*/ 	.short	(.L_93 - .L_92)


	//   ....[0]....
.L_92:
        /*0084*/ 	.word	0x00000160


	//   ....[1]....
        /*0088*/ 	.word	0x000001d0


	//   ....[2]....
        /*008c*/ 	.word	0x000006e0


	//   ....[3]....
        /*0090*/ 	.word	0x00000750


	//   ....[4]....
        /*0094*/ 	.word	0x00000cb0


	//   ....[5]....
        /*0098*/ 	.word	0x00000d20


	//   ....[6]....
        /*009c*/ 	.word	0x000011e0


	//   ....[7]....
        /*00a0*/ 	.word	0x00001250


	//   ....[8]....
        /*00a4*/ 	.word	0x000014e0


	//   ....[9]....
        /*00a8*/ 	.word	0x00001550


	//   ....[10]....
        /*00ac*/ 	.word	0x00001740


	//   ....[11]....
        /*00b0*/ 	.word	0x000017b0


	//   ....[12]....
        /*00b4*/ 	.word	0x00001960


	//   ....[13]....
        /*00b8*/ 	.word	0x000019d0


	//   ....[14]....
        /*00bc*/ 	.word	0x00001c00


	//   ....[15]....
        /*00c0*/ 	.word	0x00001d30


	//----- nvinfo : EIATTR_EXIT_INSTR_OFFSETS
	.align		4
.L_93:
        /*00c4*/ 	.byte	0x04, 0x1c
        /*00c6*/ 	.short	(.L_95 - .L_94)


	//   ....[0]....
.L_94:
        /*00c8*/ 	.word	0x00000040


	//   ....[1]....
        /*00cc*/ 	.word	0x00002250


	//----- nvinfo : EIATTR_CRS_STACK_SIZE
	.align		4
.L_95:
        /*00d0*/ 	.byte	0x04, 0x1e
        /*00d2*/ 	.short	(.L_97 - .L_96)
.L_96:
        /*00d4*/ 	.word	0x00000000


	//----- nvinfo : EIATTR_CBANK_PARAM_SIZE
	.align		4
.L_97:
        /*00d8*/ 	.byte	0x03, 0x19
        /*00da*/ 	.short	0x0028


	//----- nvinfo : EIATTR_PARAM_CBANK
	.align		4
        /*00dc*/ 	.byte	0x04, 0x0a
        /*00de*/ 	.short	(.L_99 - .L_98)
	.align		4
.L_98:
        /*00e0*/ 	.word	index@(.nv.constant0._Z12create_worldPP7hitableS1_PP6cameraiiP17curandStateXORWOW)
        /*00e4*/ 	.short	0x0380
        /*00e6*/ 	.short	0x0028


	//----- nvinfo : EIATTR_SW_WAR
	.align		4
.L_99:
        /*00e8*/ 	.byte	0x04, 0x36
        /*00ea*/ 	.short	(.L_101 - .L_100)
.L_100:
        /*00ec*/ 	.word	0x00000008
.L_101:


//--------------------- .nv.info._Z6renderP4vec3iiiPP6cameraPP7hitableP17curandStateXORWOW --------------------------
	.section	.nv.info._Z6renderP4vec3iiiPP6cameraPP7hitableP17curandStateXORWOW,"",@"SHT_CUDA_INFO"
	.sectionflags	@""
	.align	4


	//----- nvinfo : EIATTR_CUDA_API_VERSION
	.align		4
        /*0000*/ 	.byte	0x04, 0x37
        /*0002*/ 	.short	(.L_103 - .L_102)
.L_102:
        /*0004*/ 	.word	0x00000082


	//----- nvinfo : EIATTR_KPARAM_INFO
	.align		4
.L_103:
        /*0008*/ 	.byte	0x04, 0x17
        /*000a*/ 	.short	(.L_105 - .L_104)
.L_104:
        /*000c*/ 	.word	0x00000000
        /*0010*/ 	.short	0x0006
        /*0012*/ 	.short	0x0028
        /*0014*/ 	.byte	0x00, 0xf5, 0x21, 0x00


	//----- nvinfo : EIATTR_KPARAM_INFO
	.align		4
.L_105:
        /*0018*/ 	.byte	0x04, 0x17
        /*001a*/ 	.short	(.L_107 - .L_106)
.L_106:
        /*001c*/ 	.word	0x00000000
        /*0020*/ 	.short	0x0005
        /*0022*/ 	.short	0x0020
        /*0024*/ 	.byte	0x00, 0xf5, 0x21, 0x00


	//----- nvinfo : EIATTR_KPARAM_INFO
	.align		4
.L_107:
        /*0028*/ 	.byte	0x04, 0x17
        /*002a*/ 	.short	(.L_109 - .L_108)
.L_108:
        /*002c*/ 	.word	0x00000000
        /*0030*/ 	.short	0x0004
        /*0032*/ 	.short	0x0018
        /*0034*/ 	.byte	0x00, 0xf5, 0x21, 0x00


	//----- nvinfo : EIATTR_KPARAM_INFO
	.align		4
.L_109:
        /*0038*/ 	.byte	0x04, 0x17
        /*003a*/ 	.short	(.L_111 - .L_110)
.L_110:
        /*003c*/ 	.word	0x00000000
        /*0040*/ 	.short	0x0003
        /*0042*/ 	.short	0x0010
        /*0044*/ 	.byte	0x00, 0xf0, 0x11, 0x00


	//----- nvinfo : EIATTR_KPARAM_INFO
	.align		4
.L_111:
        /*0048*/ 	.byte	0x04, 0x17
        /*004a*/ 	.short	(.L_113 - .L_112)
.L_112:
        /*004c*/ 	.word	0x00000000
        /*0050*/ 	.short	0x0002
        /*0052*/ 	.short	0x000c
        /*0054*/ 	.byte	0x00, 0xf0, 0x11, 0x00


	//----- nvinfo : EIATTR_KPARAM_INFO
	.align		4
.L_113:
        /*0058*/ 	.byte	0x04, 0x17
        /*005a*/ 	.short	(.L_115 - .L_114)
.L_114:
        /*005c*/ 	.word	0x00000000
        /*0060*/ 	.short	0x0001
        /*0062*/ 	.short	0x0008
        /*0064*/ 	.byte	0x00, 0xf0, 0x11, 0x00


	//----- nvinfo : EIATTR_KPARAM_INFO
	.align		4
.L_115:
        /*0068*/ 	.byte	0x04, 0x17
        /*006a*/ 	.short	(.L_117 - .L_116)
.L_116:
        /*006c*/ 	.word	0x00000000
        /*0070*/ 	.short	0x0000
        /*0072*/ 	.short	0x0000
        /*0074*/ 	.byte	0x00, 0xf5, 0x21, 0x00


	//----- nvinfo : EIATTR_SPARSE_MMA_MASK
	.align		4
.L_117:
        /*0078*/ 	.byte	0x03, 0x50
        /*007a*/ 	.short	0x0000


	//----- nvinfo : EIATTR_MAXREG_COUNT
	.align		4
        /*007c*/ 	.byte	0x03, 0x1b
        /*007e*/ 	.short	0x00ff


	//----- nvinfo : EIATTR_MERCURY_ISA_VERSION
	.align		4
        /*0080*/ 	.byte	0x03, 0x5f
        /*0082*/ 	.short	0x0101


	//----- nvinfo : EIATTR_VRC_CTA_INIT_COUNT
	.align		4
        /*0084*/ 	.byte	0x02, 0x4a
	.zero		1
	.zero		1


	//----- nvinfo : EIATTR_EXIT_INSTR_OFFSETS
	.align		4
        /*0088*/ 	.byte	0x04, 0x1c
        /*008a*/ 	.short	(.L_119 - .L_118)


	//   ....[0]....
.L_118:
        /*008c*/ 	.word	0x00000110


	//   ....[1]....
        /*0090*/ 	.word	0x00001c30


	//----- nvinfo : EIATTR_CRS_STACK_SIZE
	.align		4
.L_119:
        /*0094*/ 	.byte	0x04, 0x1e
        /*0096*/ 	.short	(.L_121 - .L_120)
.L_120:
        /*0098*/ 	.word	0x00000000


	//----- nvinfo : EIATTR_CBANK_PARAM_SIZE
	.align		4
.L_121:
        /*009c*/ 	.byte	0x03, 0x19
        /*009e*/ 	.short	0x0030


	//----- nvinfo : EIATTR_PARAM_CBANK
	.align		4
        /*00a0*/ 	.byte	0x04, 0x0a
        /*00a2*/ 	.short	(.L_123 - .L_122)
	.align		4
.L_122:
        /*00a4*/ 	.word	index@(.nv.constant0._Z6renderP4vec3iiiPP6cameraPP7hitableP17curandStateXORWOW)
        /*00a8*/ 	.short	0x0380
        /*00aa*/ 	.short	0x0030


	//----- nvinfo : EIATTR_SW_WAR
	.align		4
.L_123:
        /*00ac*/ 	.byte	0x04, 0x36
        /*00ae*/ 	.short	(.L_125 - .L_124)
.L_124:
        /*00b0*/ 	.word	0x00000008
.L_125:


//--------------------- .nv.info._Z11render_initiiP17curandStateXORWOW --------------------------
	.section	.nv.info._Z11render_initiiP17curandStateXORWOW,"",@"SHT_CUDA_INFO"
	.sectionflags	@""
	.align	4


	//----- nvinfo : EIATTR_CUDA_API_VERSION
	.align		4
        /*0000*/ 	.byte	0x04, 0x37
        /*0002*/ 	.short	(.L_127 - .L_126)
.L_126:
        /*0004*/ 	.word	0x00000082


	//----- nvinfo : EIATTR_KPARAM_INFO
	.align		4
.L_127:
        /*0008*/ 	.byte	0x04, 0x17
        /*000a*/ 	.short	(.L_129 - .L_128)
.L_128:
        /*000c*/ 	.word	0x00000000
        /*0010*/ 	.short	0x0002
        /*0012*/ 	.short	0x0008
        /*0014*/ 	.byte	0x00, 0xf5, 0x21, 0x00


	//----- nvinfo : EIATTR_KPARAM_INFO
	.align		4
.L_129:
        /*0018*/ 	.byte	0x04, 0x17
        /*001a*/ 	.short	(.L_131 - .L_130)
.L_130:
        /*001c*/ 	.word	0x00000000
        /*0020*/ 	.short	0x0001
        /*0022*/ 	.short	0x0004
        /*0024*/ 	.byte	0x00, 0xf0, 0x11, 0x00


	//----- nvinfo : EIATTR_KPARAM_INFO
	.align		4
.L_131:
        /*0028*/ 	.byte	0x04, 0x17
        /*002a*/ 	.short	(.L_133 - .L_132)
.L_132:
        /*002c*/ 	.word	0x00000000
        /*0030*/ 	.short	0x0000
        /*0032*/ 	.short	0x0000
        /*0034*/ 	.byte	0x00, 0xf0, 0x11, 0x00


	//----- nvinfo : EIATTR_SPARSE_MMA_MASK
	.align		4
.L_133:
        /*0038*/ 	.byte	0x03, 0x50
        /*003a*/ 	.short	0x0000


	//----- nvinfo : EIATTR_MAXREG_COUNT
	.align		4
        /*003c*/ 	.byte	0x03, 0x1b
        /*003e*/ 	.short	0x00ff


	//----- nvinfo : EIATTR_MERCURY_ISA_VERSION
	.align		4
        /*0040*/ 	.byte	0x03, 0x5f
        /*0042*/ 	.short	0x0101


	//----- nvinfo : EIATTR_VRC_CTA_INIT_COUNT
	.align		4
        /*0044*/ 	.byte	0x02, 0x4a
	.zero		1
	.zero		1


	//----- nvinfo : EIATTR_EXIT_INSTR_OFFSETS
	.align		4
        /*0048*/ 	.byte	0x04, 0x1c
        /*004a*/ 	.short	(.L_135 - .L_134)


	//   ....[0]....
.L_134:
        /*004c*/ 	.word	0x000000c0


	//   ....[1]....
        /*0050*/ 	.word	0x00000230


	//----- nvinfo : EIATTR_CBANK_PARAM_SIZE
	.align		4
.L_135:
        /*0054*/ 	.byte	0x03, 0x19
        /*0056*/ 	.short	0x0010


	//----- nvinfo : EIATTR_PARAM_CBANK
	.align		4
        /*0058*/ 	.byte	0x04, 0x0a
        /*005a*/ 	.short	(.L_137 - .L_136)
	.align		4
.L_136:
        /*005c*/ 	.word	index@(.nv.constant0._Z11render_initiiP17curandStateXORWOW)
        /*0060*/ 	.short	0x0380
        /*0062*/ 	.short	0x0010


	//----- nvinfo : EIATTR_SW_WAR
	.align		4
.L_137:
        /*0064*/ 	.byte	0x04, 0x36
        /*0066*/ 	.short	(.L_139 - .L_138)
.L_138:
        /*0068*/ 	.word	0x00000008
.L_139:


//--------------------- .nv.info._Z10free_worldPP7hitableS1_PP6camera --------------------------
	.section	.nv.info._Z10free_worldPP7hitableS1_PP6camera,"",@"SHT_CUDA_INFO"
	.sectionflags	@""
	.align	4


	//----- nvinfo : EIATTR_CUDA_API_VERSION
	.align		4
        /*0000*/ 	.byte	0x04, 0x37
        /*0002*/ 	.short	(.L_141 - .L_140)
.L_140:
        /*0004*/ 	.word	0x00000082


	//----- nvinfo : EIATTR_KPARAM_INFO
	.align		4
.L_141:
        /*0008*/ 	.byte	0x04, 0x17
        /*000a*/ 	.short	(.L_143 - .L_142)
.L_142:
        /*000c*/ 	.word	0x00000000
        /*0010*/ 	.short	0x0002
        /*0012*/ 	.short	0x0010
        /*0014*/ 	.byte	0x00, 0xf5, 0x21, 0x00


	//----- nvinfo : EIATTR_KPARAM_INFO
	.align		4
.L_143:
        /*0018*/ 	.byte	0x04, 0x17
        /*001a*/ 	.short	(.L_145 - .L_144)
.L_144:
        /*001c*/ 	.word	0x00000000
        /*0020*/ 	.short	0x0001
        /*0022*/ 	.short	0x0008
        /*0024*/ 	.byte	0x00, 0xf5, 0x21, 0x00


	//----- nvinfo : EIATTR_KPARAM_INFO
	.align		4
.L_145:
        /*0028*/ 	.byte	0x04, 0x17
        /*002a*/ 	.short	(.L_147 - .L_146)
.L_146:
        /*002c*/ 	.word	0x00000000
        /*0030*/ 	.short	0x0000
        /*0032*/ 	.short	0x0000
        /*0034*/ 	.byte	0x00, 0xf5, 0x21, 0x00


	//----- nvinfo : EIATTR_SPARSE_MMA_MASK
	.align		4
.L_147:
        /*0038*/ 	.byte	0x03, 0x50
        /*003a*/ 	.short	0x0000


	//----- nvinfo : EIATTR_MAXREG_COUNT
	.align		4
        /*003c*/ 	.byte	0x03, 0x1b
        /*003e*/ 	.short	0x00ff


	//----- nvinfo : EIATTR_EXTERNS
	.align		4
        /*0040*/ 	.byte	0x04, 0x0f
        /*0042*/ 	.short	(.L_149 - .L_148)


	//   ....[0]....
	.align		4
.L_148:
        /*0044*/ 	.word	index@(free)


	//----- nvinfo : EIATTR_MERCURY_ISA_VERSION
	.align		4
.L_149:
        /*0048*/ 	.byte	0x03, 0x5f
        /*004a*/ 	.short	0x0101


	//----- nvinfo : EIATTR_VRC_CTA_INIT_COUNT
	.align		4
        /*004c*/ 	.byte	0x02, 0x4a
	.zero		1
	.zero		1


	//----- nvinfo : EIATTR_SYSCALL_OFFSETS
	.align		4
        /*0050*/ 	.byte	0x04, 0x46
        /*0052*/ 	.short	(.L_151 - .L_150)


	//   ....[0]....
.L_150:
        /*0054*/ 	.word	0x00000110


	//   ....[1]....
        /*0058*/ 	.word	0x00000150


	//   ....[2]....
        /*005c*/ 	.word	0x000001a0


	//   ....[3]....
        /*0060*/ 	.word	0x000001e0


	//   ....[4]....
        /*0064*/ 	.word	0x00000230


	//   ....[5]....
        /*0068*/ 	.word	0x00000270


	//   ....[6]....
        /*006c*/ 	.word	0x000002c0


	//   ....[7]....
        /*0070*/ 	.word	0x00000300


	//   ....[8]....
        /*0074*/ 	.word	0x00000350


	//   ....[9]....
        /*0078*/ 	.word	0x00000390


	//   ....[10]....
        /*007c*/ 	.word	0x000003e0


	//   ....[11]....
        /*0080*/ 	.word	0x00000420


	//   ....[12]....
        /*0084*/ 	.word	0x00000470


	//   ....[13]....
        /*0088*/ 	.word	0x000004b0


	//   ....[14]....
        /*008c*/ 	.word	0x00000500


	//   ....[15]....
        /*0090*/ 	.word	0x00000540


	//   ....[16]....
        /*0094*/ 	.word	0x000005e0


	//   ....[17]....
        /*0098*/ 	.word	0x00000630


	//----- nvinfo : EIATTR_EXIT_INSTR_OFFSETS
	.align		4
.L_151:
        /*009c*/ 	.byte	0x04, 0x1c
        /*009e*/ 	.short	(.L_153 - .L_152)


	//   ....[0]....
.L_152:
        /*00a0*/ 	.word	0x00000640


	//----- nvinfo : EIATTR_CRS_STACK_SIZE
	.align		4
.L_153:
        /*00a4*/ 	.byte	0x04, 0x1e
        /*00a6*/ 	.short	(.L_155 - .L_154)
.L_154:
        /*00a8*/ 	.word	0x00000000


	//----- nvinfo : EIATTR_CBANK_PARAM_SIZE
	.align		4
.L_155:
        /*00ac*/ 	.byte	0x03, 0x19
        /*00ae*/ 	.short	0x0018


	//----- nvinfo : EIATTR_PARAM_CBANK
	.align		4
        /*00b0*/ 	.byte	0x04, 0x0a
        /*00b2*/ 	.short	(.L_157 - .L_156)
	.align		4
.L_156:
        /*00b4*/ 	.word	index@(.nv.constant0._Z10free_worldPP7hitableS1_PP6camera)
        /*00b8*/ 	.short	0x0380
        /*00ba*/ 	.short	0x0018


	//----- nvinfo : EIATTR_SW_WAR
	.align		4
.L_157:
        /*00bc*/ 	.byte	0x04, 0x36
        /*00be*/ 	.short	(.L_159 - .L_158)
.L_158:
        /*00c0*/ 	.word	0x00000008
.L_159:


//--------------------- .nv.info._Z9rand_initP17curandStateXORWOW --------------------------
	.section	.nv.info._Z9rand_initP17curandStateXORWOW,"",@"SHT_CUDA_INFO"
	.sectionflags	@""
	.align	4


	//----- nvinfo : EIATTR_CUDA_API_VERSION
	.align		4
        /*0000*/ 	.byte	0x04, 0x37
        /*0002*/ 	.short	(.L_161 - .L_160)
.L_160:
        /*0004*/ 	.word	0x00000082


	//----- nvinfo : EIATTR_KPARAM_INFO
	.align		4
.L_161:
        /*0008*/ 	.byte	0x04, 0x17
        /*000a*/ 	.short	(.L_163 - .L_162)
.L_162:
        /*000c*/ 	.word	0x00000000
        /*0010*/ 	.short	0x0000
        /*0012*/ 	.short	0x0000
        /*0014*/ 	.byte	0x00, 0xf5, 0x21, 0x00


	//----- nvinfo : EIATTR_SPARSE_MMA_MASK
	.align		4
.L_163:
        /*0018*/ 	.byte	0x03, 0x50
        /*001a*/ 	.short	0x0000


	//----- nvinfo : EIATTR_MAXREG_COUNT
	.align		4
        /*001c*/ 	.byte	0x03, 0x1b
        /*001e*/ 	.short	0x00ff


	//----- nvinfo : EIATTR_MERCURY_ISA_VERSION
	.align		4
        /*0020*/ 	.byte	0x03, 0x5f
        /*0022*/ 	.short	0x0101


	//----- nvinfo : EIATTR_VRC_CTA_INIT_COUNT
	.align		4
        /*0024*/ 	.byte	0x02, 0x4a
	.zero		1
	.zero		1


	//----- nvinfo : EIATTR_EXIT_INSTR_OFFSETS
	.align		4
        /*0028*/ 	.byte	0x04, 0x1c
        /*002a*/ 	.short	(.L_165 - .L_164)


	//   ....[0]....
.L_164:
        /*002c*/ 	.word	0x00000040


	//   ....[1]....
        /*0030*/ 	.word	0x00000130


	//----- nvinfo : EIATTR_CBANK_PARAM_SIZE
	.align		4
.L_165:
        /*0034*/ 	.byte	0x03, 0x19
        /*0036*/ 	.short	0x0008


	//----- nvinfo : EIATTR_PARAM_CBANK
	.align		4
        /*0038*/ 	.byte	0x04, 0x0a
        /*003a*/ 	.short	(.L_167 - .L_166)
	.align		4
.L_166:
        /*003c*/ 	.word	index@(.nv.constant0._Z9rand_initP17curandStateXORWOW)
        /*0040*/ 	.short	0x0380
        /*0042*/ 	.short	0x0008


	//----- nvinfo : EIATTR_SW_WAR
	.align		4
.L_167:
        /*0044*/ 	.byte	0x04, 0x36
        /*0046*/ 	.short	(.L_169 - .L_168)
.L_168:
        /*0048*/ 	.word	0x00000008
.L_169:


//--------------------- .nv.callgraph             --------------------------
	.section	.nv.callgraph,"",@"SHT_CUDA_CALLGRAPH"
	.align	4
	.sectionentsize	8
	.align		4
        /*0000*/ 	.word	0x00000000
	.align		4
        /*0004*/ 	.word	0xffffffff
	.align		4
        /*0008*/ 	.word	index@(_Z12create_worldPP7hitableS1_PP6cameraiiP17curandStateXORWOW)
	.align		4
        /*000c*/ 	.word	index@(malloc)
	.align		4
        /*0010*/ 	.word	index@(_Z10free_worldPP7hitableS1_PP6camera)
	.align		4
        /*0014*/ 	.word	index@(free)
	.align		4
        /*0018*/ 	.word	0x00000000
	.align		4
        /*001c*/ 	.word	0xfffffffe
	.align		4
        /*0020*/ 	.word	0x00000000
	.align		4
        /*0024*/ 	.word	0xfffffffd
	.align		4
        /*0028*/ 	.word	0x00000000
	.align		4
        /*002c*/ 	.word	0xfffffffc


//--------------------- .nv.constant4             --------------------------
	.section	.nv.constant4,"a",@progbits
	.align	8
	.align		8
.nv.constant4:
        /*0000*/ 	.dword	malloc
	.align		8
        /*0008*/ 	.dword	precalc_xorwow_matrix
	.align		8
        /*0010*/ 	.dword	precalc_xorwow_offset_matrix
	.align		8
        /*0018*/ 	.dword	mrg32k3aM1
	.align		8
        /*0020*/ 	.dword	mrg32k3aM2
	.align		8
        /*0028*/ 	.dword	mrg32k3aM1SubSeq
	.align		8
        /*0030*/ 	.dword	mrg32k3aM2SubSeq
	.align		8
        /*0038*/ 	.dword	mrg32k3aM1Seq
	.align		8
        /*0040*/ 	.dword	mrg32k3aM2Seq
	.align		8
        /*0048*/ 	.dword	_ZTV6sphere
	.align		8
        /*0050*/ 	.dword	_ZTV12hitable_list
	.align		8
        /*0058*/ 	.dword	_ZTV10lambertian
	.align		8
        /*0060*/ 	.dword	_ZTV5metal
	.align		8
        /*0068*/ 	.dword	_ZTV10dielectric
	.align		8
        /*0070*/ 	.dword	free


//--------------------- .nv.constant3             --------------------------
	.section	.nv.constant3,"a",@progbits
	.align	8
.nv.constant3:
	.type		__cr_lgamma_table,@object
	.size		__cr_lgamma_table,(.L_8 - __cr_lgamma_table)
__cr_lgamma_table:
        /*0000*/ 	.byte	0x00, 0x00, 0x00, 0x00, 0x00, 0x00, 0x00, 0x00, 0x00, 0x00, 0x00, 0x00, 0x00, 0x00, 0x00, 0x00
        /*0010*/ 	.byte	0xef, 0x39, 0xfa, 0xfe, 0x42, 0x2e, 0xe6, 0x3f, 0x02, 0x20, 0x2a, 0xfa, 0x0b, 0xab, 0xfc, 0x3f
        /*0020*/ 	.byte	0xf9, 0x2c, 0x92, 0x7c, 0xa7, 0x6c, 0x09, 0x40, 0xc9, 0x79, 0x44, 0x3c, 0x64, 0x26, 0x13, 0x40
        /*0030*/ 	.byte	0xca, 0x01, 0xcf, 0x3a, 0x27, 0x51, 0x1a, 0x40, 0x30, 0xcc, 0x2d, 0xf3, 0xe1, 0x0c, 0x21, 0x40
        /*0040*/ 	.byte	0x0d, 0xb7, 0xfc, 0x82, 0x8e, 0x35, 0x25, 0x40
.L_8:


//--------------------- .nv.constant2._Z12create_worldPP7hitableS1_PP6cameraiiP17curandStateXORWOW --------------------------
	.section	.nv.constant2._Z12create_worldPP7hitableS1_PP6cameraiiP17curandStateXORWOW,"a",@progbits
	.sectionflags	@""
	.align	4
.nv.constant2._Z12create_worldPP7hitableS1_PP6cameraiiP17curandStateXORWOW:
        /*0000*/ 	.byte	0x01, 0x00, 0x00, 0x00, 0x00, 0x00, 0x00, 0x00, 0xf0, 0x3f, 0x00, 0x00, 0x00, 0x00, 0x00, 0x00
        /*0010*/ 	.byte	0x30, 0x5e, 0x00, 0x00, 0x00, 0x00, 0x00, 0x00, 0xe0, 0x50, 0x00, 0x00, 0x00, 0x00, 0x00, 0x00
        /*0020*/ 	.byte	0x60, 0x22, 0x00, 0x00, 0x00, 0x00, 0x00, 0x00, 0x70, 0x49, 0x00, 0x00, 0x00, 0x00, 0x00, 0x00


//--------------------- .nv.constant2._Z6renderP4vec3iiiPP6cameraPP7hitableP17curandStateXORWOW --------------------------
	.section	.nv.constant2._Z6renderP4vec3iiiPP6cameraPP7hitableP17curandStateXORWOW,"a",@progbits
	.sectionflags	@""
	.align	4
.nv.constant2._Z6renderP4vec3iiiPP6cameraPP7hitableP17curandStateXORWOW:
        /*0000*/ 	.byte	0x01, 0x00, 0x00, 0x00, 0x00, 0x00, 0x00, 0x00, 0xd0, 0x39, 0x00, 0x00, 0x00, 0x00, 0x00, 0x00
        /*0010*/ 	.byte	0x10, 0x58, 0x00, 0x00, 0x00, 0x00, 0x00, 0x00, 0xc0, 0x4a, 0x00, 0x00, 0x00, 0x00, 0x00, 0x00
        /*0020*/ 	.byte	0x40, 0x1c, 0x00, 0x00, 0x00, 0x00, 0x00, 0x00, 0x50, 0x43, 0x00, 0x00, 0x00, 0x00, 0x00, 0x00


//--------------------- .text._Z12create_worldPP7hitableS1_PP6cameraiiP17curandStateXORWOW --------------------------
	.section	.text._Z12create_worldPP7hitableS1_PP6cameraiiP17curandStateXORWOW,"ax",@progbits
	.align	128
        .global         _Z12create_worldPP7hitableS1_PP6cameraiiP17curandStateXORWOW
        .type           _Z12create_worldPP7hitableS1_PP6cameraiiP17curandStateXORWOW,@function
        .size           _Z12create_worldPP7hitableS1_PP6cameraiiP17curandStateXORWOW,(.L_x_258 - _Z12create_worldPP7hitableS1_PP6cameraiiP17curandStateXORWOW)
        .other          _Z12create_worldPP7hitableS1_PP6cameraiiP17curandStateXORWOW,@"STO_CUDA_ENTRY STV_DEFAULT"
_Z12create_worldPP7hitableS1_PP6cameraiiP17curandStateXORWOW:
.text._Z12create_worldPP7hitableS1_PP6cameraiiP17curandStateXORWOW:
[----:B------:R-:W0:Y:S01]  /*0000*/  LDC R1, c[0x0][0x37c] ;  /* 0x0000df00ff017b82 */ /* 0x000e220000000800 */
[----:B------:R-:W1:Y:S07]  /*0010*/  S2R R0, SR_TID.X ;  /* 0x0000000000007919 */ /* 0x000e6e0000002100 */
[----:B------:R-:W1:Y:S02]  /*0020*/  S2UR UR4, SR_CTAID.X ;  /* 0x00000000000479c3 */ /* 0x000e640000002500 */
[----:B-1----:R-:W-:-:S13]  /*0030*/  LOP3.LUT P0, RZ, R0, UR4, RZ, 0xfc, !PT ;  /* 0x0000000400ff7c12 */ /* 0x002fda000f80fcff */
[----:B------:R-:W-:Y:S05]  /*0040*/  @P0 EXIT ;  /* 0x000000000000094d */ /* 0x000fea0003800000 */
[----:B------:R-:W1:Y:S01]  /*0050*/  LDC.64 R6, c[0x0][0x3a0] ;  /* 0x0000e800ff067b82 */ /* 0x000e620000000a00 */
[----:B------:R-:W1:Y:S01]  /*0060*/  LDCU.64 UR36, c[0x0][0x358] ;  /* 0x00006b00ff2477ac */ /* 0x000e620008000a00 */
[----:B------:R-:W-:Y:S01]  /*0070*/  MOV R22, 0x0 ;  /* 0x0000000000167802 */ /* 0x000fe20000000f00 */
[----:B------:R-:W2:Y:S01]  /*0080*/  LDCU.64 UR38, c[0x4][0x48] ;  /* 0x01000900ff2677ac */ /* 0x000ea20008000a00 */
[----:B------:R-:W3:Y:S01]  /*0090*/  LDCU.64 UR40, c[0x4][0x58] ;  /* 0x01000b00ff2877ac */ /* 0x000ee20008000a00 */
[----:B------:R-:W4:Y:S01]  /*00a0*/  LDCU.64 UR42, c[0x4][0x60] ;  /* 0x01000c00ff2a77ac */ /* 0x000f220008000a00 */
[----:B------:R-:W0:Y:S01]  /*00b0*/  LDCU.64 UR44, c[0x4][0x68] ;  /* 0x01000d00ff2c77ac */ /* 0x000e220008000a00 */
[----:B-1----:R1:W5:Y:S04]  /*00c0*/  LDG.E R2, desc[UR36][R6.64+0x20] ;  /* 0x0000202406027981 */ /* 0x002368000c1e1900 */
[----:B------:R1:W5:Y:S04]  /*00d0*/  LDG.E.64 R16, desc[UR36][R6.64+0x28] ;  /* 0x0000282406107981 */ /* 0x000368000c1e1b00 */
[----:B------:R1:W5:Y:S04]  /*00e0*/  LDG.E.64 R30, desc[UR36][R6.64] ;  /* 0x00000024061e7981 */ /* 0x000368000c1e1b00 */
[----:B------:R1:W5:Y:S04]  /*00f0*/  LDG.E.64 R28, desc[UR36][R6.64+0x8] ;  /* 0x00000824061c7981 */ /* 0x000368000c1e1b00 */
[----:B------:R1:W5:Y:S04]  /*0100*/  LDG.E.64 R18, desc[UR36][R6.64+0x10] ;  /* 0x0000102406127981 */ /* 0x000368000c1e1b00 */
[----:B------:R1:W5:Y:S01]  /*0110*/  LDG.E.64 R26, desc[UR36][R6.64+0x18] ;  /* 0x00001824061a7981 */ /* 0x000362000c1e1b00 */
[----:B------:R1:W0:Y:S01]  /*0120*/  LDC.64 R8, c[0x4][R22] ;  /* 0x0100000016087b82 */ /* 0x0002220000000a00 */
[----:B------:R-:W-:-:S02]  /*0130*/  IMAD.MOV.U32 R4, RZ, RZ, 0x20 ;  /* 0x00000020ff047424 */ /* 0x000fc400078e00ff */
[----:B--234-:R-:W-:-:S07]  /*0140*/  IMAD.MOV.U32 R5, RZ, RZ, RZ ;  /* 0x000000ffff057224 */ /* 0x01cfce00078e00ff */
[----:B------:R-:W-:-:S07]  /*0150*/  LEPC R20, `(.L_x_0) ;  /* 0x000000001014794e */ /* 0x000fce0000000000 */
[----:B01---5:R-:W-:Y:S05]  /*0160*/  CALL.ABS.NOINC R8 ;  /* 0x0000000008007343 */ /* 0x023fea0003c00000 */
.L_x_0:
[----:B------:R0:W1:Y:S01]  /*0170*/  LDC.64 R6, c[0x4][R22] ;  /* 0x0100000016067b82 */ /* 0x0000620000000a00 */
[----:B------:R-:W-:Y:S01]  /*0180*/  MOV R23, R5 ;  /* 0x0000000500177202 */ /* 0x000fe20000000f00 */
[----:B------:R-:W-:Y:S02]  /*0190*/  IMAD.MOV.U32 R5, RZ, RZ, RZ ;  /* 0x000000ffff057224 */ /* 0x000fe400078e00ff */
[----:B0-----:R-:W-:Y:S02]  /*01a0*/  IMAD.MOV.U32 R22, RZ, RZ, R4 ;  /* 0x000000ffff167224 */ /* 0x001fe400078e0004 */
[----:B------:R-:W-:-:S07]  /*01b0*/  IMAD.MOV.U32 R4, RZ, RZ, 0x18 ;  /* 0x00000018ff047424 */ /* 0x000fce00078e00ff */
[----:B------:R-:W-:-:S07]  /*01c0*/  LEPC R20, `(.L_x_1) ;  /* 0x000000001014794e */ /* 0x000fce0000000000 */
[----:B-1----:R-:W-:Y:S05]  /*01d0*/  CALL.ABS.NOINC R6 ;  /* 0x0000000006007343 */ /* 0x002fea0003c00000 */
.L_x_1:
[----:B------:R-:W0:Y:S01]  /*01e0*/  LDCU.64 UR4, c[0x4][0x58] ;  /* 0x01000b00ff0477ac */ /* 0x000e220008000a00 */
[----:B------:R-:W1:Y:S01]  /*01f0*/  LDC.64 R6, c[0x0][0x380] ;  /* 0x0000e000ff067b82 */ /* 0x000e620000000a00 */
[----:B------:R-:W-:Y:S02]  /*0200*/  HFMA2 R13, -RZ, RZ, 1.75, 0 ;  /* 0x3f000000ff0d7431 */ /* 0x000fe400000001ff */
[----:B------:R-:W-:Y:S01]  /*0210*/  IMAD.MOV.U32 R12, RZ, RZ, 0x3f000000 ;  /* 0x3f000000ff0c7424 */ /* 0x000fe200078e00ff */
[----:B------:R-:W2:Y:S01]  /*0220*/  LDCU.64 UR6, c[0x4][0x48] ;  /* 0x01000900ff0677ac */ /* 0x000ea20008000a00 */
[----:B------:R-:W-:Y:S01]  /*0230*/  IMAD.MOV.U32 R15, RZ, RZ, -0x3b860000 ;  /* 0xc47a0000ff0f7424 */ /* 0x000fe200078e00ff */
[----:B------:R-:W-:Y:S01]  /*0240*/  MOV R14, RZ ;  /* 0x000000ff000e7202 */ /* 0x000fe20000000f00 */
[----:B------:R-:W-:Y:S01]  /*0250*/  IMAD.MOV.U32 R21, RZ, RZ, 0x447a0000 ;  /* 0x447a0000ff157424 */ /* 0x000fe200078e00ff */
[----:B------:R3:W-:Y:S01]  /*0260*/  ST.E desc[UR36][R4.64+0x10], R12 ;  /* 0x0000100c04007985 */ /* 0x0007e2000c101924 */
[----:B------:R-:W-:Y:S01]  /*0270*/  IMAD.MOV.U32 R20, RZ, RZ, RZ ;  /* 0x000000ffff147224 */ /* 0x000fe200078e00ff */
[----:B------:R-:W-:Y:S01]  /*0280*/  BSSY.RECONVERGENT B8, `(.L_x_2) ;  /* 0x0000120000087945 */ /* 0x000fe20003800200 */
[----:B------:R-:W-:Y:S01]  /*0290*/  IMAD.MOV.U32 R39, RZ, RZ, 0x1 ;  /* 0x00000001ff277424 */ /* 0x000fe200078e00ff */
[----:B------:R3:W-:Y:S01]  /*02a0*/  ST.E.64 desc[UR36][R4.64+0x8], R12 ;  /* 0x0000080c04007985 */ /* 0x0007e2000c101b24 */
[----:B------:R-:W-:Y:S01]  /*02b0*/  IMAD.MOV.U32 R38, RZ, RZ, -0xb ;  /* 0xfffffff5ff267424 */ /* 0x000fe200078e00ff */
[----:B0-----:R-:W-:-:S04]  /*02c0*/  UIADD3 UR4, UP0, UPT, UR4, 0x10, URZ ;  /* 0x0000001004047890 */ /* 0x001fc8000ff1e0ff */
[----:B------:R-:W-:Y:S02]  /*02d0*/  UIADD3.X UR5, UPT, UPT, URZ, UR5, URZ, UP0, !UPT ;  /* 0x00000005ff057290 */ /* 0x000fe400087fe4ff */
[----:B------:R-:W-:Y:S01]  /*02e0*/  IMAD.U32 R8, RZ, RZ, UR4 ;  /* 0x00000004ff087e24 */ /* 0x000fe2000f8e00ff */
[----:B--2---:R-:W-:-:S03]  /*02f0*/  UIADD3 UR4, UP0, UPT, UR6, 0x10, URZ ;  /* 0x0000001006047890 */ /* 0x004fc6000ff1e0ff */
[----:B------:R-:W-:Y:S01]  /*0300*/  IMAD.U32 R9, RZ, RZ, UR5 ;  /* 0x00000005ff097e24 */ /* 0x000fe2000f8e00ff */
[----:B------:R-:W-:Y:S02]  /*0310*/  UIADD3.X UR5, UPT, UPT, URZ, UR7, URZ, UP0, !UPT ;  /* 0x00000007ff057290 */ /* 0x000fe400087fe4ff */
[----:B------:R-:W-:Y:S02]  /*0320*/  IMAD.U32 R10, RZ, RZ, UR4 ;  /* 0x00000004ff0a7e24 */ /* 0x000fe4000f8e00ff */
[----:B------:R3:W-:Y:S02]  /*0330*/  ST.E.64 desc[UR36][R4.64], R8 ;  /* 0x0000000804007985 */ /* 0x0007e4000c101b24 */
[----:B------:R-:W-:Y:S02]  /*0340*/  MOV R11, UR5 ;  /* 0x00000005000b7c02 */ /* 0x000fe40008000f00 */
[----:B------:R3:W-:Y:S04]  /*0350*/  ST.E.64 desc[UR36][R22.64+0x8], R14 ;  /* 0x0000080e16007985 */ /* 0x0007e8000c101b24 */
[----:B------:R3:W-:Y:S04]  /*0360*/  ST.E.64 desc[UR36][R22.64+0x10], R20 ;  /* 0x0000101416007985 */ /* 0x0007e8000c101b24 */
[----:B------:R3:W-:Y:S04]  /*0370*/  ST.E.64 desc[UR36][R22.64+0x18], R4 ;  /* 0x0000180416007985 */ /* 0x0007e8000c101b24 */
[----:B------:R3:W-:Y:S04]  /*0380*/  ST.E.64 desc[UR36][R22.64], R10 ;  /* 0x0000000a16007985 */ /* 0x0007e8000c101b24 */
[----:B-1----:R3:W-:Y:S02]  /*0390*/  STG.E.64 desc[UR36][R6.64], R22 ;  /* 0x0000001606007986 */ /* 0x0027e4000c101b24 */
.L_x_15:
[----:B------:R-:W-:Y:S01]  /*03a0*/  I2FP.F32.S32 R37, R38 ;  /* 0x0000002600257245 */ /* 0x000fe20000201400 */
[----:B------:R-:W-:Y:S01]  /*03b0*/  VIADD R38, R38, 0x1 ;  /* 0x0000000126267836 */ /* 0x000fe20000000000 */
[----:B------:R-:W-:Y:S01]  /*03c0*/  BSSY.RECONVERGENT B7, `(.L_x_3) ;  /* 0x0000109000077945 */ /* 0x000fe20003800200 */
[----:B------:R-:W-:Y:S01]  /*03d0*/  IADD3 R36, PT, PT, R39, -0x1, RZ ;  /* 0xffffffff27247810 */ /* 0x000fe20007ffe0ff */
[----:B------:R-:W-:Y:S02]  /*03e0*/  IMAD.MOV.U32 R40, RZ, RZ, -0xb ;  /* 0xfffffff5ff287424 */ /* 0x000fe400078e00ff */
[----:B------:R-:W-:-:S04]  /*03f0*/  ISETP.NE.AND P0, PT, R38, 0xb, PT ;  /* 0x0000000b2600780c */ /* 0x000fc80003f05270 */
[----:B012---:R-:W-:-:S09]  /*0400*/  P2R R42, PR, RZ, 0x1 ;  /* 0x00000001ff2a7803 */ /* 0x007fd20000000000 */
.L_x_14:
[----:B------:R-:W-:Y:S01]  /*0410*/  SHF.R.U32.HI R0, RZ, 0x2, R31 ;  /* 0x00000002ff007819 */ /* 0x000fe2000001161f */
[----:B01----:R-:W-:Y:S01]  /*0420*/  IMAD.SHL.U32 R3, R19, 0x10, RZ ;  /* 0x0000001013037824 */ /* 0x003fe200078e00ff */
[----:B--23--:R-:W-:Y:S01]  /*0430*/  SHF.R.U32.HI R5, RZ, 0x2, R28 ;  /* 0x00000002ff057819 */ /* 0x00cfe2000001161c */
[----:B------:R-:W0:Y:S01]  /*0440*/  LDC.64 R24, c[0x0][0x380] ;  /* 0x0000e000ff187b82 */ /* 0x000e220000000a00 */
[----:B------:R-:W-:Y:S01]  /*0450*/  LOP3.LUT R0, R0, R31, RZ, 0x3c, !PT ;  /* 0x0000001f00007212 */ /* 0x000fe200078e3cff */
[----:B------:R-:W-:Y:S01]  /*0460*/  IMAD.MOV.U32 R7, RZ, RZ, 0x2f800000 ;  /* 0x2f800000ff077424 */ /* 0x000fe200078e00ff */
[----:B------:R-:W-:Y:S01]  /*0470*/  LOP3.LUT R5, R5, R28, RZ, 0x3c, !PT ;  /* 0x0000001c05057212 */ /* 0x000fe200078e3cff */
[----:B------:R-:W-:Y:S01]  /*0480*/  BSSY.RECONVERGENT B6, `(.L_x_4) ;  /* 0x00000f8000067945 */ /* 0x000fe20003800200 */
[----:B------:R-:W-:Y:S01]  /*0490*/  IADD3 R28, PT, PT, R30, 0x10974f, RZ ;  /* 0x0010974f1e1c7810 */ /* 0x000fe20007ffe0ff */
[----:B------:R-:W-:Y:S01]  /*04a0*/  IMAD.SHL.U32 R4, R0, 0x2, RZ ;  /* 0x0000000200047824 */ /* 0x000fe200078e00ff */
[----:B------:R-:W-:Y:S01]  /*04b0*/  I2FP.F32.S32 R34, R40 ;  /* 0x0000002800227245 */ /* 0x000fe20000201400 */
[----:B------:R-:W-:-:S03]  /*04c0*/  VIADD R40, R40, 0x1 ;  /* 0x0000000128287836 */ /* 0x000fc60000000000 */
[----:B------:R-:W-:Y:S02]  /*04d0*/  LOP3.LUT R4, R0, R4, R3, 0x96, !PT ;  /* 0x0000000400047212 */ /* 0x000fe400078e9603 */
[----:B------:R-:W-:Y:S02]  /*04e0*/  SHF.L.U32 R3, R5, 0x1, RZ ;  /* 0x0000000105037819 */ /* 0x000fe400000006ff */
[----:B------:R-:W-:Y:S02]  /*04f0*/  LOP3.LUT R43, R4, R19, RZ, 0x3c, !PT ;  /* 0x00000013042b7212 */ /* 0x000fe400078e3cff */
[----:B------:R-:W-:Y:S02]  /*0500*/  SHF.R.U32.HI R4, RZ, 0x2, R29 ;  /* 0x00000002ff047819 */ /* 0x000fe4000001161d */
[----:B------:R-:W-:Y:S01]  /*0510*/  ISETP.NE.AND P1, PT, R40, 0xb, PT ;  /* 0x0000000b2800780c */ /* 0x000fe20003f25270 */
[----:B------:R-:W-:Y:S01]  /*0520*/  IMAD.SHL.U32 R0, R43, 0x10, RZ ;  /* 0x000000102b007824 */ /* 0x000fe200078e00ff */
[----:B------:R-:W-:-:S02]  /*0530*/  LOP3.LUT R4, R4, R29, RZ, 0x3c, !PT ;  /* 0x0000001d04047212 */ /* 0x000fc400078e3cff */
[----:B------:R-:W-:Y:S01]  /*0540*/  P2R R41, PR, RZ, 0x2 ;  /* 0x00000002ff297803 */ /* 0x000fe20000000000 */
[----:B0-----:R-:W-:Y:S01]  /*0550*/  IMAD.WIDE R24, R39, 0x8, R24 ;  /* 0x0000000827187825 */ /* 0x001fe200078e0218 */
[----:B------:R-:W-:-:S04]  /*0560*/  LOP3.LUT R0, R5, R3, R0, 0x96, !PT ;  /* 0x0000000305007212 */ /* 0x000fc800078e9600 */
[----:B------:R-:W-:Y:S01]  /*0570*/  LOP3.LUT R35, R0, R43, RZ, 0x3c, !PT ;  /* 0x0000002b00237212 */ /* 0x000fe200078e3cff */
[----:B------:R-:W-:-:S04]  /*0580*/  IMAD.SHL.U32 R0, R4, 0x2, RZ ;  /* 0x0000000204007824 */ /* 0x000fc800078e00ff */
[----:B------:R-:W-:-:S05]  /*0590*/  IMAD.SHL.U32 R3, R35, 0x10, RZ ;  /* 0x0000001023037824 */ /* 0x000fca00078e00ff */
[----:B------:R-:W-:Y:S02]  /*05a0*/  LOP3.LUT R4, R4, R0, R3, 0x96, !PT ;  /* 0x0000000004047212 */ /* 0x000fe400078e9603 */
[----:B------:R-:W-:Y:S02]  /*05b0*/  IADD3 R0, PT, PT, R30, 0x587c5, R43 ;  /* 0x000587c51e007810 */ /* 0x000fe40007ffe02b */
[----:B------:R-:W-:Y:S02]  /*05c0*/  LOP3.LUT R33, R4, R35, RZ, 0x3c, !PT ;  /* 0x0000002304217212 */ /* 0x000fe400078e3cff */
[----:B------:R-:W-:Y:S02]  /*05d0*/  I2FP.F32.U32 R0, R0 ;  /* 0x0000000000007245 */ /* 0x000fe40000201000 */
[----:B------:R-:W-:Y:S01]  /*05e0*/  IADD3 R3, PT, PT, R30, 0xb0f8a, R35 ;  /* 0x000b0f8a1e037810 */ /* 0x000fe20007ffe023 */
[----:B------:R-:W-:Y:S02]  /*05f0*/  IMAD.IADD R4, R33, 0x1, R28 ;  /* 0x0000000121047824 */ /* 0x000fe400078e021c */
[----:B------:R-:W-:Y:S01]  /*0600*/  FFMA R0, R0, R7, 1.1641532182693481445e-10 ;  /* 0x2f00000000007423 */ /* 0x000fe20000000007 */
[----:B------:R-:W-:-:S02]  /*0610*/  I2FP.F32.U32 R3, R3 ;  /* 0x0000000300037245 */ /* 0x000fc40000201000 */
[----:B------:R-:W-:Y:S02]  /*0620*/  I2FP.F32.U32 R4, R4 ;  /* 0x0000000400047245 */ /* 0x000fe40000201000 */
[----:B------:R-:W-:Y:S01]  /*0630*/  FSETP.GEU.AND P0, PT, R0, 0.80000001192092895508, PT ;  /* 0x3f4ccccd0000780b */ /* 0x000fe20003f0e000 */
[-C--:B------:R-:W-:Y:S02]  /*0640*/  FFMA R32, R3, R7.reuse, 1.1641532182693481445e-10 ;  /* 0x2f00000003207423 */ /* 0x080fe40000000007 */
[----:B------:R-:W-:Y:S02]  /*0650*/  FFMA R5, R4, R7, 1.1641532182693481445e-10 ;  /* 0x2f00000004057423 */ /* 0x000fe40000000007 */
[----:B------:R-:W-:Y:S02]  /*0660*/  FADD R32, R37, R32 ;  /* 0x0000002025207221 */ /* 0x000fe40000000000 */
[----:B------:R-:W-:-:S06]  /*0670*/  FADD R34, R34, R5 ;  /* 0x0000000522227221 */ /* 0x000fcc0000000000 */
[----:B------:R-:W-:Y:S05]  /*0680*/  @P0 BRA `(.L_x_5) ;  /* 0x00000004006c0947 */ /* 0x000fea0003800000 */
[----:B------:R-:W-:Y:S01]  /*0690*/  MOV R22, 0x0 ;  /* 0x0000000000167802 */ /* 0x000fe20000000f00 */
[----:B------:R-:W-:Y:S02]  /*06a0*/  HFMA2 R4, -RZ, RZ, 0, 1.9073486328125e-06 ;  /* 0x00000020ff047431 */ /* 0x000fe400000001ff */
[----:B------:R-:W-:Y:S01]  /*06b0*/  IMAD.MOV.U32 R5, RZ, RZ, RZ ;  /* 0x000000ffff057224 */ /* 0x000fe200078e00ff */
[----:B------:R0:W1:Y:S06]  /*06c0*/  LDC.64 R6, c[0x4][R22] ;  /* 0x0100000016067b82 */ /* 0x00006c0000000a00 */
[----:B------:R-:W-:-:S07]  /*06d0*/  LEPC R20, `(.L_x_6) ;  /* 0x000000001014794e */ /* 0x000fce0000000000 */
[----:B01----:R-:W-:Y:S05]  /*06e0*/  CALL.ABS.NOINC R6 ;  /* 0x0000000006007343 */ /* 0x003fea0003c00000 */
.L_x_6:
[----:B------:R0:W1:Y:S01]  /*06f0*/  LDC.64 R6, c[0x4][R22] ;  /* 0x0100000016067b82 */ /* 0x0000620000000a00 */
[----:B------:R-:W-:Y:S02]  /*0700*/  IMAD.MOV.U32 R23, RZ, RZ, R5 ;  /* 0x000000ffff177224 */ /* 0x000fe400078e0005 */
[----:B------:R-:W-:Y:S02]  /*0710*/  IMAD.MOV.U32 R5, RZ, RZ, RZ ;  /* 0x000000ffff057224 */ /* 0x000fe400078e00ff */
[----:B0-----:R-:W-:Y:S02]  /*0720*/  IMAD.MOV.U32 R22, RZ, RZ, R4 ;  /* 0x000000ffff167224 */ /* 0x001fe400078e0004 */
[----:B------:R-:W-:-:S07]  /*0730*/  HFMA2 R4, -RZ, RZ, 0, 1.430511474609375e-06 ;  /* 0x00000018ff047431 */ /* 0x000fce00000001ff */
[----:B------:R-:W-:-:S07]  /*0740*/  LEPC R20, `(.L_x_7) ;  /* 0x000000001014794e */ /* 0x000fce0000000000 */
[----:B-1----:R-:W-:Y:S05]  /*0750*/  CALL.ABS.NOINC R6 ;  /* 0x0000000006007343 */ /* 0x002fea0003c00000 */
.L_x_7:
[----:B------:R-:W-:Y:S01]  /*0760*/  SHF.R.U32.HI R3, RZ, 0x2, R18 ;  /* 0x00000002ff037819 */ /* 0x000fe20000011612 */
[----:B------:R-:W-:Y:S01]  /*0770*/  IMAD.SHL.U32 R0, R33, 0x10, RZ ;  /* 0x0000001021007824 */ /* 0x000fe200078e00ff */
[----:B------:R-:W-:Y:S01]  /*0780*/  UIADD3 UR4, UP0, UPT, UR40, 0x10, URZ ;  /* 0x0000001028047890 */ /* 0x000fe2000ff1e0ff */
[----:B------:R-:W-:Y:S01]  /*0790*/  IMAD.MOV.U32 R8, RZ, RZ, 0x2f800000 ;  /* 0x2f800000ff087424 */ /* 0x000fe200078e00ff */
[----:B------:R-:W-:Y:S02]  /*07a0*/  LOP3.LUT R3, R3, R18, RZ, 0x3c, !PT ;  /* 0x0000001203037212 */ /* 0x000fe400078e3cff */
[----:B------:R-:W-:-:S03]  /*07b0*/  UIADD3.X UR5, UPT, UPT, URZ, UR41, URZ, UP0, !UPT ;  /* 0x00000029ff057290 */ /* 0x000fc600087fe4ff */
[----:B------:R-:W-:-:S05]  /*07c0*/  IMAD.SHL.U32 R6, R3, 0x2, RZ ;  /* 0x0000000203067824 */ /* 0x000fca00078e00ff */
[----:B------:R-:W-:Y:S02]  /*07d0*/  LOP3.LUT R0, R3, R6, R0, 0x96, !PT ;  /* 0x0000000603007212 */ /* 0x000fe400078e9600 */
[----:B------:R-:W-:Y:S02]  /*07e0*/  SHF.R.U32.HI R6, RZ, 0x2, R19 ;  /* 0x00000002ff067819 */ /* 0x000fe40000011613 */
[----:B------:R-:W-:Y:S02]  /*07f0*/  LOP3.LUT R3, R0, R33, RZ, 0x3c, !PT ;  /* 0x0000002100037212 */ /* 0x000fe400078e3cff */
[----:B------:R-:W-:-:S03]  /*0800*/  LOP3.LUT R6, R6, R19, RZ, 0x3c, !PT ;  /* 0x0000001306067212 */ /* 0x000fc600078e3cff */
[----:B------:R-:W-:Y:S01]  /*0810*/  IMAD.SHL.U32 R7, R3, 0x10, RZ ;  /* 0x0000001003077824 */ /* 0x000fe200078e00ff */
[----:B------:R-:W-:-:S04]  /*0820*/  SHF.L.U32 R0, R6, 0x1, RZ ;  /* 0x0000000106007819 */ /* 0x000fc800000006ff */
[----:B------:R-:W-:Y:S02]  /*0830*/  LOP3.LUT R0, R6, R0, R7, 0x96, !PT ;  /* 0x0000000006007212 */ /* 0x000fe400078e9607 */
[----:B------:R-:W-:Y:S02]  /*0840*/  SHF.R.U32.HI R6, RZ, 0x2, R43 ;  /* 0x00000002ff067819 */ /* 0x000fe4000001162b */
[----:B------:R-:W-:Y:S02]  /*0850*/  LOP3.LUT R31, R0, R3, RZ, 0x3c, !PT ;  /* 0x00000003001f7212 */ /* 0x000fe400078e3cff */
[----:B------:R-:W-:-:S03]  /*0860*/  LOP3.LUT R6, R6, R43, RZ, 0x3c, !PT ;  /* 0x0000002b06067212 */ /* 0x000fc600078e3cff */
[----:B------:R-:W-:Y:S02]  /*0870*/  IMAD.SHL.U32 R7, R31, 0x10, RZ ;  /* 0x000000101f077824 */ /* 0x000fe400078e00ff */
[----:B------:R-:W-:-:S05]  /*0880*/  IMAD.SHL.U32 R0, R6, 0x2, RZ ;  /* 0x0000000206007824 */ /* 0x000fca00078e00ff */
[----:B------:R-:W-:Y:S02]  /*0890*/  LOP3.LUT R0, R6, R0, R7, 0x96, !PT ;  /* 0x0000000006007212 */ /* 0x000fe400078e9607 */
[----:B------:R-:W-:Y:S02]  /*08a0*/  SHF.R.U32.HI R6, RZ, 0x2, R35 ;  /* 0x00000002ff067819 */ /* 0x000fe40000011623 */
[----:B------:R-:W-:Y:S02]  /*08b0*/  LOP3.LUT R28, R0, R31, RZ, 0x3c, !PT ;  /* 0x0000001f001c7212 */ /* 0x000fe400078e3cff */
[----:B------:R-:W-:Y:S02]  /*08c0*/  LOP3.LUT R6, R6, R35, RZ, 0x3c, !PT ;  /* 0x0000002306067212 */ /* 0x000fe400078e3cff */
[----:B------:R-:W-:Y:S01]  /*08d0*/  MOV R35, 0x3e4ccccd ;  /* 0x3e4ccccd00237802 */ /* 0x000fe20000000f00 */
[----:B------:R-:W-:Y:S01]  /*08e0*/  IMAD.SHL.U32 R7, R28, 0x10, RZ ;  /* 0x000000101c077824 */ /* 0x000fe200078e00ff */
[----:B------:R-:W-:-:S04]  /*08f0*/  SHF.L.U32 R0, R6, 0x1, RZ ;  /* 0x0000000106007819 */ /* 0x000fc800000006ff */
[----:B------:R-:W-:Y:S02]  /*0900*/  LOP3.LUT R7, R6, R0, R7, 0x96, !PT ;  /* 0x0000000006077212 */ /* 0x000fe400078e9607 */
[----:B------:R-:W-:Y:S02]  /*0910*/  SHF.R.U32.HI R0, RZ, 0x2, R33 ;  /* 0x00000002ff007819 */ /* 0x000fe40000011621 */
[----:B------:R-:W-:Y:S02]  /*0920*/  LOP3.LUT R29, R7, R28, RZ, 0x3c, !PT ;  /* 0x0000001c071d7212 */ /* 0x000fe400078e3cff */
[----:B------:R-:W-:Y:S01]  /*0930*/  LOP3.LUT R0, R0, R33, RZ, 0x3c, !PT ;  /* 0x0000002100007212 */ /* 0x000fe200078e3cff */
[----:B------:R-:W-:Y:S02]  /*0940*/  IMAD.MOV.U32 R33, RZ, RZ, 0x3e4ccccd ;  /* 0x3e4ccccdff217424 */ /* 0x000fe400078e00ff */
[----:B------:R-:W-:Y:S02]  /*0950*/  IMAD.SHL.U32 R7, R29, 0x10, RZ ;  /* 0x000000101d077824 */ /* 0x000fe400078e00ff */
[----:B------:R-:W-:-:S05]  /*0960*/  IMAD.SHL.U32 R6, R0, 0x2, RZ ;  /* 0x0000000200067824 */ /* 0x000fca00078e00ff */
[----:B------:R-:W-:Y:S02]  /*0970*/  LOP3.LUT R6, R0, R6, R7, 0x96, !PT ;  /* 0x0000000600067212 */ /* 0x000fe400078e9607 */
[--C-:B------:R-:W-:Y:S02]  /*0980*/  SHF.R.U32.HI R0, RZ, 0x2, R3.reuse ;  /* 0x00000002ff007819 */ /* 0x100fe40000011603 */
[----:B------:R-:W-:Y:S02]  /*0990*/  LOP3.LUT R18, R6, R29, RZ, 0x3c, !PT ;  /* 0x0000001d06127212 */ /* 0x000fe400078e3cff */
[----:B------:R-:W-:Y:S02]  /*09a0*/  LOP3.LUT R0, R0, R3, RZ, 0x3c, !PT ;  /* 0x0000000300007212 */ /* 0x000fe400078e3cff */
[----:B------:R-:W-:Y:S01]  /*09b0*/  IADD3 R3, PT, PT, R30, 0x161f14, R3 ;  /* 0x00161f141e037810 */ /* 0x000fe20007ffe003 */
[----:B------:R-:W-:Y:S01]  /*09c0*/  IMAD.SHL.U32 R7, R18, 0x10, RZ ;  /* 0x0000001012077824 */ /* 0x000fe200078e00ff */
[----:B------:R-:W-:-:S02]  /*09d0*/  SHF.L.U32 R6, R0, 0x1, RZ ;  /* 0x0000000100067819 */ /* 0x000fc400000006ff */
[----:B------:R-:W-:Y:S02]  /*09e0*/  I2FP.F32.U32 R3, R3 ;  /* 0x0000000300037245 */ /* 0x000fe40000201000 */
[----:B------:R-:W-:Y:S02]  /*09f0*/  LOP3.LUT R19, R0, R6, R7, 0x96, !PT ;  /* 0x0000000600137212 */ /* 0x000fe400078e9607 */
[----:B------:R-:W-:Y:S01]  /*0a00*/  IADD3 R0, PT, PT, R30, 0x1ba6d9, R31 ;  /* 0x001ba6d91e007810 */ /* 0x000fe20007ffe01f */
[----:B------:R-:W-:Y:S01]  /*0a10*/  FFMA R3, R3, R8, 1.1641532182693481445e-10 ;  /* 0x2f00000003037423 */ /* 0x000fe20000000008 */
[----:B------:R-:W-:Y:S02]  /*0a20*/  LOP3.LUT R19, R19, R18, RZ, 0x3c, !PT ;  /* 0x0000001213137212 */ /* 0x000fe400078e3cff */
[----:B------:R-:W-:-:S05]  /*0a30*/  I2FP.F32.U32 R0, R0 ;  /* 0x0000000000007245 */ /* 0x000fca0000201000 */
[----:B------:R-:W-:-:S04]  /*0a40*/  FFMA R0, R0, R8, 1.1641532182693481445e-10 ;  /* 0x2f00000000007423 */ /* 0x000fc80000000008 */
[----:B------:R-:W-:Y:S01]  /*0a50*/  FMUL R6, R3, R0 ;  /* 0x0000000003067220 */ /* 0x000fe20000400000 */
[C---:B------:R-:W-:Y:S02]  /*0a60*/  IADD3 R0, PT, PT, R30.reuse, 0x212e9e, R28 ;  /* 0x00212e9e1e007810 */ /* 0x040fe40007ffe01c */
[----:B------:R-:W-:Y:S02]  /*0a70*/  IADD3 R3, PT, PT, R30, 0x26b663, R29 ;  /* 0x0026b6631e037810 */ /* 0x000fe40007ffe01d */
[----:B------:R-:W-:Y:S02]  /*0a80*/  I2FP.F32.U32 R0, R0 ;  /* 0x0000000000007245 */ /* 0x000fe40000201000 */
[----:B------:R-:W-:-:S03]  /*0a90*/  I2FP.F32.U32 R3, R3 ;  /* 0x0000000300037245 */ /* 0x000fc60000201000 */
[-C--:B------:R-:W-:Y:S02]  /*0aa0*/  FFMA R0, R0, R8.reuse, 1.1641532182693481445e-10 ;  /* 0x2f00000000007423 */ /* 0x080fe40000000008 */
[----:B------:R-:W-:-:S04]  /*0ab0*/  FFMA R3, R3, R8, 1.1641532182693481445e-10 ;  /* 0x2f00000003037423 */ /* 0x000fc80000000008 */
[----:B------:R-:W-:Y:S01]  /*0ac0*/  FMUL R7, R0, R3 ;  /* 0x0000000300077220 */ /* 0x000fe20000400000 */
[C---:B------:R-:W-:Y:S01]  /*0ad0*/  IADD3 R0, PT, PT, R30.reuse, 0x2c3e28, R18 ;  /* 0x002c3e281e007810 */ /* 0x040fe20007ffe012 */
[----:B------:R-:W-:-:S03]  /*0ae0*/  VIADD R30, R30, 0x31c5ed ;  /* 0x0031c5ed1e1e7836 */ /* 0x000fc60000000000 */
[----:B------:R0:W-:Y:S01]  /*0af0*/  ST.E.64 desc[UR36][R4.64+0x8], R6 ;  /* 0x0000080604007985 */ /* 0x0001e2000c101b24 */
[----:B------:R-:W-:Y:S02]  /*0b00*/  I2FP.F32.U32 R0, R0 ;  /* 0x0000000000007245 */ /* 0x000fe40000201000 */
[----:B------:R-:W-:-:S03]  /*0b10*/  IADD3 R3, PT, PT, R19, R30, RZ ;  /* 0x0000001e13037210 */ /* 0x000fc60007ffe0ff */
[----:B------:R-:W-:Y:S01]  /*0b20*/  FFMA R0, R0, R8, 1.1641532182693481445e-10 ;  /* 0x2f00000000007423 */ /* 0x000fe20000000008 */
[----:B------:R-:W-:-:S05]  /*0b30*/  I2FP.F32.U32 R3, R3 ;  /* 0x0000000300037245 */ /* 0x000fca0000201000 */
[----:B------:R-:W-:Y:S01]  /*0b40*/  FFMA R3, R3, R8, 1.1641532182693481445e-10 ;  /* 0x2f00000003037423 */ /* 0x000fe20000000008 */
[----:B0-----:R-:W-:Y:S01]  /*0b50*/  IMAD.U32 R6, RZ, RZ, UR4 ;  /* 0x00000004ff067e24 */ /* 0x001fe2000f8e00ff */
[----:B------:R-:W-:Y:S01]  /*0b60*/  UIADD3 UR4, UP0, UPT, UR38, 0x10, URZ ;  /* 0x0000001026047890 */ /* 0x000fe2000ff1e0ff */
[----:B------:R-:W-:Y:S02]  /*0b70*/  IMAD.U32 R7, RZ, RZ, UR5 ;  /* 0x00000005ff077e24 */ /* 0x000fe4000f8e00ff */
[----:B------:R-:W-:Y:S01]  /*0b80*/  FMUL R3, R0, R3 ;  /* 0x0000000300037220 */ /* 0x000fe20000400000 */
[----:B------:R-:W-:Y:S02]  /*0b90*/  UIADD3.X UR5, UPT, UPT, URZ, UR39, URZ, UP0, !UPT ;  /* 0x00000027ff057290 */ /* 0x000fe400087fe4ff */
[----:B------:R-:W-:Y:S02]  /*0ba0*/  IMAD.U32 R8, RZ, RZ, UR4 ;  /* 0x00000004ff087e24 */ /* 0x000fe4000f8e00ff */
[----:B------:R0:W-:Y:S02]  /*0bb0*/  ST.E desc[UR36][R4.64+0x10], R3 ;  /* 0x0000100304007985 */ /* 0x0001e4000c101924 */
[----:B------:R-:W-:-:S02]  /*0bc0*/  IMAD.U32 R9, RZ, RZ, UR5 ;  /* 0x00000005ff097e24 */ /* 0x000fc4000f8e00ff */
[----:B------:R0:W-:Y:S04]  /*0bd0*/  ST.E.64 desc[UR36][R4.64], R6 ;  /* 0x0000000604007985 */ /* 0x0001e8000c101b24 */
[----:B------:R0:W-:Y:S04]  /*0be0*/  ST.E.64 desc[UR36][R22.64+0x8], R32 ;  /* 0x0000082016007985 */ /* 0x0001e8000c101b24 */
[----:B------:R0:W-:Y:S04]  /*0bf0*/  ST.E.64 desc[UR36][R22.64+0x10], R34 ;  /* 0x0000102216007985 */ /* 0x0001e8000c101b24 */
[----:B------:R0:W-:Y:S04]  /*0c00*/  ST.E.64 desc[UR36][R22.64+0x18], R4 ;  /* 0x0000180416007985 */ /* 0x0001e8000c101b24 */
[----:B------:R0:W-:Y:S04]  /*0c10*/  ST.E.64 desc[UR36][R22.64], R8 ;  /* 0x0000000816007985 */ /* 0x0001e8000c101b24 */
[----:B------:R0:W-:Y:S01]  /*0c20*/  STG.E.64 desc[UR36][R24.64], R22 ;  /* 0x0000001618007986 */ /* 0x0001e2000c101b24 */
[----:B------:R-:W-:Y:S05]  /*0c30*/  BRA `(.L_x_8) ;  /* 0x0000000400f07947 */ /* 0x000fea0003800000 */
.L_x_5:
[----:B------:R-:W-:-:S13]  /*0c40*/  FSETP.GEU.AND P0, PT, R0, 0.94999998807907104492, PT ;  /* 0x3f7333330000780b */ /* 0x000fda0003f0e000 */
[----:B------:R-:W-:Y:S05]  /*0c50*/  @P0 BRA `(.L_x_9) ;  /* 0x00000004004c0947 */ /* 0x000fea0003800000 */
[----:B------:R-:W-:Y:S01]  /*0c60*/  MOV R22, 0x0 ;  /* 0x0000000000167802 */ /* 0x000fe20000000f00 */
[----:B------:R-:W-:Y:S02]  /*0c70*/  HFMA2 R5, -RZ, RZ, 0, 0 ;  /* 0x00000000ff057431 */ /* 0x000fe400000001ff */
[----:B------:R-:W-:Y:S01]  /*0c80*/  IMAD.MOV.U32 R4, RZ, RZ, 0x20 ;  /* 0x00000020ff047424 */ /* 0x000fe200078e00ff */
[----:B------:R0:W1:Y:S06]  /*0c90*/  LDC.64 R6, c[0x4][R22] ;  /* 0x0100000016067b82 */ /* 0x00006c0000000a00 */
[----:B------:R-:W-:-:S07]  /*0ca0*/  LEPC R20, `(.L_x_10) ;  /* 0x000000001014794e */ /* 0x000fce0000000000 */
[----:B01----:R-:W-:Y:S05]  /*0cb0*/  CALL.ABS.NOINC R6 ;  /* 0x0000000006007343 */ /* 0x003fea0003c00000 */
.L_x_10:
[----:B------:R-:W-:Y:S01]  /*0cc0*/  IMAD.MOV.U32 R23, RZ, RZ, R5 ;  /* 0x000000ffff177224 */ /* 0x000fe200078e0005 */
[----:B------:R0:W1:Y:S01]  /*0cd0*/  LDC.64 R6, c[0x4][R22] ;  /* 0x0100000016067b82 */ /* 0x0000620000000a00 */
[----:B------:R-:W-:Y:S02]  /*0ce0*/  HFMA2 R5, -RZ, RZ, 0, 0 ;  /* 0x00000000ff057431 */ /* 0x000fe400000001ff */
[----:B0-----:R-:W-:Y:S02]  /*0cf0*/  IMAD.MOV.U32 R22, RZ, RZ, R4 ;  /* 0x000000ffff167224 */ /* 0x001fe400078e0004 */
[----:B------:R-:W-:-:S07]  /*0d00*/  IMAD.MOV.U32 R4, RZ, RZ, 0x18 ;  /* 0x00000018ff047424 */ /* 0x000fce00078e00ff */
[----:B------:R-:W-:-:S07]  /*0d10*/  LEPC R20, `(.L_x_11) ;  /* 0x000000001014794e */ /* 0x000fce0000000000 */
[----:B-1----:R-:W-:Y:S05]  /*0d20*/  CALL.ABS.NOINC R6 ;  /* 0x0000000006007343 */ /* 0x002fea0003c00000 */
.L_x_11:
[----:B------:R-:W-:Y:S01]  /*0d30*/  SHF.R.U32.HI R3, RZ, 0x2, R18 ;  /* 0x00000002ff037819 */ /* 0x000fe20000011612 */
[----:B------:R-:W-:Y:S01]  /*0d40*/  IMAD.SHL.U32 R0, R33, 0x10, RZ ;  /* 0x0000001021007824 */ /* 0x000fe200078e00ff */
[----:B------:R-:W-:Y:S01]  /*0d50*/  UIADD3 UR4, UP0, UPT, UR42, 0x10, URZ ;  /* 0x000000102a047890 */ /* 0x000fe2000ff1e0ff */
[----:B------:R-:W-:Y:S01]  /*0d60*/  IMAD.MOV.U32 R9, RZ, RZ, 0x2f800000 ;  /* 0x2f800000ff097424 */ /* 0x000fe200078e00ff */
[----:B------:R-:W-:Y:S01]  /*0d70*/  LOP3.LUT R3, R3, R18, RZ, 0x3c, !PT ;  /* 0x0000001203037212 */ /* 0x000fe200078e3cff */
[----:B------:R-:W-:Y:S01]  /*0d80*/  IMAD.MOV.U32 R10, RZ, RZ, R32 ;  /* 0x000000ffff0a7224 */ /* 0x000fe200078e0020 */
[----:B------:R-:W-:Y:S01]  /*0d90*/  UIADD3.X UR5, UPT, UPT, URZ, UR43, URZ, UP0, !UPT ;  /* 0x0000002bff057290 */ /* 0x000fe200087fe4ff */
[----:B------:R-:W-:Y:S02]  /*0da0*/  MOV R11, 0x3e4ccccd ;  /* 0x3e4ccccd000b7802 */ /* 0x000fe40000000f00 */
[----:B------:R-:W-:Y:S01]  /*0db0*/  IMAD.SHL.U32 R6, R3, 0x2, RZ ;  /* 0x0000000203067824 */ /* 0x000fe200078e00ff */
[----:B------:R-:W-:-:S04]  /*0dc0*/  MOV R31, R33 ;  /* 0x00000021001f7202 */ /* 0x000fc80000000f00 */
[----:B------:R-:W-:Y:S02]  /*0dd0*/  LOP3.LUT R0, R3, R6, R0, 0x96, !PT ;  /* 0x0000000603007212 */ /* 0x000fe400078e9600 */
[----:B------:R-:W-:Y:S02]  /*0de0*/  SHF.R.U32.HI R6, RZ, 0x2, R19 ;  /* 0x00000002ff067819 */ /* 0x000fe40000011613 */
[----:B------:R-:W-:Y:S02]  /*0df0*/  LOP3.LUT R28, R0, R33, RZ, 0x3c, !PT ;  /* 0x00000021001c7212 */ /* 0x000fe400078e3cff */
[----:B------:R-:W-:Y:S02]  /*0e00*/  LOP3.LUT R6, R6, R19, RZ, 0x3c, !PT ;  /* 0x0000001306067212 */ /* 0x000fe400078e3cff */
[----:B------:R-:W-:-:S03]  /*0e10*/  SHF.L.U32 R3, R28, 0x4, RZ ;  /* 0x000000041c037819 */ /* 0x000fc600000006ff */
[----:B------:R-:W-:-:S05]  /*0e20*/  IMAD.SHL.U32 R0, R6, 0x2, RZ ;  /* 0x0000000206007824 */ /* 0x000fca00078e00ff */
        /* <DEDUP_REMOVED lines=9> */
[----:B------:R-:W-:Y:S01]  /*0ec0*/  LOP3.LUT R0, R0, R35, RZ, 0x3c, !PT ;  /* 0x0000002300007212 */ /* 0x000fe200078e3cff */
[----:B------:R-:W-:Y:S01]  /*0ed0*/  IMAD.MOV.U32 R35, RZ, RZ, 0x3e4ccccd ;  /* 0x3e4ccccdff237424 */ /* 0x000fe200078e00ff */
[----:B------:R-:W-:-:S03]  /*0ee0*/  SHF.L.U32 R3, R18, 0x4, RZ ;  /* 0x0000000412037819 */ /* 0x000fc600000006ff */
[----:B------:R-:W-:-:S05]  /*0ef0*/  IMAD.SHL.U32 R6, R0, 0x2, RZ ;  /* 0x0000000200067824 */ /* 0x000fca00078e00ff */
[----:B------:R-:W-:Y:S02]  /*0f00*/  LOP3.LUT R19, R0, R6, R3, 0x96, !PT ;  /* 0x0000000600137212 */ /* 0x000fe400078e9603 */
[C---:B------:R-:W-:Y:S02]  /*0f10*/  IADD3 R0, PT, PT, R30.reuse, 0x161f14, R28 ;  /* 0x00161f141e007810 */ /* 0x040fe40007ffe01c */
[----:B------:R-:W-:Y:S02]  /*0f20*/  IADD3 R3, PT, PT, R30, 0x1ba6d9, R29 ;  /* 0x001ba6d91e037810 */ /* 0x000fe40007ffe01d */
[----:B------:R-:W-:Y:S02]  /*0f30*/  I2FP.F32.U32 R0, R0 ;  /* 0x0000000000007245 */ /* 0x000fe40000201000 */
[----:B------:R-:W-:Y:S02]  /*0f40*/  I2FP.F32.U32 R6, R3 ;  /* 0x0000000300067245 */ /* 0x000fe40000201000 */
[----:B------:R-:W-:Y:S01]  /*0f50*/  LOP3.LUT R19, R19, R18, RZ, 0x3c, !PT ;  /* 0x0000001213137212 */ /* 0x000fe200078e3cff */
[----:B------:R-:W-:-:S02]  /*0f60*/  FFMA R0, R0, R9, 1.1641532182693481445e-10 ;  /* 0x2f00000000007423 */ /* 0x000fc40000000009 */
[----:B------:R-:W-:Y:S02]  /*0f70*/  FFMA R6, R6, R9, 1.1641532182693481445e-10 ;  /* 0x2f00000006067423 */ /* 0x000fe40000000009 */
[----:B------:R-:W-:Y:S02]  /*0f80*/  FADD R0, R0, 1 ;  /* 0x3f80000000007421 */ /* 0x000fe40000000000 */
[----:B------:R-:W-:Y:S02]  /*0f90*/  FADD R7, R6, 1 ;  /* 0x3f80000006077421 */ /* 0x000fe40000000000 */
[----:B------:R-:W-:Y:S01]  /*0fa0*/  FMUL R6, R0, 0.5 ;  /* 0x3f00000000067820 */ /* 0x000fe20000400000 */
[C---:B------:R-:W-:Y:S01]  /*0fb0*/  IADD3 R0, PT, PT, R30.reuse, 0x212e9e, R18 ;  /* 0x00212e9e1e007810 */ /* 0x040fe20007ffe012 */
[----:B------:R-:W-:Y:S02]  /*0fc0*/  VIADD R30, R30, 0x26b663 ;  /* 0x0026b6631e1e7836 */ /* 0x000fe40000000000 */
[----:B------:R-:W-:Y:S01]  /*0fd0*/  FMUL R7, R7, 0.5 ;  /* 0x3f00000007077820 */ /* 0x000fe20000400000 */
[----:B------:R-:W-:-:S04]  /*0fe0*/  I2FP.F32.U32 R0, R0 ;  /* 0x0000000000007245 */ /* 0x000fc80000201000 */
[----:B------:R0:W-:Y:S01]  /*0ff0*/  ST.E.64 desc[UR36][R4.64+0x8], R6 ;  /* 0x0000080604007985 */ /* 0x0001e2000c101b24 */
[----:B------:R-:W-:-:S04]  /*1000*/  FFMA R0, R0, R9, 1.1641532182693481445e-10 ;  /* 0x2f00000000007423 */ /* 0x000fc80000000009 */
[----:B------:R-:W-:-:S04]  /*1010*/  FADD R0, R0, 1 ;  /* 0x3f80000000007421 */ /* 0x000fc80000000000 */
[----:B------:R-:W-:Y:S01]  /*1020*/  FMUL R3, R0, 0.5 ;  /* 0x3f00000000037820 */ /* 0x000fe20000400000 */
[----:B------:R-:W-:Y:S01]  /*1030*/  IMAD.IADD R0, R19, 0x1, R30 ;  /* 0x0000000113007824 */ /* 0x000fe200078e021e */
[----:B0-----:R-:W-:Y:S01]  /*1040*/  MOV R6, UR4 ;  /* 0x0000000400067c02 */ /* 0x001fe20008000f00 */
[----:B------:R-:W-:-:S03]  /*1050*/  UIADD3 UR4, UP0, UPT, UR38, 0x10, URZ ;  /* 0x0000001026047890 */ /* 0x000fc6000ff1e0ff */
[----:B------:R-:W-:Y:S01]  /*1060*/  I2FP.F32.U32 R0, R0 ;  /* 0x0000000000007245 */ /* 0x000fe20000201000 */
[----:B------:R-:W-:Y:S01]  /*1070*/  IMAD.U32 R7, RZ, RZ, UR5 ;  /* 0x00000005ff077e24 */ /* 0x000fe2000f8e00ff */
[----:B------:R-:W-:Y:S01]  /*1080*/  ST.E desc[UR36][R4.64+0x10], R3 ;  /* 0x0000100304007985 */ /* 0x000fe2000c101924 */
[----:B------:R-:W-:Y:S02]  /*1090*/  UIADD3.X UR5, UPT, UPT, URZ, UR39, URZ, UP0, !UPT ;  /* 0x00000027ff057290 */ /* 0x000fe400087fe4ff */
[----:B------:R-:W-:Y:S01]  /*10a0*/  FFMA R0, R0, R9, 1.1641532182693481445e-10 ;  /* 0x2f00000000007423 */ /* 0x000fe20000000009 */
[----:B------:R0:W-:Y:S03]  /*10b0*/  ST.E.64 desc[UR36][R4.64], R6 ;  /* 0x0000000604007985 */ /* 0x0001e6000c101b24 */
[----:B------:R-:W-:-:S05]  /*10c0*/  FMUL R9, R0, 0.5 ;  /* 0x3f00000000097820 */ /* 0x000fca0000400000 */
[----:B------:R-:W-:Y:S01]  /*10d0*/  FSETP.GEU.AND P0, PT, R9, 1, PT ;  /* 0x3f8000000900780b */ /* 0x000fe20003f0e000 */
[----:B0-----:R-:W-:Y:S02]  /*10e0*/  IMAD.U32 R6, RZ, RZ, UR4 ;  /* 0x00000004ff067e24 */ /* 0x001fe4000f8e00ff */
[----:B------:R-:W-:-:S10]  /*10f0*/  IMAD.U32 R7, RZ, RZ, UR5 ;  /* 0x00000005ff077e24 */ /* 0x000fd4000f8e00ff */
[----:B------:R-:W-:Y:S01]  /*1100*/  @P0 IMAD.MOV.U32 R3, RZ, RZ, 0x3f800000 ;  /* 0x3f800000ff030424 */ /* 0x000fe200078e00ff */
[----:B------:R1:W-:Y:S04]  /*1110*/  @!P0 ST.E desc[UR36][R4.64+0x14], R9 ;  /* 0x0000140904008985 */ /* 0x0003e8000c101924 */
[----:B------:R1:W-:Y:S04]  /*1120*/  @P0 ST.E desc[UR36][R4.64+0x14], R3 ;  /* 0x0000140304000985 */ /* 0x0003e8000c101924 */
[----:B------:R1:W-:Y:S04]  /*1130*/  ST.E.64 desc[UR36][R22.64+0x8], R10 ;  /* 0x0000080a16007985 */ /* 0x0003e8000c101b24 */
[----:B------:R1:W-:Y:S04]  /*1140*/  ST.E.64 desc[UR36][R22.64+0x10], R34 ;  /* 0x0000102216007985 */ /* 0x0003e8000c101b24 */
[----:B------:R1:W-:Y:S04]  /*1150*/  ST.E.64 desc[UR36][R22.64+0x18], R4 ;  /* 0x0000180416007985 */ /* 0x0003e8000c101b24 */
[----:B------:R1:W-:Y:S04]  /*1160*/  ST.E.64 desc[UR36][R22.64], R6 ;  /* 0x0000000616007985 */ /* 0x0003e8000c101b24 */
[----:B------:R1:W-:Y:S01]  /*1170*/  STG.E.64 desc[UR36][R24.64], R22 ;  /* 0x0000001618007986 */ /* 0x0003e2000c101b24 */
[----:B------:R-:W-:Y:S05]  /*1180*/  BRA `(.L_x_8) ;  /* 0x00000000009c7947 */ /* 0x000fea0003800000 */
.L_x_9:
[----:B------:R-:W-:Y:S01]  /*1190*/  MOV R22, 0x0 ;  /* 0x0000000000167802 */ /* 0x000fe20000000f00 */
[----:B------:R-:W-:Y:S02]  /*11a0*/  IMAD.MOV.U32 R4, RZ, RZ, 0x20 ;  /* 0x00000020ff047424 */ /* 0x000fe400078e00ff */
[----:B------:R-:W-:Y:S01]  /*11b0*/  IMAD.MOV.U32 R5, RZ, RZ, RZ ;  /* 0x000000ffff057224 */ /* 0x000fe200078e00ff */
[----:B------:R0:W1:Y:S06]  /*11c0*/  LDC.64 R6, c[0x4][R22] ;  /* 0x0100000016067b82 */ /* 0x00006c0000000a00 */
[----:B------:R-:W-:-:S07]  /*11d0*/  LEPC R20, `(.L_x_12) ;  /* 0x000000001014794e */ /* 0x000fce0000000000 */
[----:B01----:R-:W-:Y:S05]  /*11e0*/  CALL.ABS.NOINC R6 ;  /* 0x0000000006007343 */ /* 0x003fea0003c00000 */
.L_x_12:
[----:B------:R0:W1:Y:S01]  /*11f0*/  LDC.64 R6, c[0x4][R22] ;  /* 0x0100000016067b82 */ /* 0x0000620000000a00 */
[----:B------:R-:W-:Y:S01]  /*1200*/  MOV R23, R5 ;  /* 0x0000000500177202 */ /* 0x000fe20000000f00 */
[----:B------:R-:W-:Y:S02]  /*1210*/  IMAD.MOV.U32 R5, RZ, RZ, RZ ;  /* 0x000000ffff057224 */ /* 0x000fe400078e00ff */
[----:B0-----:R-:W-:Y:S02]  /*1220*/  IMAD.MOV.U32 R22, RZ, RZ, R4 ;  /* 0x000000ffff167224 */ /* 0x001fe400078e0004 */
[----:B------:R-:W-:-:S07]  /*1230*/  IMAD.MOV.U32 R4, RZ, RZ, 0x10 ;  /* 0x00000010ff047424 */ /* 0x000fce00078e00ff */
[----:B------:R-:W-:-:S07]  /*1240*/  LEPC R20, `(.L_x_13) ;  /* 0x000000001014794e */ /* 0x000fce0000000000 */
[----:B-1----:R-:W-:Y:S05]  /*1250*/  CALL.ABS.NOINC R6 ;  /* 0x0000000006007343 */ /* 0x002fea0003c00000 */
.L_x_13:
[----:B------:R-:W-:Y:S01]  /*1260*/  UIADD3 UR4, UP0, UPT, UR44, 0x10, URZ ;  /* 0x000000102c047890 */ /* 0x000fe2000ff1e0ff */
[----:B------:R-:W-:Y:S01]  /*1270*/  IMAD.MOV.U32 R3, RZ, RZ, 0x3fc00000 ;  /* 0x3fc00000ff037424 */ /* 0x000fe200078e00ff */
[----:B------:R-:W-:Y:S01]  /*1280*/  MOV R10, R34 ;  /* 0x00000022000a7202 */ /* 0x000fe20000000f00 */
[----:B------:R-:W-:Y:S01]  /*1290*/  IMAD.MOV.U32 R8, RZ, RZ, R32 ;  /* 0x000000ffff087224 */ /* 0x000fe200078e0020 */
[----:B------:R-:W-:Y:S01]  /*12a0*/  UIADD3.X UR5, UPT, UPT, URZ, UR45, URZ, UP0, !UPT ;  /* 0x0000002dff057290 */ /* 0x000fe200087fe4ff */
[----:B------:R-:W-:Y:S01]  /*12b0*/  IMAD.MOV.U32 R9, RZ, RZ, 0x3e4ccccd ;  /* 0x3e4ccccdff097424 */ /* 0x000fe200078e00ff */
[----:B------:R-:W-:Y:S01]  /*12c0*/  ST.E desc[UR36][R4.64+0x8], R3 ;  /* 0x0000080304007985 */ /* 0x000fe2000c101924 */
[----:B------:R-:W-:Y:S01]  /*12d0*/  IMAD.U32 R6, RZ, RZ, UR4 ;  /* 0x00000004ff067e24 */ /* 0x000fe2000f8e00ff */
[----:B------:R-:W-:Y:S01]  /*12e0*/  UIADD3 UR4, UP0, UPT, UR38, 0x10, URZ ;  /* 0x0000001026047890 */ /* 0x000fe2000ff1e0ff */
[----:B------:R-:W-:Y:S01]  /*12f0*/  IMAD.MOV.U32 R11, RZ, RZ, 0x3e4ccccd ;  /* 0x3e4ccccdff0b7424 */ /* 0x000fe200078e00ff */
[----:B------:R-:W-:Y:S01]  /*1300*/  MOV R7, UR5 ;  /* 0x0000000500077c02 */ /* 0x000fe20008000f00 */
[----:B------:R-:W-:Y:S01]  /*1310*/  IMAD.MOV.U32 R31, RZ, RZ, R18 ;  /* 0x000000ffff1f7224 */ /* 0x000fe200078e0012 */
[----:B------:R-:W-:Y:S01]  /*1320*/  UIADD3.X UR5, UPT, UPT, URZ, UR39, URZ, UP0, !UPT ;  /* 0x00000027ff057290 */ /* 0x000fe200087fe4ff */
[----:B------:R-:W-:Y:S01]  /*1330*/  MOV R30, R28 ;  /* 0x0000001c001e7202 */ /* 0x000fe20000000f00 */
[----:B------:R-:W-:Y:S01]  /*1340*/  IMAD.MOV.U32 R28, RZ, RZ, R19 ;  /* 0x000000ffff1c7224 */ /* 0x000fe200078e0013 */
[----:B------:R0:W-:Y:S01]  /*1350*/  ST.E.64 desc[UR36][R4.64], R6 ;  /* 0x0000000604007985 */ /* 0x0001e2000c101b24 */
[----:B------:R-:W-:Y:S01]  /*1360*/  IMAD.MOV.U32 R29, RZ, RZ, R43 ;  /* 0x000000ffff1d7224 */ /* 0x000fe200078e002b */
[----:B------:R-:W-:Y:S01]  /*1370*/  MOV R18, R35 ;  /* 0x0000002300127202 */ /* 0x000fe20000000f00 */
[----:B------:R-:W-:Y:S01]  /*1380*/  IMAD.MOV.U32 R19, RZ, RZ, R33 ;  /* 0x000000ffff137224 */ /* 0x000fe200078e0021 */
[----:B------:R2:W-:Y:S04]  /*1390*/  ST.E.64 desc[UR36][R22.64+0x8], R8 ;  /* 0x0000080816007985 */ /* 0x0005e8000c101b24 */
[----:B------:R2:W-:Y:S04]  /*13a0*/  ST.E.64 desc[UR36][R22.64+0x10], R10 ;  /* 0x0000100a16007985 */ /* 0x0005e8000c101b24 */
[----:B------:R2:W-:Y:S01]  /*13b0*/  ST.E.64 desc[UR36][R22.64+0x18], R4 ;  /* 0x0000180416007985 */ /* 0x0005e2000c101b24 */
[----:B0-----:R-:W-:-:S02]  /*13c0*/  IMAD.U32 R6, RZ, RZ, UR4 ;  /* 0x00000004ff067e24 */ /* 0x001fc4000f8e00ff */
[----:B------:R-:W-:-:S05]  /*13d0*/  IMAD.U32 R7, RZ, RZ, UR5 ;  /* 0x00000005ff077e24 */ /* 0x000fca000f8e00ff */
[----:B------:R2:W-:Y:S04]  /*13e0*/  ST.E.64 desc[UR36][R22.64], R6 ;  /* 0x0000000616007985 */ /* 0x0005e8000c101b24 */
[----:B------:R2:W-:Y:S02]  /*13f0*/  STG.E.64 desc[UR36][R24.64], R22 ;  /* 0x0000001618007986 */ /* 0x0005e4000c101b24 */
.L_x_8:
[----:B------:R-:W-:Y:S05]  /*1400*/  BSYNC.RECONVERGENT B6 ;  /* 0x0000000000067941 */ /* 0x000fea0003800200 */
.L_x_4:
[----:B------:R-:W-:Y:S01]  /*1410*/  ISETP.NE.AND P0, PT, R41, RZ, PT ;  /* 0x000000ff2900720c */ /* 0x000fe20003f05270 */
[----:B------:R-:W-:Y:S02]  /*1420*/  VIADD R39, R39, 0x1 ;  /* 0x0000000127277836 */ /* 0x000fe40000000000 */
[----:B------:R-:W-:-:S10]  /*1430*/  VIADD R36, R36, 0x1 ;  /* 0x0000000124247836 */ /* 0x000fd40000000000 */
[----:B------:R-:W-:Y:S05]  /*1440*/  @P0 BRA `(.L_x_14) ;  /* 0xffffffec00f00947 */ /* 0x000fea000383ffff */
[----:B------:R-:W-:Y:S05]  /*1450*/  BSYNC.RECONVERGENT B7 ;  /* 0x0000000000077941 */ /* 0x000fea0003800200 */
.L_x_3:
[----:B------:R-:W-:-:S13]  /*1460*/  ISETP.NE.AND P0, PT, R42, RZ, PT ;  /* 0x000000ff2a00720c */ /* 0x000fda0003f05270 */
[----:B------:R-:W-:Y:S05]  /*1470*/  @P0 BRA `(.L_x_15) ;  /* 0xffffffec00c80947 */ /* 0x000fea000383ffff */
[----:B------:R-:W-:Y:S05]  /*1480*/  BSYNC.RECONVERGENT B8 ;  /* 0x0000000000087941 */ /* 0x000fea0003800200 */
.L_x_2:
[----:B01----:R-:W-:Y:S01]  /*1490*/  MOV R34, 0x0 ;  /* 0x0000000000227802 */ /* 0x003fe20000000f00 */
[----:B--2---:R-:W-:Y:S02]  /*14a0*/  HFMA2 R4, -RZ, RZ, 0, 1.9073486328125e-06 ;  /* 0x00000020ff047431 */ /* 0x004fe400000001ff */
[----:B------:R-:W-:Y:S01]  /*14b0*/  IMAD.MOV.U32 R5, RZ, RZ, RZ ;  /* 0x000000ffff057224 */ /* 0x000fe200078e00ff */
[----:B------:R0:W1:Y:S06]  /*14c0*/  LDC.64 R6, c[0x4][R34] ;  /* 0x0100000022067b82 */ /* 0x00006c0000000a00 */
[----:B------:R-:W-:-:S07]  /*14d0*/  LEPC R20, `(.L_x_16) ;  /* 0x000000001014794e */ /* 0x000fce0000000000 */
[----:B01----:R-:W-:Y:S05]  /*14e0*/  CALL.ABS.NOINC R6 ;  /* 0x0000000006007343 */ /* 0x003fea0003c00000 */
.L_x_16:
[----:B------:R0:W1:Y:S01]  /*14f0*/  LDC.64 R6, c[0x4][R34] ;  /* 0x0100000022067b82 */ /* 0x0000620000000a00 */
[----:B------:R-:W-:Y:S02]  /*1500*/  IMAD.MOV.U32 R32, RZ, RZ, R4 ;  /* 0x000000ffff207224 */ /* 0x000fe400078e0004 */
[----:B------:R-:W-:Y:S02]  /*1510*/  HFMA2 R4, -RZ, RZ, 0, 9.5367431640625e-07 ;  /* 0x00000010ff047431 */ /* 0x000fe400000001ff */
[----:B------:R-:W-:Y:S02]  /*1520*/  IMAD.MOV.U32 R33, RZ, RZ, R5 ;  /* 0x000000ffff217224 */ /* 0x000fe400078e0005 */
[----:B------:R-:W-:-:S07]  /*1530*/  IMAD.MOV.U32 R5, RZ, RZ, RZ ;  /* 0x000000ffff057224 */ /* 0x000fce00078e00ff */
[----:B------:R-:W-:-:S07]  /*1540*/  LEPC R20, `(.L_x_17) ;  /* 0x000000001014794e */ /* 0x000fce0000000000 */
[----:B01----:R-:W-:Y:S05]  /*1550*/  CALL.ABS.NOINC R6 ;  /* 0x0000000006007343 */ /* 0x003fea0003c00000 */
.L_x_17:
[----:B------:R-:W0:Y:S01]  /*1560*/  LDCU.64 UR4, c[0x4][0x68] ;  /* 0x01000d00ff0477ac */ /* 0x000e220008000a00 */
[----:B------:R-:W1:Y:S01]  /*1570*/  LDC.64 R22, c[0x0][0x380] ;  /* 0x0000e000ff167b82 */ /* 0x000e620000000a00 */
[----:B------:R-:W-:Y:S01]  /*1580*/  HFMA2 R10, -RZ, RZ, 0, 0 ;  /* 0x00000000ff0a7431 */ /* 0x000fe200000001ff */
[----:B------:R-:W-:Y:S01]  /*1590*/  MOV R6, R4 ;  /* 0x0000000400067202 */ /* 0x000fe20000000f00 */
[----:B------:R-:W2:Y:S01]  /*15a0*/  LDCU.64 UR6, c[0x4][0x48] ;  /* 0x01000900ff0677ac */ /* 0x000ea20008000a00 */
[----:B------:R-:W-:Y:S02]  /*15b0*/  IMAD.MOV.U32 R7, RZ, RZ, R5 ;  /* 0x000000ffff077224 */ /* 0x000fe400078e0005 */
[----:B------:R-:W-:Y:S02]  /*15c0*/  IMAD.MOV.U32 R3, RZ, RZ, 0x3fc00000 ;  /* 0x3fc00000ff037424 */ /* 0x000fe400078e00ff */
[----:B------:R-:W-:Y:S02]  /*15d0*/  IMAD.MOV.U32 R11, RZ, RZ, 0x3f800000 ;  /* 0x3f800000ff0b7424 */ /* 0x000fe400078e00ff */
[----:B------:R-:W-:Y:S01]  /*15e0*/  IMAD.MOV.U32 R12, RZ, RZ, RZ ;  /* 0x000000ffff0c7224 */ /* 0x000fe200078e00ff */
[----:B------:R-:W-:Y:S01]  /*15f0*/  ST.E desc[UR36][R6.64+0x8], R3 ;  /* 0x0000080306007985 */ /* 0x000fe2000c101924 */
[----:B------:R-:W-:-:S02]  /*1600*/  IMAD.MOV.U32 R13, RZ, RZ, 0x3f800000 ;  /* 0x3f800000ff0d7424 */ /* 0x000fc400078e00ff */
[----:B------:R-:W-:Y:S02]  /*1610*/  IMAD.MOV.U32 R4, RZ, RZ, 0x20 ;  /* 0x00000020ff047424 */ /* 0x000fe400078e00ff */
[----:B------:R-:W-:Y:S01]  /*1620*/  IMAD.MOV.U32 R5, RZ, RZ, RZ ;  /* 0x000000ffff057224 */ /* 0x000fe200078e00ff */
[----:B0-----:R-:W-:-:S04]  /*1630*/  UIADD3 UR4, UP0, UPT, UR4, 0x10, URZ ;  /* 0x0000001004047890 */ /* 0x001fc8000ff1e0ff */
[----:B------:R-:W-:Y:S02]  /*1640*/  UIADD3.X UR5, UPT, UPT, URZ, UR5, URZ, UP0, !UPT ;  /* 0x00000005ff057290 */ /* 0x000fe400087fe4ff */
[----:B--2---:R-:W-:Y:S01]  /*1650*/  UIADD3 UR6, UP0, UPT, UR6, 0x10, URZ ;  /* 0x0000001006067890 */ /* 0x004fe2000ff1e0ff */
[----:B------:R-:W-:Y:S02]  /*1660*/  IMAD.U32 R8, RZ, RZ, UR4 ;  /* 0x00000004ff087e24 */ /* 0x000fe4000f8e00ff */
[----:B-1----:R-:W-:Y:S01]  /*1670*/  IMAD.WIDE R22, R36, 0x8, R22 ;  /* 0x0000000824167825 */ /* 0x002fe200078e0216 */
[----:B------:R-:W-:-:S03]  /*1680*/  UIADD3.X UR7, UPT, UPT, URZ, UR7, URZ, UP0, !UPT ;  /* 0x00000007ff077290 */ /* 0x000fc600087fe4ff */
[----:B------:R-:W-:Y:S02]  /*1690*/  IMAD.U32 R9, RZ, RZ, UR5 ;  /* 0x00000005ff097e24 */ /* 0x000fe4000f8e00ff */
[----:B------:R-:W-:Y:S01]  /*16a0*/  IMAD.U32 R24, RZ, RZ, UR6 ;  /* 0x00000006ff187e24 */ /* 0x000fe2000f8e00ff */
[----:B------:R-:W-:Y:S02]  /*16b0*/  MOV R25, UR7 ;  /* 0x0000000700197c02 */ /* 0x000fe40008000f00 */
[----:B------:R0:W-:Y:S04]  /*16c0*/  ST.E.64 desc[UR36][R6.64], R8 ;  /* 0x0000000806007985 */ /* 0x0001e8000c101b24 */
[----:B------:R1:W-:Y:S04]  /*16d0*/  ST.E.64 desc[UR36][R32.64+0x8], R10 ;  /* 0x0000080a20007985 */ /* 0x0003e8000c101b24 */
[----:B------:R1:W-:Y:S04]  /*16e0*/  ST.E.64 desc[UR36][R32.64+0x10], R12 ;  /* 0x0000100c20007985 */ /* 0x0003e8000c101b24 */
[----:B------:R1:W-:Y:S01]  /*16f0*/  ST.E.64 desc[UR36][R32.64+0x18], R6 ;  /* 0x0000180620007985 */ /* 0x0003e2000c101b24 */
[----:B0-----:R1:W0:Y:S03]  /*1700*/  LDC.64 R8, c[0x4][R34] ;  /* 0x0100000022087b82 */ /* 0x0012260000000a00 */
[----:B------:R1:W-:Y:S04]  /*1710*/  ST.E.64 desc[UR36][R32.64], R24 ;  /* 0x0000001820007985 */ /* 0x0003e8000c101b24 */
[----:B------:R1:W-:Y:S02]  /*1720*/  STG.E.64 desc[UR36][R22.64+0x8], R32 ;  /* 0x0000082016007986 */ /* 0x0003e4000c101b24 */
[----:B------:R-:W-:-:S07]  /*1730*/  LEPC R20, `(.L_x_18) ;  /* 0x000000001014794e */ /* 0x000fce0000000000 */
[----:B01----:R-:W-:Y:S05]  /*1740*/  CALL.ABS.NOINC R8 ;  /* 0x0000000008007343 */ /* 0x003fea0003c00000 */
.L_x_18:
[----:B------:R0:W1:Y:S01]  /*1750*/  LDC.64 R6, c[0x4][R34] ;  /* 0x0100000022067b82 */ /* 0x0000620000000a00 */
[----:B------:R-:W-:Y:S01]  /*1760*/  IMAD.MOV.U32 R32, RZ, RZ, R4 ;  /* 0x000000ffff207224 */ /* 0x000fe200078e0004 */
[----:B------:R-:W-:Y:S01]  /*1770*/  MOV R33, R5 ;  /* 0x0000000500217202 */ /* 0x000fe20000000f00 */
[----:B------:R-:W-:Y:S02]  /*1780*/  IMAD.MOV.U32 R4, RZ, RZ, 0x18 ;  /* 0x00000018ff047424 */ /* 0x000fe400078e00ff */
[----:B------:R-:W-:-:S07]  /*1790*/  IMAD.MOV.U32 R5, RZ, RZ, RZ ;  /* 0x000000ffff057224 */ /* 0x000fce00078e00ff */
[----:B------:R-:W-:-:S07]  /*17a0*/  LEPC R20, `(.L_x_19) ;  /* 0x000000001014794e */ /* 0x000fce0000000000 */
[----:B01----:R-:W-:Y:S05]  /*17b0*/  CALL.ABS.NOINC R6 ;  /* 0x0000000006007343 */ /* 0x003fea0003c00000 */
.L_x_19:
[----:B------:R-:W0:Y:S01]  /*17c0*/  LDCU.64 UR4, c[0x4][0x58] ;  /* 0x01000b00ff0477ac */ /* 0x000e220008000a00 */
[----:B------:R-:W-:Y:S02]  /*17d0*/  HFMA2 R11, -RZ, RZ, 1.57421875, -19.203125 ;  /* 0x3e4ccccdff0b7431 */ /* 0x000fe400000001ff */
[----:B------:R-:W-:Y:S02]  /*17e0*/  IMAD.MOV.U32 R10, RZ, RZ, 0x3ecccccd ;  /* 0x3ecccccdff0a7424 */ /* 0x000fe400078e00ff */
[----:B------:R-:W-:Y:S02]  /*17f0*/  HFMA2 R12, -RZ, RZ, 0, 0 ;  /* 0x00000000ff0c7431 */ /* 0x000fe400000001ff */
[----:B------:R-:W-:Y:S01]  /*1800*/  IMAD.MOV.U32 R8, RZ, RZ, R4 ;  /* 0x000000ffff087224 */ /* 0x000fe200078e0004 */
[----:B------:R-:W-:Y:S01]  /*1810*/  MOV R9, R5 ;  /* 0x0000000500097202 */ /* 0x000fe20000000f00 */
[----:B------:R-:W-:Y:S02]  /*1820*/  IMAD.MOV.U32 R0, RZ, RZ, 0x3dcccccd ;  /* 0x3dcccccdff007424 */ /* 0x000fe400078e00ff */
[----:B------:R-:W-:-:S02]  /*1830*/  IMAD.MOV.U32 R6, RZ, RZ, -0x3f800000 ;  /* 0xc0800000ff067424 */ /* 0x000fc400078e00ff */
[----:B------:R-:W-:Y:S01]  /*1840*/  IMAD.MOV.U32 R7, RZ, RZ, 0x3f800000 ;  /* 0x3f800000ff077424 */ /* 0x000fe200078e00ff */
[----:B------:R1:W-:Y:S01]  /*1850*/  ST.E.64 desc[UR36][R8.64+0x8], R10 ;  /* 0x0000080a08007985 */ /* 0x0003e2000c101b24 */
[----:B------:R-:W-:Y:S02]  /*1860*/  IMAD.MOV.U32 R13, RZ, RZ, 0x3f800000 ;  /* 0x3f800000ff0d7424 */ /* 0x000fe400078e00ff */
[----:B------:R-:W-:Y:S01]  /*1870*/  IMAD.MOV.U32 R4, RZ, RZ, 0x20 ;  /* 0x00000020ff047424 */ /* 0x000fe200078e00ff */
[----:B------:R2:W-:Y:S01]  /*1880*/  ST.E desc[UR36][R8.64+0x10], R0 ;  /* 0x0000100008007985 */ /* 0x0005e2000c101924 */
[----:B------:R-:W-:Y:S01]  /*1890*/  IMAD.MOV.U32 R5, RZ, RZ, RZ ;  /* 0x000000ffff057224 */ /* 0x000fe200078e00ff */
[----:B0-----:R-:W-:-:S04]  /*18a0*/  UIADD3 UR4, UP0, UPT, UR4, 0x10, URZ ;  /* 0x0000001004047890 */ /* 0x001fc8000ff1e0ff */
[----:B------:R-:W-:Y:S02]  /*18b0*/  UIADD3.X UR5, UPT, UPT, URZ, UR5, URZ, UP0, !UPT ;  /* 0x00000005ff057290 */ /* 0x000fe400087fe4ff */
[----:B------:R-:W-:Y:S01]  /*18c0*/  IMAD.U32 R14, RZ, RZ, UR4 ;  /* 0x00000004ff0e7e24 */ /* 0x000fe2000f8e00ff */
[----:B-1----:R2:W0:Y:S03]  /*18d0*/  LDC.64 R10, c[0x4][R34] ;  /* 0x01000000220a7b82 */ /* 0x0024260000000a00 */
[----:B------:R-:W-:-:S05]  /*18e0*/  IMAD.U32 R15, RZ, RZ, UR5 ;  /* 0x00000005ff0f7e24 */ /* 0x000fca000f8e00ff */
[----:B------:R2:W-:Y:S04]  /*18f0*/  ST.E.64 desc[UR36][R8.64], R14 ;  /* 0x0000000e08007985 */ /* 0x0005e8000c101b24 */
[----:B------:R2:W-:Y:S04]  /*1900*/  ST.E.64 desc[UR36][R32.64+0x8], R6 ;  /* 0x0000080620007985 */ /* 0x0005e8000c101b24 */
[----:B------:R2:W-:Y:S04]  /*1910*/  ST.E.64 desc[UR36][R32.64+0x10], R12 ;  /* 0x0000100c20007985 */ /* 0x0005e8000c101b24 */
[----:B------:R2:W-:Y:S04]  /*1920*/  ST.E.64 desc[UR36][R32.64+0x18], R8 ;  /* 0x0000180820007985 */ /* 0x0005e8000c101b24 */
[----:B------:R2:W-:Y:S04]  /*1930*/  ST.E.64 desc[UR36][R32.64], R24 ;  /* 0x0000001820007985 */ /* 0x0005e8000c101b24 */
[----:B------:R2:W-:Y:S02]  /*1940*/  STG.E.64 desc[UR36][R22.64+0x10], R32 ;  /* 0x0000102016007986 */ /* 0x0005e4000c101b24 */
[----:B------:R-:W-:-:S07]  /*1950*/  LEPC R20, `(.L_x_20) ;  /* 0x000000001014794e */ /* 0x000fce0000000000 */
[----:B0-2---:R-:W-:Y:S05]  /*1960*/  CALL.ABS.NOINC R10 ;  /* 0x000000000a007343 */ /* 0x005fea0003c00000 */
.L_x_20:
[----:B------:R0:W1:Y:S01]  /*1970*/  LDC.64 R6, c[0x4][R34] ;  /* 0x0100000022067b82 */ /* 0x0000620000000a00 */
[----:B------:R-:W-:Y:S01]  /*1980*/  MOV R32, R4 ;  /* 0x0000000400207202 */ /* 0x000fe20000000f00 */
[----:B------:R-:W-:Y:S02]  /*1990*/  IMAD.MOV.U32 R33, RZ, RZ, R5 ;  /* 0x000000ffff217224 */ /* 0x000fe400078e0005 */
[----:B------:R-:W-:Y:S02]  /*19a0*/  IMAD.MOV.U32 R4, RZ, RZ, 0x18 ;  /* 0x00000018ff047424 */ /* 0x000fe400078e00ff */
[----:B------:R-:W-:-:S07]  /*19b0*/  IMAD.MOV.U32 R5, RZ, RZ, RZ ;  /* 0x000000ffff057224 */ /* 0x000fce00078e00ff */
[----:B------:R-:W-:-:S07]  /*19c0*/  LEPC R20, `(.L_x_21) ;  /* 0x000000001014794e */ /* 0x000fce0000000000 */
[----:B01----:R-:W-:Y:S05]  /*19d0*/  CALL.ABS.NOINC R6 ;  /* 0x0000000006007343 */ /* 0x003fea0003c00000 */
.L_x_21:
[----:B------:R-:W0:Y:S01]  /*19e0*/  LDCU.64 UR4, c[0x4][0x60] ;  /* 0x01000c00ff0477ac */ /* 0x000e220008000a00 */
[----:B------:R-:W1:Y:S01]  /*19f0*/  LDC.64 R8, c[0x0][0x3a0] ;  /* 0x0000e800ff087b82 */ /* 0x000e620000000a00 */
[----:B------:R-:W-:Y:S02]  /*1a00*/  HFMA2 R10, -RZ, RZ, 1.7998046875, 0.2249755859375 ;  /* 0x3f333333ff0a7431 */ /* 0x000fe400000001ff */
[----:B------:R-:W-:Y:S02]  /*1a10*/  IMAD.MOV.U32 R6, RZ, RZ, R4 ;  /* 0x000000ffff067224 */ /* 0x000fe400078e0004 */
[----:B------:R-:W-:Y:S02]  /*1a20*/  HFMA2 R20, -RZ, RZ, 1.75, 0 ;  /* 0x3f000000ff147431 */ /* 0x000fe400000001ff */
[----:B------:R-:W-:Y:S01]  /*1a30*/  IMAD.MOV.U32 R7, RZ, RZ, R5 ;  /* 0x000000ffff077224 */ /* 0x000fe200078e0005 */
[----:B------:R-:W-:Y:S01]  /*1a40*/  MOV R14, 0x40800000 ;  /* 0x40800000000e7802 */ /* 0x000fe20000000f00 */
[----:B------:R-:W-:-:S02]  /*1a50*/  IMAD.MOV.U32 R11, RZ, RZ, 0x3f19999a ;  /* 0x3f19999aff0b7424 */ /* 0x000fc400078e00ff */
[----:B------:R-:W-:Y:S02]  /*1a60*/  IMAD.MOV.U32 R21, RZ, RZ, RZ ;  /* 0x000000ffff157224 */ /* 0x000fe400078e00ff */
[----:B------:R-:W-:Y:S01]  /*1a70*/  IMAD.MOV.U32 R15, RZ, RZ, 0x3f800000 ;  /* 0x3f800000ff0f7424 */ /* 0x000fe200078e00ff */
[----:B------:R2:W-:Y:S01]  /*1a80*/  ST.E.64 desc[UR36][R6.64+0x8], R10 ;  /* 0x0000080a06007985 */ /* 0x0005e2000c101b24 */
[----:B------:R-:W-:Y:S02]  /*1a90*/  IMAD.MOV.U32 R12, RZ, RZ, RZ ;  /* 0x000000ffff0c7224 */ /* 0x000fe400078e00ff */
[----:B------:R-:W-:Y:S01]  /*1aa0*/  IMAD.MOV.U32 R13, RZ, RZ, 0x3f800000 ;  /* 0x3f800000ff0d7424 */ /* 0x000fe200078e00ff */
[----:B------:R-:W-:Y:S01]  /*1ab0*/  ST.E.64 desc[UR36][R6.64+0x10], R20 ;  /* 0x0000101406007985 */ /* 0x000fe2000c101b24 */
[----:B0-----:R-:W-:-:S04]  /*1ac0*/  UIADD3 UR4, UP0, UPT, UR4, 0x10, URZ ;  /* 0x0000001004047890 */ /* 0x001fc8000ff1e0ff */
[----:B------:R-:W-:Y:S02]  /*1ad0*/  UIADD3.X UR5, UPT, UPT, URZ, UR5, URZ, UP0, !UPT ;  /* 0x00000005ff057290 */ /* 0x000fe400087fe4ff */
[----:B------:R-:W-:Y:S01]  /*1ae0*/  IMAD.U32 R4, RZ, RZ, UR4 ;  /* 0x00000004ff047e24 */ /* 0x000fe2000f8e00ff */
[----:B--2---:R0:W2:Y:S03]  /*1af0*/  LDC.64 R10, c[0x4][R34] ;  /* 0x01000000220a7b82 */ /* 0x0040a60000000a00 */
[----:B------:R-:W-:-:S05]  /*1b00*/  IMAD.U32 R5, RZ, RZ, UR5 ;  /* 0x00000005ff057e24 */ /* 0x000fca000f8e00ff */
[----:B------:R3:W-:Y:S04]  /*1b10*/  ST.E.64 desc[UR36][R6.64], R4 ;  /* 0x0000000406007985 */ /* 0x0007e8000c101b24 */
[----:B------:R0:W-:Y:S04]  /*1b20*/  ST.E.64 desc[UR36][R32.64], R24 ;  /* 0x0000001820007985 */ /* 0x0001e8000c101b24 */
[----:B------:R0:W-:Y:S04]  /*1b30*/  ST.E.64 desc[UR36][R32.64+0x8], R14 ;  /* 0x0000080e20007985 */ /* 0x0001e8000c101b24 */
[----:B------:R0:W-:Y:S01]  /*1b40*/  ST.E.64 desc[UR36][R32.64+0x10], R12 ;  /* 0x0000100c20007985 */ /* 0x0001e2000c101b24 */
[----:B---3--:R-:W-:-:S02]  /*1b50*/  HFMA2 R4, -RZ, RZ, 0, 1.430511474609375e-06 ;  /* 0x00000018ff047431 */ /* 0x008fc400000001ff */
[----:B------:R-:W-:Y:S01]  /*1b60*/  IMAD.MOV.U32 R5, RZ, RZ, RZ ;  /* 0x000000ffff057224 */ /* 0x000fe200078e00ff */
[----:B------:R0:W-:Y:S04]  /*1b70*/  ST.E.64 desc[UR36][R32.64+0x18], R6 ;  /* 0x0000180620007985 */ /* 0x0001e8000c101b24 */
[----:B------:R0:W-:Y:S04]  /*1b80*/  STG.E.64 desc[UR36][R22.64+0x18], R32 ;  /* 0x0000182016007986 */ /* 0x0001e8000c101b24 */
[----:B-1----:R0:W-:Y:S04]  /*1b90*/  STG.E.64 desc[UR36][R8.64], R30 ;  /* 0x0000001e08007986 */ /* 0x0021e8000c101b24 */
[----:B------:R0:W-:Y:S04]  /*1ba0*/  STG.E.64 desc[UR36][R8.64+0x8], R28 ;  /* 0x0000081c08007986 */ /* 0x0001e8000c101b24 */
[----:B------:R0:W-:Y:S04]  /*1bb0*/  STG.E.64 desc[UR36][R8.64+0x10], R18 ;  /* 0x0000101208007986 */ /* 0x0001e8000c101b24 */
[----:B------:R0:W-:Y:S04]  /*1bc0*/  STG.E.64 desc[UR36][R8.64+0x18], R26 ;  /* 0x0000181a08007986 */ /* 0x0001e8000c101b24 */
[----:B------:R0:W-:Y:S04]  /*1bd0*/  STG.E.64 desc[UR36][R8.64+0x28], R16 ;  /* 0x0000281008007986 */ /* 0x0001e8000c101b24 */
[----:B--2---:R0:W-:Y:S02]  /*1be0*/  STG.E desc[UR36][R8.64+0x20], R2 ;  /* 0x0000200208007986 */ /* 0x0041e4000c101924 */
[----:B------:R-:W-:-:S07]  /*1bf0*/  LEPC R20, `(.L_x_22) ;  /* 0x000000001014794e */ /* 0x000fce0000000000 */
[----:B0-----:R-:W-:Y:S05]  /*1c00*/  CALL.ABS.NOINC R10 ;  /* 0x000000000a007343 */ /* 0x001fea0003c00000 */
.L_x_22:
[----:B------:R-:W0:Y:S01]  /*1c10*/  LDCU.64 UR4, c[0x4][0x50] ;  /* 0x01000a00ff0477ac */ /* 0x000e220008000a00 */
[----:B------:R-:W1:Y:S01]  /*1c20*/  LDC.64 R10, c[0x0][0x380] ;  /* 0x0000e000ff0a7b82 */ /* 0x000e620000000a00 */
[----:B------:R-:W-:Y:S02]  /*1c30*/  IMAD.MOV.U32 R0, RZ, RZ, 0x1e8 ;  /* 0x000001e8ff007424 */ /* 0x000fe400078e00ff */
[----:B------:R-:W-:Y:S02]  /*1c40*/  IMAD.MOV.U32 R8, RZ, RZ, R4 ;  /* 0x000000ffff087224 */ /* 0x000fe400078e0004 */
[----:B------:R-:W-:Y:S02]  /*1c50*/  IMAD.MOV.U32 R9, RZ, RZ, R5 ;  /* 0x000000ffff097224 */ /* 0x000fe400078e0005 */
[----:B------:R-:W-:Y:S02]  /*1c60*/  HFMA2 R5, -RZ, RZ, 0, 0 ;  /* 0x00000000ff057431 */ /* 0x000fe400000001ff */
[----:B------:R-:W-:Y:S01]  /*1c70*/  IMAD.MOV.U32 R4, RZ, RZ, 0x58 ;  /* 0x00000058ff047424 */ /* 0x000fe200078e00ff */
[----:B------:R-:W2:Y:S01]  /*1c80*/  LDC.64 R2, c[0x0][0x388] ;  /* 0x0000e200ff027b82 */ /* 0x000ea20000000a00 */
[----:B------:R3:W-:Y:S07]  /*1c90*/  ST.E desc[UR36][R8.64+0x10], R0 ;  /* 0x0000100008007985 */ /* 0x0007ee000c101924 */
[----:B------:R-:W4:Y:S01]  /*1ca0*/  LDC.64 R34, c[0x4][R34] ;  /* 0x0100000022227b82 */ /* 0x000f220000000a00 */
[----:B0-----:R-:W-:-:S04]  /*1cb0*/  UIADD3 UR4, UP0, UPT, UR4, 0x10, URZ ;  /* 0x0000001004047890 */ /* 0x001fc8000ff1e0ff */
[----:B------:R-:W-:Y:S02]  /*1cc0*/  UIADD3.X UR5, UPT, UPT, URZ, UR5, URZ, UP0, !UPT ;  /* 0x00000005ff057290 */ /* 0x000fe400087fe4ff */
[----:B------:R-:W-:Y:S01]  /*1cd0*/  IMAD.U32 R6, RZ, RZ, UR4 ;  /* 0x00000004ff067e24 */ /* 0x000fe2000f8e00ff */
[----:B-1----:R3:W-:Y:S03]  /*1ce0*/  ST.E.64 desc[UR36][R8.64+0x8], R10 ;  /* 0x0000080a08007985 */ /* 0x0027e6000c101b24 */
[----:B------:R-:W-:-:S05]  /*1cf0*/  MOV R7, UR5 ;  /* 0x0000000500077c02 */ /* 0x000fca0008000f00 */
[----:B------:R3:W-:Y:S04]  /*1d00*/  ST.E.64 desc[UR36][R8.64], R6 ;  /* 0x0000000608007985 */ /* 0x0007e8000c101b24 */
[----:B--2---:R3:W-:Y:S02]  /*1d10*/  STG.E.64 desc[UR36][R2.64], R8 ;  /* 0x0000000802007986 */ /* 0x0047e4000c101b24 */
[----:B------:R-:W-:-:S07]  /*1d20*/  LEPC R20, `(.L_x_23) ;  /* 0x000000001014794e */ /* 0x000fce0000000000 */
[----:B---34-:R-:W-:Y:S05]  /*1d30*/  CALL.ABS.NOINC R34 ;  /* 0x0000000022007343 */ /* 0x018fea0003c00000 */
.L_x_23:
[----:B------:R-:W0:Y:S01]  /*1d40*/  LDCU.64 UR4, c[0x0][0x398] ;  /* 0x00007300ff0477ac */ /* 0x000e220008000a00 */
[----:B------:R-:W-:Y:S02]  /*1d50*/  IMAD.MOV.U32 R16, RZ, RZ, R4 ;  /* 0x000000ffff107224 */ /* 0x000fe400078e0004 */
[----:B------:R-:W-:Y:S01]  /*1d60*/  IMAD.MOV.U32 R17, RZ, RZ, R5 ;  /* 0x000000ffff117224 */ /* 0x000fe200078e0005 */
[----:B0-----:R-:W-:Y:S02]  /*1d70*/  I2FP.F32.S32 R3, UR5 ;  /* 0x0000000500037c45 */ /* 0x001fe40008201400 */
[----:B------:R-:W-:Y:S02]  /*1d80*/  I2FP.F32.S32 R0, UR4 ;  /* 0x0000000400007c45 */ /* 0x000fe40008201400 */
[----:B------:R-:W0:Y:S08]  /*1d90*/  MUFU.RCP R2, R3 ;  /* 0x0000000300027308 */ /* 0x000e300000001000 */
[----:B------:R-:W1:Y:S01]  /*1da0*/  FCHK P0, R0, R3 ;  /* 0x0000000300007302 */ /* 0x000e620000000000 */
[----:B0-----:R-:W-:-:S04]  /*1db0*/  FFMA R7, -R3, R2, 1 ;  /* 0x3f80000003077423 */ /* 0x001fc80000000102 */
[----:B------:R-:W-:-:S04]  /*1dc0*/  FFMA R7, R2, R7, R2 ;  /* 0x0000000702077223 */ /* 0x000fc80000000002 */
[----:B------:R-:W-:-:S04]  /*1dd0*/  FFMA R2, R0, R7, RZ ;  /* 0x0000000700027223 */ /* 0x000fc800000000ff */
[----:B------:R-:W-:-:S04]  /*1de0*/  FFMA R6, -R3, R2, R0 ;  /* 0x0000000203067223 */ /* 0x000fc80000000100 */
[----:B------:R-:W-:Y:S01]  /*1df0*/  FFMA R2, R7, R6, R2 ;  /* 0x0000000607027223 */ /* 0x000fe20000000002 */
[----:B-1----:R-:W-:Y:S06]  /*1e00*/  @!P0 BRA `(.L_x_24) ;  /* 0x0000000000188947 */ /* 0x002fec0003800000 */
[----:B------:R-:W-:Y:S01]  /*1e10*/  IMAD.MOV.U32 R4, RZ, RZ, R0 ;  /* 0x000000ffff047224 */ /* 0x000fe200078e0000 */
[----:B------:R-:W-:Y:S01]  /*1e20*/  MOV R5, R3 ;  /* 0x0000000300057202 */ /* 0x000fe20000000f00 */
[----:B------:R-:W-:Y:S01]  /*1e30*/  IMAD.MOV.U32 R21, RZ, RZ, 0x0 ;  /* 0x00000000ff157424 */ /* 0x000fe200078e00ff */
[----:B------:R-:W-:-:S07]  /*1e40*/  MOV R20, 0x1e60 ;  /* 0x00001e6000147802 */ /* 0x000fce0000000f00 */
[----:B------:R-:W-:Y:S05]  /*1e50*/  CALL.REL.NOINC `($__internal_2_$__cuda_sm3x_div_rn_noftz_f32_slowpath) ;  /* 0x0000005400947944 */ /* 0x000fea0003c00000 */
[----:B------:R-:W-:-:S07]  /*1e60*/  IMAD.MOV.U32 R2, RZ, RZ, R4 ;  /* 0x000000ffff027224 */ /* 0x000fce00078e0004 */
.L_x_24:
[----:B------:R-:W-:Y:S02]  /*1e70*/  HFMA2 R0, -RZ, RZ, 0.9599609375, 0.41796875 ;  /* 0x3bae36b0ff007431 */ /* 0x000fe400000001ff */
[----:B------:R-:W-:Y:S01]  /*1e80*/  IMAD.MOV.U32 R5, RZ, RZ, 0x3eacc5a9 ;  /* 0x3eacc5a9ff057424 */ /* 0x000fe200078e00ff */
[----:B------:R-:W-:Y:S01]  /*1e90*/  MOV R11, 0x40400000 ;  /* 0x40400000000b7802 */ /* 0x000fe20000000f00 */
[----:B------:R-:W-:Y:S02]  /*1ea0*/  IMAD.MOV.U32 R3, RZ, RZ, 0x3d4ccccd ;  /* 0x3d4ccccdff037424 */ /* 0x000fe400078e00ff */
[----:B------:R-:W-:Y:S02]  /*1eb0*/  HFMA2 R21, -RZ, RZ, -1.8681640625, 11672 ;  /* 0xbf7971b3ff157431 */ /* 0x000fe400000001ff */
[----:B------:R-:W-:Y:S01]  /*1ec0*/  IMAD.MOV.U32 R9, RZ, RZ, 0x40000000 ;  /* 0x40000000ff097424 */ /* 0x000fe200078e00ff */
[----:B------:R-:W-:Y:S01]  /*1ed0*/  ST.E desc[UR36][R16.64+0x34], RZ ;  /* 0x000034ff10007985 */ /* 0x000fe2000c101924 */
[----:B------:R-:W-:-:S02]  /*1ee0*/  IMAD.MOV.U32 R7, RZ, RZ, 0x41500000 ;  /* 0x41500000ff077424 */ /* 0x000fc400078e00ff */
[----:B------:R-:W-:Y:S02]  /*1ef0*/  IMAD.MOV.U32 R13, RZ, RZ, 0x3f76b012 ;  /* 0x3f76b012ff0d7424 */ /* 0x000fe400078e00ff */
[----:B------:R-:W-:Y:S01]  /*1f00*/  FFMA R5, R5, R0, 0.17453293502330780029 ;  /* 0x3e32b8c305057423 */ /* 0x000fe20000000000 */
[----:B------:R0:W-:Y:S01]  /*1f10*/  ST.E desc[UR36][R16.64+0x54], R3 ;  /* 0x0000540310007985 */ /* 0x0001e2000c101924 */
[----:B------:R-:W-:Y:S02]  /*1f20*/  IMAD.MOV.U32 R15, RZ, RZ, 0x3e17ced0 ;  /* 0x3e17ced0ff0f7424 */ /* 0x000fe400078e00ff */
[C---:B------:R-:W-:Y:S01]  /*1f30*/  FMUL R0, R5.reuse, R2 ;  /* 0x0000000205007220 */ /* 0x040fe20000400000 */
[----:B------:R1:W-:Y:S01]  /*1f40*/  ST.E desc[UR36][R16.64+0x4], R9 ;  /* 0x0000040910007985 */ /* 0x0003e2000c101924 */
[----:B------:R-:W-:Y:S01]  /*1f50*/  FADD R8, R5, R5 ;  /* 0x0000000505087221 */ /* 0x000fe20000000000 */
[----:B------:R-:W-:Y:S02]  /*1f60*/  IMAD.MOV.U32 R19, RZ, RZ, 0x3e63b638 ;  /* 0x3e63b638ff137424 */ /* 0x000fe400078e00ff */
[C---:B------:R-:W-:Y:S01]  /*1f70*/  FMUL R4, R0.reuse, 10 ;  /* 0x4120000000047820 */ /* 0x040fe20000400000 */
[----:B------:R2:W-:Y:S01]  /*1f80*/  ST.E desc[UR36][R16.64+0x8], R11 ;  /* 0x0000080b10007985 */ /* 0x0005e2000c101924 */
[----:B------:R-:W-:Y:S01]  /*1f90*/  FADD R6, R0, R0 ;  /* 0x0000000000067221 */ /* 0x000fe20000000000 */
[----:B------:R-:W-:-:S02]  /*1fa0*/  IMAD.MOV.U32 R23, RZ, RZ, -0x41ec146b ;  /* 0xbe13eb95ff177424 */ /* 0x000fc400078e00ff */
[----:B------:R-:W-:Y:S01]  /*1fb0*/  FMUL R8, R8, 10 ;  /* 0x4120000008087820 */ /* 0x000fe20000400000 */
[----:B0-----:R-:W0:Y:S01]  /*1fc0*/  LDC.64 R2, c[0x0][0x390] ;  /* 0x0000e400ff027b82 */ /* 0x001e220000000a00 */
[----:B------:R3:W-:Y:S01]  /*1fd0*/  ST.E desc[UR36][R16.64], R7 ;  /* 0x0000000710007985 */ /* 0x0007e2000c101924 */
[----:B------:R-:W-:Y:S01]  /*1fe0*/  FMUL R6, R6, 10 ;  /* 0x4120000006067820 */ /* 0x000fe20000400000 */
[----:B------:R-:W-:Y:S01]  /*1ff0*/  IMAD.MOV.U32 R25, RZ, RZ, 0x3f7d2bd3 ;  /* 0x3f7d2bd3ff197424 */ /* 0x000fe200078e00ff */
[----:B-1----:R-:W-:Y:S01]  /*2000*/  MOV R9, 0x3e664192 ;  /* 0x3e66419200097802 */ /* 0x002fe20000000f00 */
[----:B------:R1:W-:Y:S01]  /*2010*/  ST.E desc[UR36][R16.64+0x48], R13 ;  /* 0x0000480d10007985 */ /* 0x0003e2000c101924 */
[----:B------:R-:W-:Y:S02]  /*2020*/  IMAD.MOV.U32 R27, RZ, RZ, -0x42f7754f ;  /* 0xbd088ab1ff1b7424 */ /* 0x000fe400078e00ff */
[----:B--2---:R-:W-:Y:S02]  /*2030*/  IMAD.MOV.U32 R11, RZ, RZ, 0x3f7971b3 ;  /* 0x3f7971b3ff0b7424 */ /* 0x004fe400078e00ff */
[C---:B------:R-:W-:Y:S01]  /*2040*/  FFMA R0, R4.reuse, -R9, 13 ;  /* 0x4150000004007423 */ /* 0x040fe20000000809 */
[----:B------:R2:W-:Y:S01]  /*2050*/  ST.E desc[UR36][R16.64+0x4c], R15 ;  /* 0x00004c0f10007985 */ /* 0x0005e2000c101924 */
[----:B---3--:R-:W-:Y:S01]  /*2060*/  FMUL R7, R5, 10 ;  /* 0x4120000005077820 */ /* 0x008fe20000400000 */
[----:B------:R-:W-:Y:S01]  /*2070*/  FFMA R5, R4, R11, 3 ;  /* 0x4040000004057423 */ /* 0x000fe2000000000b */
[----:B------:R-:W-:Y:S01]  /*2080*/  FFMA R4, -RZ, R4, 2 ;  /* 0x40000000ff047423 */ /* 0x000fe20000000104 */
[----:B------:R3:W-:Y:S01]  /*2090*/  ST.E desc[UR36][R16.64+0x50], R19 ;  /* 0x0000501310007985 */ /* 0x0007e2000c101924 */
[C---:B------:R-:W-:Y:S01]  /*20a0*/  FFMA R0, R7.reuse, 0.1444533616304397583, R0 ;  /* 0x3e13eb9507007823 */ /* 0x040fe20000000000 */
[C---:B------:R-:W-:Y:S01]  /*20b0*/  FFMA R5, R7.reuse, 0.033335391432046890259, R5 ;  /* 0x3d088ab107057823 */ /* 0x040fe20000000005 */
[----:B------:R-:W-:Y:S01]  /*20c0*/  FFMA R4, R7, -0.98894995450973510742, R4 ;  /* 0xbf7d2bd307047823 */ /* 0x000fe20000000004 */
[----:B------:R4:W-:Y:S01]  /*20d0*/  ST.E desc[UR36][R16.64+0x38], R21 ;  /* 0x0000381510007985 */ /* 0x0009e2000c101924 */
[C---:B------:R-:W-:Y:S01]  /*20e0*/  FMUL R11, R6.reuse, 0.22485950589179992676 ;  /* 0x3e664192060b7820 */ /* 0x040fe20000400000 */
[----:B-1----:R-:W-:Y:S01]  /*20f0*/  FMUL R13, RZ, R6 ;  /* 0x00000006ff0d7220 */ /* 0x002fe20000400000 */
[----:B--2---:R-:W-:Y:S01]  /*2100*/  FMUL R15, R6, -0.97439116239547729492 ;  /* 0xbf7971b3060f7820 */ /* 0x004fe20000400000 */
[----:B------:R1:W-:Y:S01]  /*2110*/  ST.E desc[UR36][R16.64+0x3c], R23 ;  /* 0x00003c1710007985 */ /* 0x0003e2000c101924 */
[----:B------:R-:W-:Y:S01]  /*2120*/  FADD R7, R0, -9.6362409591674804688 ;  /* 0xc11a2e0b00077421 */ /* 0x000fe20000000000 */
[----:B------:R-:W-:-:S02]  /*2130*/  FADD R5, R5, -2.2237479686737060547 ;  /* 0xc00e51e305057421 */ /* 0x000fc40000000000 */
[----:B------:R2:W-:Y:S01]  /*2140*/  ST.E desc[UR36][R16.64+0x30], R9 ;  /* 0x0000300910007985 */ /* 0x0005e2000c101924 */
[C---:B---3--:R-:W-:Y:S01]  /*2150*/  FMUL R19, R8.reuse, -0.1444533616304397583 ;  /* 0xbe13eb9508137820 */ /* 0x048fe20000400000 */
[C---:B----4-:R-:W-:Y:S02]  /*2160*/  FMUL R21, R8.reuse, 0.98894995450973510742 ;  /* 0x3f7d2bd308157820 */ /* 0x050fe40000400000 */
[----:B------:R-:W-:Y:S01]  /*2170*/  ST.E desc[UR36][R16.64+0x40], R25 ;  /* 0x0000401910007985 */ /* 0x000fe2000c101924 */
[----:B-1----:R-:W-:-:S03]  /*2180*/  FMUL R23, R8, -0.033335391432046890259 ;  /* 0xbd088ab108177820 */ /* 0x002fc60000400000 */
[----:B------:R-:W-:Y:S01]  /*2190*/  ST.E desc[UR36][R16.64+0x44], R27 ;  /* 0x0000441b10007985 */ /* 0x000fe2000c101924 */
[----:B--2---:R-:W-:-:S03]  /*21a0*/  FADD R9, R4, -1.4824986457824707031 ;  /* 0xbfbdc28404097421 */ /* 0x004fc60000000000 */
[----:B------:R-:W-:Y:S04]  /*21b0*/  ST.E desc[UR36][R16.64+0x24], R19 ;  /* 0x0000241310007985 */ /* 0x000fe8000c101924 */
        /* <DEDUP_REMOVED lines=8> */
[----:B0-----:R-:W-:Y:S01]  /*2240*/  STG.E.64 desc[UR36][R2.64], R16 ;  /* 0x0000001002007986 */ /* 0x001fe2000c101b24 */
[----:B------:R-:W-:Y:S05]  /*2250*/  EXIT ;  /* 0x000000000000794d */ /* 0x000fea0003800000 */
        .type           $_Z12create_worldPP7hitableS1_PP6cameraiiP17curandStateXORWOW$_ZNK10dielectric7scatterERK3rayRK10hit_recordR4vec3RS0_P17curandStateXORWOW,@function
        .size           $_Z12create_worldPP7hitableS1_PP6cameraiiP17curandStateXORWOW$_ZNK10dielectric7scatterERK3rayRK10hit_recordR4vec3RS0_P17curandStateXORWOW,($_Z12create_worldPP7hitableS1_PP6cameraiiP17curandStateXORWOW$_ZNK10lambertian7scatterERK3rayRK10hit_recordR4vec3RS0_P17curandStateXORWOW - $_Z12create_worldPP7hitableS1_PP6cameraiiP17curandStateXORWOW$_ZNK10dielectric7scatterERK3rayRK10hit_recordR4vec3RS0_P17curandStateXORWOW)
$_Z12create_worldPP7hitableS1_PP6cameraiiP17curandStateXORWOW$_ZNK10dielectric7scatterERK3rayRK10hit_recordR4vec3RS0_P17curandStateXORWOW:
[----:B------:R-:W-:Y:S02]  /*2260*/  VIADD R1, R1, 0xffffffa0 ;  /* 0xffffffa001017836 */ /* 0x000fe40000000000 */
[----:B------:R-:W-:-:S03]  /*2270*/  IMAD.MOV.U32 R3, RZ, RZ, R11 ;  /* 0x000000ffff037224 */ /* 0x000fc600078e000b */
[----:B------:R-:W-:Y:S04]  /*2280*/  STL [R1+0x54], R45 ;  /* 0x0000542d01007387 */ /* 0x000fe80000100800 */
        /* <DEDUP_REMOVED lines=14> */
[----:B------:R0:W-:Y:S04]  /*2370*/  STL [R1+0x3c], R30 ;  /* 0x00003c1e01007387 */ /* 0x0001e80000100800 */
[----:B------:R1:W-:Y:S04]  /*2380*/  STL [R1+0x34], R28 ;  /* 0x0000341c01007387 */ /* 0x0003e80000100800 */
[----:B------:R2:W-:Y:S01]  /*2390*/  STL [R1+0x5c], R47 ;  /* 0x00005c2f01007387 */ /* 0x0005e20000100800 */
[----:B0-----:R-:W0:Y:S05]  /*23a0*/  BMOV.32.CLEAR R30, B7 ;  /* 0x00000000071e7355 */ /* 0x001e2a0000100000 */
[----:B-1----:R-:W1:Y:S05]  /*23b0*/  BMOV.32.CLEAR R28, B6 ;  /* 0x00000000061c7355 */ /* 0x002e6a0000100000 */
[----:B------:R3:W-:Y:S01]  /*23c0*/  STL [R1+0x58], R46 ;  /* 0x0000582e01007387 */ /* 0x0007e20000100800 */
[----:B--2---:R-:W-:-:S03]  /*23d0*/  IMAD.MOV.U32 R47, RZ, RZ, R15 ;  /* 0x000000ffff2f7224 */ /* 0x004fc600078e000f */
[----:B------:R2:W-:Y:S04]  /*23e0*/  STL [R1+0x4c], R39 ;  /* 0x00004c2701007387 */ /* 0x0005e80000100800 */
[----:B------:R4:W-:Y:S01]  /*23f0*/  STL [R1+0x48], R38 ;  /* 0x0000482601007387 */ /* 0x0009e20000100800 */
[----:B---3--:R-:W-:-:S03]  /*2400*/  MOV R46, R14 ;  /* 0x0000000e002e7202 */ /* 0x008fc60000000f00 */
[----:B------:R3:W-:Y:S01]  /*2410*/  STL [R1+0x44], R37 ;  /* 0x0000442501007387 */ /* 0x0007e20000100800 */
[----:B--2---:R-:W-:-:S03]  /*2420*/  IMAD.MOV.U32 R39, RZ, RZ, R9 ;  /* 0x000000ffff277224 */ /* 0x004fc600078e0009 */
[----:B------:R2:W-:Y:S01]  /*2430*/  STL [R1+0x40], R36 ;  /* 0x0000402401007387 */ /* 0x0005e20000100800 */
[----:B----4-:R-:W-:-:S03]  /*2440*/  IMAD.MOV.U32 R38, RZ, RZ, R8 ;  /* 0x000000ffff267224 */ /* 0x010fc600078e0008 */
[----:B------:R4:W-:Y:S01]  /*2450*/  STL [R1], R2 ;  /* 0x0000000201007387 */ /* 0x0009e20000100800 */
[----:B---3--:R-:W-:Y:S02]  /*2460*/  IMAD.MOV.U32 R37, RZ, RZ, R13 ;  /* 0x000000ffff257224 */ /* 0x008fe400078e000d */
[----:B--2---:R-:W-:Y:S01]  /*2470*/  IMAD.MOV.U32 R36, RZ, RZ, R12 ;  /* 0x000000ffff247224 */ /* 0x004fe200078e000c */
[----:B----4-:R-:W-:Y:S01]  /*2480*/  MOV R2, R10 ;  /* 0x0000000a00027202 */ /* 0x010fe20000000f00 */
[----:B------:R-:W2:Y:S01]  /*2490*/  LDC.64 R44, c[0x0][0x358] ;  /* 0x0000d600ff2c7b82 */ /* 0x000ea20000000a00 */
[----:B------:R-:W-:Y:S01]  /*24a0*/  IMAD.MOV.U32 R13, RZ, RZ, 0x3f800000 ;  /* 0x3f800000ff0d7424 */ /* 0x000fe200078e00ff */
[C---:B--2---:R-:W-:Y:S02]  /*24b0*/  R2UR UR32, R44.reuse ;  /* 0x000000002c2072ca */ /* 0x044fe400000e0000 */
[----:B------:R-:W-:Y:S02]  /*24c0*/  R2UR UR33, R45 ;  /* 0x000000002d2172ca */ /* 0x000fe400000e0000 */
[----:B------:R-:W-:-:S02]  /*24d0*/  R2UR UR30, R44 ;  /* 0x000000002c1e72ca */ /* 0x000fc400000e0000 */
[C---:B------:R-:W-:Y:S02]  /*24e0*/  R2UR UR31, R45.reuse ;  /* 0x000000002d1f72ca */ /* 0x040fe400000e0000 */
[C---:B------:R-:W-:Y:S02]  /*24f0*/  R2UR UR28, R44.reuse ;  /* 0x000000002c1c72ca */ /* 0x040fe400000e0000 */
[C---:B------:R-:W-:Y:S02]  /*2500*/  R2UR UR29, R45.reuse ;  /* 0x000000002d1d72ca */ /* 0x040fe400000e0000 */
[C---:B------:R-:W-:Y:S02]  /*2510*/  R2UR UR26, R44.reuse ;  /* 0x000000002c1a72ca */ /* 0x040fe400000e0000 */
[----:B------:R-:W-:Y:S01]  /*2520*/  R2UR UR27, R45 ;  /* 0x000000002d1b72ca */ /* 0x000fe200000e0000 */
[----:B------:R-:W2:Y:S01]  /*2530*/  LD.E R23, desc[UR32][R6.64+0xc] ;  /* 0x00000c2006177980 */ /* 0x000ea2000c101900 */
[----:B------:R-:W-:-:S02]  /*2540*/  R2UR UR24, R44 ;  /* 0x000000002c1872ca */ /* 0x000fc400000e0000 */
[C---:B------:R-:W-:Y:S01]  /*2550*/  R2UR UR25, R45.reuse ;  /* 0x000000002d1972ca */ /* 0x040fe200000e0000 */
[----:B------:R-:W3:Y:S01]  /*2560*/  LD.E R22, desc[UR30][R6.64+0x10] ;  /* 0x0000101e06167980 */ /* 0x000ee2000c101900 */
[C---:B------:R-:W-:Y:S02]  /*2570*/  R2UR UR22, R44.reuse ;  /* 0x000000002c1672ca */ /* 0x040fe400000e0000 */
[C---:B------:R-:W-:Y:S01]  /*2580*/  R2UR UR23, R45.reuse ;  /* 0x000000002d1772ca */ /* 0x040fe200000e0000 */
[----:B------:R-:W4:Y:S01]  /*2590*/  LD.E R19, desc[UR28][R6.64+0x14] ;  /* 0x0000141c06137980 */ /* 0x000f22000c101900 */
        /* <DEDUP_REMOVED lines=10> */
[----:B------:R-:W-:Y:S02]  /*2640*/  R2UR UR13, R45 ;  /* 0x000000002d0d72ca */ /* 0x000fe400000e0000 */
[----:B------:R-:W-:-:S02]  /*2650*/  R2UR UR16, R44 ;  /* 0x000000002c1072ca */ /* 0x000fc400000e0000 */
[C---:B------:R-:W-:Y:S02]  /*2660*/  R2UR UR17, R45.reuse ;  /* 0x000000002d1172ca */ /* 0x040fe400000e0000 */
[C---:B------:R-:W-:Y:S02]  /*2670*/  R2UR UR10, R44.reuse ;  /* 0x000000002c0a72ca */ /* 0x040fe400000e0000 */
[C---:B------:R-:W-:Y:S02]  /*2680*/  R2UR UR11, R45.reuse ;  /* 0x000000002d0b72ca */ /* 0x040fe400000e0000 */
[C---:B------:R-:W-:Y:S02]  /*2690*/  R2UR UR18, R44.reuse ;  /* 0x000000002c1272ca */ /* 0x040fe400000e0000 */
[----:B------:R-:W-:Y:S02]  /*26a0*/  R2UR UR19, R45 ;  /* 0x000000002d1372ca */ /* 0x000fe400000e0000 */
[----:B------:R-:W-:-:S02]  /*26b0*/  R2UR UR14, R44 ;  /* 0x000000002c0e72ca */ /* 0x000fc400000e0000 */
[C---:B------:R-:W-:Y:S02]  /*26c0*/  R2UR UR15, R45.reuse ;  /* 0x000000002d0f72ca */ /* 0x040fe400000e0000 */
[----:B------:R-:W-:Y:S02]  /*26d0*/  R2UR UR20, R44 ;  /* 0x000000002c1472ca */ /* 0x000fe400000e0000 */
[----:B------:R-:W-:Y:S01]  /*26e0*/  R2UR UR21, R45 ;  /* 0x000000002d1572ca */ /* 0x000fe200000e0000 */
[----:B------:R-:W-:Y:S04]  /*26f0*/  ST.E desc[UR4][R2.64], R13 ;  /* 0x0000000d02007985 */ /* 0x000fe8000c101904 */
[----:B------:R-:W-:Y:S04]  /*2700*/  ST.E desc[UR6][R2.64+0x4], R13 ;  /* 0x0000040d02007985 */ /* 0x000fe8000c101906 */
[----:B------:R5:W-:Y:S04]  /*2710*/  ST.E desc[UR8][R2.64+0x8], R13 ;  /* 0x0000080d02007985 */ /* 0x000be8000c101908 */
[----:B------:R-:W5:Y:S04]  /*2720*/  LD.E R17, desc[UR12][R6.64+0x10] ;  /* 0x0000100c06117980 */ /* 0x000f68000c101900 */
[----:B------:R-:W5:Y:S04]  /*2730*/  LD.E R26, desc[UR16][R38.64+0x14] ;  /* 0x00001410261a7980 */ /* 0x000f68000c101900 */
[----:B------:R-:W5:Y:S04]  /*2740*/  LD.E R18, desc[UR10][R6.64+0xc] ;  /* 0x00000c0a06127980 */ /* 0x000f68000c101900 */
[----:B------:R-:W5:Y:S04]  /*2750*/  LD.E R29, desc[UR18][R38.64+0x10] ;  /* 0x00001012261d7980 */ /* 0x000f68000c101900 */
[----:B------:R-:W5:Y:S04]  /*2760*/  LD.E R16, desc[UR14][R6.64+0x14] ;  /* 0x0000140e06107980 */ /* 0x000f68000c101900 */
[----:B------:R-:W5:Y:S01]  /*2770*/  LD.E R27, desc[UR20][R38.64+0x18] ;  /* 0x00001814261b7980 */ /* 0x000f62000c101900 */
[----:B------:R-:W-:Y:S01]  /*2780*/  BSSY.RECONVERGENT B7, `(.L_x_25) ;  /* 0x000007b000077945 */ /* 0x000fe20003800200 */
[----:B---3--:R-:W-:-:S04]  /*2790*/  FMUL R8, R22, R9 ;  /* 0x0000000916087220 */ /* 0x008fc80000400000 */
[----:B--2---:R-:W-:-:S04]  /*27a0*/  FFMA R8, R23, R0, R8 ;  /* 0x0000000017087223 */ /* 0x004fc80000000008 */
[----:B----4-:R-:W-:-:S04]  /*27b0*/  FFMA R8, R19, R10, R8 ;  /* 0x0000000a13087223 */ /* 0x010fc80000000008 */
[----:B------:R-:W-:-:S04]  /*27c0*/  FADD R8, R8, R8 ;  /* 0x0000000808087221 */ /* 0x000fc80000000000 */
[----:B------:R-:W-:Y:S01]  /*27d0*/  FFMA R23, -R0, R8, R23 ;  /* 0x0000000800177223 */ /* 0x000fe20000000117 */
[----:B-----5:R-:W-:-:S04]  /*27e0*/  FMUL R11, R17, R26 ;  /* 0x0000001a110b7220 */ /* 0x020fc80000400000 */
[----:B------:R-:W-:-:S04]  /*27f0*/  FFMA R11, R18, R29, R11 ;  /* 0x0000001d120b7223 */ /* 0x000fc8000000000b */
[----:B------:R-:W-:-:S05]  /*2800*/  FFMA R2, R16, R27, R11 ;  /* 0x0000001b10027223 */ /* 0x000fca000000000b */
[----:B------:R-:W-:Y:S01]  /*2810*/  FSETP.GT.AND P0, PT, R2, RZ, PT ;  /* 0x000000ff0200720b */ /* 0x000fe20003f04000 */
[-C--:B------:R-:W-:Y:S01]  /*2820*/  FFMA R22, -R9, R8.reuse, R22 ;  /* 0x0000000809167223 */ /* 0x080fe20000000116 */
[----:B------:R-:W-:-:S11]  /*2830*/  FFMA R19, R10, -R8, R19 ;  /* 0x800000080a137223 */ /* 0x000fd60000000013 */
[----:B01----:R-:W-:Y:S05]  /*2840*/  @!P0 BRA `(.L_x_26) ;  /* 0x0000000000e88947 */ /* 0x003fea0003800000 */
[----:B------:R-:W-:Y:S02]  /*2850*/  R2UR UR4, R44 ;  /* 0x000000002c0472ca */ /* 0x000fe400000e0000 */
[----:B------:R-:W-:Y:S01]  /*2860*/  R2UR UR5, R45 ;  /* 0x000000002d0572ca */ /* 0x000fe200000e0000 */
[----:B------:R-:W-:-:S04]  /*2870*/  FMUL R3, R17, R17 ;  /* 0x0000001111037220 */ /* 0x000fc80000400000 */
[----:B------:R-:W-:-:S08]  /*2880*/  FFMA R3, R18, R18, R3 ;  /* 0x0000001212037223 */ /* 0x000fd00000000003 */
[----:B------:R0:W5:Y:S01]  /*2890*/  LD.E R25, desc[UR4][R4.64+0x8] ;  /* 0x0000080404197980 */ /* 0x000162000c101900 */
[----:B------:R-:W-:Y:S01]  /*28a0*/  BSSY.RECONVERGENT B6, `(.L_x_27) ;  /* 0x0000012000067945 */ /* 0x000fe20003800200 */
[----:B------:R-:W-:Y:S01]  /*28b0*/  FADD R29, -R29, -RZ ;  /* 0x800000ff1d1d7221 */ /* 0x000fe20000000100 */
[----:B------:R-:W-:Y:S01]  /*28c0*/  FADD R26, -R26, -RZ ;  /* 0x800000ff1a1a7221 */ /* 0x000fe20000000100 */
[----:B------:R-:W-:Y:S01]  /*28d0*/  FADD R27, -R27, -RZ ;  /* 0x800000ff1b1b7221 */ /* 0x000fe20000000100 */
[----:B0-----:R-:W-:-:S04]  /*28e0*/  FFMA R4, R16, R16, R3 ;  /* 0x0000001010047223 */ /* 0x001fc80000000003 */
[----:B------:R0:W1:Y:S01]  /*28f0*/  MUFU.RSQ R3, R4 ;  /* 0x0000000400037308 */ /* 0x0000620000001400 */
[----:B------:R-:W-:-:S04]  /*2900*/  IADD3 R0, PT, PT, R4, -0xd000000, RZ ;  /* 0xf300000004007810 */ /* 0x000fc80007ffe0ff */
[----:B------:R-:W-:-:S13]  /*2910*/  ISETP.GT.U32.AND P0, PT, R0, 0x727fffff, PT ;  /* 0x727fffff0000780c */ /* 0x000fda0003f04070 */
[----:B01----:R-:W-:Y:S05]  /*2920*/  @!P0 BRA `(.L_x_28) ;  /* 0x0000000000148947 */ /* 0x003fea0003800000 */
[----:B------:R-:W-:Y:S01]  /*2930*/  MOV R20, 0x2960 ;  /* 0x0000296000147802 */ /* 0x000fe20000000f00 */
[----:B------:R-:W-:-:S07]  /*2940*/  IMAD.MOV.U32 R21, RZ, RZ, 0x0 ;  /* 0x00000000ff157424 */ /* 0x000fce00078e00ff */
[----:B-----5:R-:W-:Y:S05]  /*2950*/  CALL.REL.NOINC `($__internal_1_$__cuda_sm20_sqrt_rn_f32_slowpath) ;  /* 0x0000004800687944 */ /* 0x020fea0003c00000 */
[----:B------:R-:W-:Y:S01]  /*2960*/  IMAD.MOV.U32 R5, RZ, RZ, R4 ;  /* 0x000000ffff057224 */ /* 0x000fe200078e0004 */
[----:B------:R-:W-:Y:S06]  /*2970*/  BRA `(.L_x_29) ;  /* 0x0000000000107947 */ /* 0x000fec0003800000 */
.L_x_28:
[----:B------:R-:W-:Y:S01]  /*2980*/  FMUL.FTZ R5, R4, R3 ;  /* 0x0000000304057220 */ /* 0x000fe20000410000 */
[----:B------:R-:W-:-:S03]  /*2990*/  FMUL.FTZ R0, R3, 0.5 ;  /* 0x3f00000003007820 */ /* 0x000fc60000410000 */
[----:B------:R-:W-:-:S04]  /*29a0*/  FFMA R4, -R5, R5, R4 ;  /* 0x0000000505047223 */ /* 0x000fc80000000104 */
[----:B------:R-:W-:-:S07]  /*29b0*/  FFMA R5, R4, R0, R5 ;  /* 0x0000000004057223 */ /* 0x000fce0000000005 */
.L_x_29:
[----:B------:R-:W-:Y:S05]  /*29c0*/  BSYNC.RECONVERGENT B6 ;  /* 0x0000000000067941 */ /* 0x000fea0003800200 */
.L_x_27:
[----:B------:R-:W0:Y:S01]  /*29d0*/  MUFU.RCP R0, R5 ;  /* 0x0000000500007308 */ /* 0x000e220000001000 */
[----:B------:R-:W-:Y:S07]  /*29e0*/  BSSY.RECONVERGENT B6, `(.L_x_30) ;  /* 0x000000c000067945 */ /* 0x000fee0003800200 */
[----:B------:R-:W1:Y:S01]  /*29f0*/  FCHK P0, R2, R5 ;  /* 0x0000000502007302 */ /* 0x000e620000000000 */
[----:B0-----:R-:W-:-:S04]  /*2a00*/  FFMA R3, R0, -R5, 1 ;  /* 0x3f80000000037423 */ /* 0x001fc80000000805 */
[----:B------:R-:W-:-:S04]  /*2a10*/  FFMA R3, R0, R3, R0 ;  /* 0x0000000300037223 */ /* 0x000fc80000000000 */
[----:B------:R-:W-:-:S04]  /*2a20*/  FFMA R4, R2, R3, RZ ;  /* 0x0000000302047223 */ /* 0x000fc800000000ff */
[----:B------:R-:W-:-:S04]  /*2a30*/  FFMA R0, R4, -R5, R2 ;  /* 0x8000000504007223 */ /* 0x000fc80000000002 */
[----:B------:R-:W-:Y:S01]  /*2a40*/  FFMA R4, R3, R0, R4 ;  /* 0x0000000003047223 */ /* 0x000fe20000000004 */
[----:B-1----:R-:W-:Y:S06]  /*2a50*/  @!P0 BRA `(.L_x_31) ;  /* 0x0000000000108947 */ /* 0x002fec0003800000 */
[----:B------:R-:W-:Y:S02]  /*2a60*/  HFMA2 R21, -RZ, RZ, 0, 0 ;  /* 0x00000000ff157431 */ /* 0x000fe400000001ff */
[----:B------:R-:W-:Y:S01]  /*2a70*/  IMAD.MOV.U32 R4, RZ, RZ, R2 ;  /* 0x000000ffff047224 */ /* 0x000fe200078e0002 */
[----:B------:R-:W-:-:S07]  /*2a80*/  MOV R20, 0x2aa0 ;  /* 0x00002aa000147802 */ /* 0x000fce0000000f00 */
[----:B-----5:R-:W-:Y:S05]  /*2a90*/  CALL.REL.NOINC `($__internal_2_$__cuda_sm3x_div_rn_noftz_f32_slowpath) ;  /* 0x0000004800847944 */ /* 0x020fea0003c00000 */
.L_x_31:
[----:B------:R-:W-:Y:S05]  /*2aa0*/  BSYNC.RECONVERGENT B6 ;  /* 0x0000000000067941 */ /* 0x000fea0003800200 */
.L_x_30:
[----:B------:R-:W-:Y:S01]  /*2ab0*/  FFMA R3, -R4, R4, 1 ;  /* 0x3f80000004037423 */ /* 0x000fe20000000104 */
[----:B-----5:R-:W-:Y:S01]  /*2ac0*/  FMUL R4, R25, R25 ;  /* 0x0000001919047220 */ /* 0x020fe20000400000 */
[----:B------:R-:W-:Y:S03]  /*2ad0*/  BSSY.RECONVERGENT B6, `(.L_x_32) ;  /* 0x000000f000067945 */ /* 0x000fe60003800200 */
[----:B------:R-:W-:-:S04]  /*2ae0*/  FFMA R4, -R4, R3, 1 ;  /* 0x3f80000004047423 */ /* 0x000fc80000000103 */
[----:B------:R-:W-:Y:S01]  /*2af0*/  VIADD R0, R4, 0xf3000000 ;  /* 0xf300000004007836 */ /* 0x000fe20000000000 */
[----:B------:R0:W1:Y:S04]  /*2b00*/  MUFU.RSQ R5, R4 ;  /* 0x0000000400057308 */ /* 0x0000680000001400 */
[----:B------:R-:W-:-:S13]  /*2b10*/  ISETP.GT.U32.AND P0, PT, R0, 0x727fffff, PT ;  /* 0x727fffff0000780c */ /* 0x000fda0003f04070 */
[----:B01----:R-:W-:Y:S05]  /*2b20*/  @!P0 BRA `(.L_x_33) ;  /* 0x0000000000148947 */ /* 0x003fea0003800000 */
[----:B------:R-:W-:Y:S01]  /*2b30*/  MOV R20, 0x2b60 ;  /* 0x00002b6000147802 */ /* 0x000fe20000000f00 */
[----:B------:R-:W-:-:S07]  /*2b40*/  IMAD.MOV.U32 R21, RZ, RZ, 0x0 ;  /* 0x00000000ff157424 */ /* 0x000fce00078e00ff */
[----:B------:R-:W-:Y:S05]  /*2b50*/  CALL.REL.NOINC `($__internal_1_$__cuda_sm20_sqrt_rn_f32_slowpath) ;  /* 0x0000004400e87944 */ /* 0x000fea0003c00000 */
[----:B------:R-:W-:Y:S01]  /*2b60*/  IMAD.MOV.U32 R2, RZ, RZ, R4 ;  /* 0x000000ffff027224 */ /* 0x000fe200078e0004 */
[----:B------:R-:W-:Y:S06]  /*2b70*/  BRA `(.L_x_34) ;  /* 0x0000000000107947 */ /* 0x000fec0003800000 */
.L_x_33:
[----:B------:R-:W-:Y:S01]  /*2b80*/  FMUL.FTZ R3, R4, R5 ;  /* 0x0000000504037220 */ /* 0x000fe20000410000 */
[----:B------:R-:W-:-:S03]  /*2b90*/  FMUL.FTZ R0, R5, 0.5 ;  /* 0x3f00000005007820 */ /* 0x000fc60000410000 */
[----:B------:R-:W-:-:S04]  /*2ba0*/  FFMA R2, -R3, R3, R4 ;  /* 0x0000000303027223 */ /* 0x000fc80000000104 */
[----:B------:R-:W-:-:S07]  /*2bb0*/  FFMA R2, R2, R0, R3 ;  /* 0x0000000002027223 */ /* 0x000fce0000000003 */
.L_x_34:
[----:B------:R-:W-:Y:S05]  /*2bc0*/  BSYNC.RECONVERGENT B6 ;  /* 0x0000000000067941 */ /* 0x000fea0003800200 */
.L_x_32:
[----:B------:R-:W-:Y:S01]  /*2bd0*/  MOV R24, R25 ;  /* 0x0000001900187202 */ /* 0x000fe20000000f00 */
[----:B------:R-:W-:Y:S06]  /*2be0*/  BRA `(.L_x_35) ;  /* 0x0000000000d07947 */ /* 0x000fec0003800000 */
.L_x_26:
[----:B------:R-:W-:Y:S02]  /*2bf0*/  R2UR UR4, R44 ;  /* 0x000000002c0472ca */ /* 0x000fe400000e0000 */
[----:B------:R-:W-:-:S13]  /*2c00*/  R2UR UR5, R45 ;  /* 0x000000002d0572ca */ /* 0x000fda00000e0000 */
[----:B------:R-:W2:Y:S01]  /*2c10*/  LD.E R25, desc[UR4][R4.64+0x8] ;  /* 0x0000080404197980 */ /* 0x000ea2000c101900 */
[----:B------:R-:W-:Y:S01]  /*2c20*/  BSSY.RECONVERGENT B6, `(.L_x_36) ;  /* 0x000000f000067945 */ /* 0x000fe20003800200 */
[----:B--2---:R-:W-:-:S05]  /*2c30*/  VIADD R0, R25, 0x1800000 ;  /* 0x0180000019007836 */ /* 0x004fca0000000000 */
[----:B------:R-:W-:-:S04]  /*2c40*/  LOP3.LUT R0, R0, 0x7f800000, RZ, 0xc0, !PT ;  /* 0x7f80000000007812 */ /* 0x000fc800078ec0ff */
[----:B------:R-:W-:-:S13]  /*2c50*/  ISETP.GT.U32.AND P0, PT, R0, 0x1ffffff, PT ;  /* 0x01ffffff0000780c */ /* 0x000fda0003f04070 */
[----:B------:R-:W-:Y:S05]  /*2c60*/  @P0 BRA `(.L_x_37) ;  /* 0x0000000000180947 */ /* 0x000fea0003800000 */
[----:B------:R-:W-:Y:S01]  /*2c70*/  IMAD.MOV.U32 R4, RZ, RZ, R25 ;  /* 0x000000ffff047224 */ /* 0x000fe200078e0019 */
[----:B------:R-:W-:Y:S01]  /*2c80*/  MOV R20, 0x2cb0 ;  /* 0x00002cb000147802 */ /* 0x000fe20000000f00 */
[----:B------:R-:W-:-:S07]  /*2c90*/  IMAD.MOV.U32 R21, RZ, RZ, 0x0 ;  /* 0x00000000ff157424 */ /* 0x000fce00078e00ff */
[----:B------:R-:W-:Y:S05]  /*2ca0*/  CALL.REL.NOINC `($__internal_0_$__cuda_sm20_rcp_rn_f32_slowpath) ;  /* 0x0000004000bc7944 */ /* 0x000fea0003c00000 */
[----:B------:R-:W-:Y:S01]  /*2cb0*/  MOV R24, R4 ;  /* 0x0000000400187202 */ /* 0x000fe20000000f00 */
[----:B------:R-:W-:Y:S06]  /*2cc0*/  BRA `(.L_x_38) ;  /* 0x0000000000107947 */ /* 0x000fec0003800000 */
.L_x_37:
[----:B------:R-:W0:Y:S02]  /*2cd0*/  MUFU.RCP R24, R25 ;  /* 0x0000001900187308 */ /* 0x000e240000001000 */
[----:B0-----:R-:W-:-:S04]  /*2ce0*/  FFMA R0, R25, R24, -1 ;  /* 0xbf80000019007423 */ /* 0x001fc80000000018 */
[----:B------:R-:W-:-:S04]  /*2cf0*/  FADD.FTZ R3, -R0, -RZ ;  /* 0x800000ff00037221 */ /* 0x000fc80000010100 */
[----:B------:R-:W-:-:S07]  /*2d00*/  FFMA R24, R24, R3, R24 ;  /* 0x0000000318187223 */ /* 0x000fce0000000018 */
.L_x_38:
[----:B------:R-:W-:Y:S05]  /*2d10*/  BSYNC.RECONVERGENT B6 ;  /* 0x0000000000067941 */ /* 0x000fea0003800200 */
.L_x_36:
[----:B------:R-:W-:Y:S01]  /*2d20*/  FMUL R3, R17, R17 ;  /* 0x0000001111037220 */ /* 0x000fe20000400000 */
[----:B------:R-:W-:Y:S03]  /*2d30*/  BSSY.RECONVERGENT B6, `(.L_x_39) ;  /* 0x0000010000067945 */ /* 0x000fe60003800200 */
[----:B------:R-:W-:-:S04]  /*2d40*/  FFMA R3, R18, R18, R3 ;  /* 0x0000001212037223 */ /* 0x000fc80000000003 */
[----:B------:R-:W-:-:S04]  /*2d50*/  FFMA R4, R16, R16, R3 ;  /* 0x0000001010047223 */ /* 0x000fc80000000003 */
        /* <DEDUP_REMOVED lines=9> */
.L_x_40:
[----:B------:R-:W-:Y:S01]  /*2df0*/  FMUL.FTZ R5, R4, R3 ;  /* 0x0000000304057220 */ /* 0x000fe20000410000 */
[----:B------:R-:W-:-:S03]  /*2e00*/  FMUL.FTZ R0, R3, 0.5 ;  /* 0x3f00000003007820 */ /* 0x000fc60000410000 */
[----:B------:R-:W-:-:S04]  /*2e10*/  FFMA R4, -R5, R5, R4 ;  /* 0x0000000505047223 */ /* 0x000fc80000000104 */
[----:B------:R-:W-:-:S07]  /*2e20*/  FFMA R5, R4, R0, R5 ;  /* 0x0000000004057223 */ /* 0x000fce0000000005 */
.L_x_41:
[----:B------:R-:W-:Y:S05]  /*2e30*/  BSYNC.RECONVERGENT B6 ;  /* 0x0000000000067941 */ /* 0x000fea0003800200 */
.L_x_39:
[----:B------:R-:W0:Y:S01]  /*2e40*/  MUFU.RCP R0, R5 ;  /* 0x0000000500007308 */ /* 0x000e220000001000 */
[----:B------:R-:W-:Y:S07]  /*2e50*/  BSSY.RECONVERGENT B6, `(.L_x_42) ;  /* 0x000000c000067945 */ /* 0x000fee0003800200 */
[----:B------:R-:W1:Y:S01]  /*2e60*/  FCHK P0, -R2, R5 ;  /* 0x0000000502007302 */ /* 0x000e620000000100 */
[----:B0-----:R-:W-:-:S04]  /*2e70*/  FFMA R3, R0, -R5, 1 ;  /* 0x3f80000000037423 */ /* 0x001fc80000000805 */
[----:B------:R-:W-:-:S04]  /*2e80*/  FFMA R3, R0, R3, R0 ;  /* 0x0000000300037223 */ /* 0x000fc80000000000 */
[----:B------:R-:W-:-:S04]  /*2e90*/  FFMA R4, -R2, R3, RZ ;  /* 0x0000000302047223 */ /* 0x000fc800000001ff */
[----:B------:R-:W-:-:S04]  /*2ea0*/  FFMA R0, R4, -R5, -R2 ;  /* 0x8000000504007223 */ /* 0x000fc80000000802 */
[----:B------:R-:W-:Y:S01]  /*2eb0*/  FFMA R4, R3, R0, R4 ;  /* 0x0000000003047223 */ /* 0x000fe20000000004 */
[----:B-1----:R-:W-:Y:S06]  /*2ec0*/  @!P0 BRA `(.L_x_43) ;  /* 0x0000000000108947 */ /* 0x002fec0003800000 */
[----:B------:R-:W-:Y:S02]  /*2ed0*/  HFMA2 R21, -RZ, RZ, 0, 0 ;  /* 0x00000000ff157431 */ /* 0x000fe400000001ff */
[----:B------:R-:W-:Y:S01]  /*2ee0*/  FADD R4, -R2, -RZ ;  /* 0x800000ff02047221 */ /* 0x000fe20000000100 */
[----:B------:R-:W-:-:S07]  /*2ef0*/  MOV R20, 0x2f10 ;  /* 0x00002f1000147802 */ /* 0x000fce0000000f00 */
[----:B------:R-:W-:Y:S05]  /*2f00*/  CALL.REL.NOINC `($__internal_2_$__cuda_sm3x_div_rn_noftz_f32_slowpath) ;  /* 0x0000004400687944 */ /* 0x000fea0003c00000 */
.L_x_43:
[----:B------:R-:W-:Y:S05]  /*2f10*/  BSYNC.RECONVERGENT B6 ;  /* 0x0000000000067941 */ /* 0x000fea0003800200 */
.L_x_42:
[----:B------:R-:W-:-:S07]  /*2f20*/  IMAD.MOV.U32 R2, RZ, RZ, R4 ;  /* 0x000000ffff027224 */ /* 0x000fce00078e0004 */
.L_x_35:
[----:B------:R-:W-:Y:S05]  /*2f30*/  BSYNC.RECONVERGENT B7 ;  /* 0x0000000000077941 */ /* 0x000fea0003800200 */
.L_x_25:
        /* <DEDUP_REMOVED lines=11> */
[----:B------:R-:W-:Y:S05]  /*2ff0*/  BRA `(.L_x_46) ;  /* 0x0000000000107947 */ /* 0x000fea0003800000 */
.L_x_45:
[----:B------:R-:W-:Y:S01]  /*3000*/  FMUL.FTZ R3, R4, R5 ;  /* 0x0000000504037220 */ /* 0x000fe20000410000 */
[----:B------:R-:W-:-:S03]  /*3010*/  FMUL.FTZ R0, R5, 0.5 ;  /* 0x3f00000005007820 */ /* 0x000fc60000410000 */
[----:B------:R-:W-:-:S04]  /*3020*/  FFMA R4, -R3, R3, R4 ;  /* 0x0000000303047223 */ /* 0x000fc80000000104 */
[----:B------:R-:W-:-:S07]  /*3030*/  FFMA R4, R4, R0, R3 ;  /* 0x0000000004047223 */ /* 0x000fce0000000003 */
.L_x_46:
[----:B------:R-:W-:Y:S05]  /*3040*/  BSYNC.RECONVERGENT B6 ;  /* 0x0000000000067941 */ /* 0x000fea0003800200 */
.L_x_44:
[----:B------:R-:W-:Y:S01]  /*3050*/  IADD3 R0, PT, PT, R4, 0x1800000, RZ ;  /* 0x0180000004007810 */ /* 0x000fe20007ffe0ff */
[----:B------:R-:W-:Y:S03]  /*3060*/  BSSY.RECONVERGENT B6, `(.L_x_47) ;  /* 0x000000d000067945 */ /* 0x000fe60003800200 */
[----:B------:R-:W-:-:S04]  /*3070*/  LOP3.LUT R0, R0, 0x7f800000, RZ, 0xc0, !PT ;  /* 0x7f80000000007812 */ /* 0x000fc800078ec0ff */
[----:B------:R-:W-:-:S13]  /*3080*/  ISETP.GT.U32.AND P0, PT, R0, 0x1ffffff, PT ;  /* 0x01ffffff0000780c */ /* 0x000fda0003f04070 */
[----:B------:R-:W-:Y:S05]  /*3090*/  @P0 BRA `(.L_x_48) ;  /* 0x0000000000140947 */ /* 0x000fea0003800000 */
[----:B------:R-:W-:Y:S01]  /*30a0*/  MOV R20, 0x30d0 ;  /* 0x000030d000147802 */ /* 0x000fe20000000f00 */
[----:B------:R-:W-:-:S07]  /*30b0*/  IMAD.MOV.U32 R21, RZ, RZ, 0x0 ;  /* 0x00000000ff157424 */ /* 0x000fce00078e00ff */
[----:B------:R-:W-:Y:S05]  /*30c0*/  CALL.REL.NOINC `($__internal_0_$__cuda_sm20_rcp_rn_f32_slowpath) ;  /* 0x0000003c00b47944 */ /* 0x000fea0003c00000 */
[----:B------:R-:W-:Y:S01]  /*30d0*/  IMAD.MOV.U32 R3, RZ, RZ, R4 ;  /* 0x000000ffff037224 */ /* 0x000fe200078e0004 */
[----:B------:R-:W-:Y:S06]  /*30e0*/  BRA `(.L_x_49) ;  /* 0x0000000000107947 */ /* 0x000fec0003800000 */
.L_x_48:
[----:B------:R-:W0:Y:S02]  /*30f0*/  MUFU.RCP R3, R4 ;  /* 0x0000000400037308 */ /* 0x000e240000001000 */
[----:B0-----:R-:W-:-:S04]  /*3100*/  FFMA R0, R3, R4, -1 ;  /* 0xbf80000003007423 */ /* 0x001fc80000000004 */
[----:B------:R-:W-:-:S04]  /*3110*/  FADD.FTZ R0, -R0, -RZ ;  /* 0x800000ff00007221 */ /* 0x000fc80000010100 */
[----:B------:R-:W-:-:S07]  /*3120*/  FFMA R3, R3, R0, R3 ;  /* 0x0000000003037223 */ /* 0x000fce0000000003 */
.L_x_49:
[----:B------:R-:W-:Y:S05]  /*3130*/  BSYNC.RECONVERGENT B6 ;  /* 0x0000000000067941 */ /* 0x000fea0003800200 */
.L_x_47:
[-C--:B------:R-:W-:Y:S01]  /*3140*/  FMUL R17, R17, R3.reuse ;  /* 0x0000000311117220 */ /* 0x080fe20000400000 */
[-C--:B------:R-:W-:Y:S01]  /*3150*/  FMUL R5, R18, R3.reuse ;  /* 0x0000000312057220 */ /* 0x080fe20000400000 */
[----:B------:R-:W-:Y:S01]  /*3160*/  FMUL R6, R16, R3 ;  /* 0x0000000310067220 */ /* 0x000fe20000400000 */
[----:B------:R-:W-:Y:S01]  /*3170*/  FMUL R4, R24, R24 ;  /* 0x0000001818047220 */ /* 0x000fe20000400000 */
[----:B------:R-:W-:Y:S01]  /*3180*/  FMUL R0, R17, R26 ;  /* 0x0000001a11007220 */ /* 0x000fe20000400000 */
[----:B------:R-:W-:Y:S01]  /*3190*/  BSSY.RECONVERGENT B7, `(.L_x_50) ;  /* 0x000007c000077945 */ /* 0x000fe20003800200 */
[----:B------:R-:W-:Y:S02]  /*31a0*/  IMAD.MOV.U32 R16, RZ, RZ, 0x3f800000 ;  /* 0x3f800000ff107424 */ /* 0x000fe400078e00ff */
[----:B------:R-:W-:-:S04]  /*31b0*/  FFMA R0, R5, R29, R0 ;  /* 0x0000001d05007223 */ /* 0x000fc80000000000 */
[----:B------:R-:W-:-:S04]  /*31c0*/  FFMA R0, R6, R27, R0 ;  /* 0x0000001b06007223 */ /* 0x000fc80000000000 */
[----:B------:R-:W-:-:S04]  /*31d0*/  FFMA R3, -R0, R0, 1 ;  /* 0x3f80000000037423 */ /* 0x000fc80000000100 */
[----:B------:R-:W-:-:S05]  /*31e0*/  FFMA R4, -R4, R3, 1 ;  /* 0x3f80000004047423 */ /* 0x000fca0000000103 */
[----:B------:R-:W-:-:S13]  /*31f0*/  FSETP.GT.AND P0, PT, R4, RZ, PT ;  /* 0x000000ff0400720b */ /* 0x000fda0003f04000 */
[----:B------:R-:W-:Y:S05]  /*3200*/  @!P0 BRA `(.L_x_51) ;  /* 0x0000000400d08947 */ /* 0x000fea0003800000 */
[----:B------:R-:W-:Y:S01]  /*3210*/  IADD3 R8, PT, PT, R4, -0xd000000, RZ ;  /* 0xf300000004087810 */ /* 0x000fe20007ffe0ff */
[----:B------:R0:W1:Y:S01]  /*3220*/  MUFU.RSQ R7, R4 ;  /* 0x0000000400077308 */ /* 0x0000620000001400 */
[C---:B------:R-:W-:Y:S01]  /*3230*/  FFMA R3, R0.reuse, -R29, R5 ;  /* 0x8000001d00037223 */ /* 0x040fe20000000005 */
[----:B------:R-:W-:Y:S01]  /*3240*/  FFMA R17, R0, -R26, R17 ;  /* 0x8000001a00117223 */ /* 0x000fe20000000011 */
[----:B------:R-:W-:Y:S01]  /*3250*/  ISETP.GT.U32.AND P0, PT, R8, 0x727fffff, PT ;  /* 0x727fffff0800780c */ /* 0x000fe20003f04070 */
[----:B------:R-:W-:Y:S01]  /*3260*/  FFMA R5, R0, -R27, R6 ;  /* 0x8000001b00057223 */ /* 0x000fe20000000006 */
[----:B------:R-:W-:Y:S01]  /*3270*/  BSSY.RECONVERGENT B6, `(.L_x_52) ;  /* 0x000000d000067945 */ /* 0x000fe20003800200 */
[-C--:B------:R-:W-:Y:S01]  /*3280*/  FMUL R16, R3, R24.reuse ;  /* 0x0000001803107220 */ /* 0x080fe20000400000 */
[-C--:B------:R-:W-:Y:S01]  /*3290*/  FMUL R17, R17, R24.reuse ;  /* 0x0000001811117220 */ /* 0x080fe20000400000 */
[----:B------:R-:W-:-:S08]  /*32a0*/  FMUL R18, R5, R24 ;  /* 0x0000001805127220 */ /* 0x000fd00000400000 */
[----:B0-----:R-:W-:Y:S05]  /*32b0*/  @!P0 BRA `(.L_x_53) ;  /* 0x0000000000108947 */ /* 0x001fea0003800000 */
[----:B------:R-:W-:Y:S01]  /*32c0*/  MOV R20, 0x32f0 ;  /* 0x000032f000147802 */ /* 0x000fe20000000f00 */
[----:B------:R-:W-:-:S07]  /*32d0*/  IMAD.MOV.U32 R21, RZ, RZ, 0x0 ;  /* 0x00000000ff157424 */ /* 0x000fce00078e00ff */
[----:B-1----:R-:W-:Y:S05]  /*32e0*/  CALL.REL.NOINC `($__internal_1_$__cuda_sm20_sqrt_rn_f32_slowpath) ;  /* 0x0000004000047944 */ /* 0x002fea0003c00000 */
[----:B------:R-:W-:Y:S05]  /*32f0*/  BRA `(.L_x_54) ;  /* 0x0000000000107947 */ /* 0x000fea0003800000 */
.L_x_53:
[----:B-1----:R-:W-:Y:S01]  /*3300*/  FMUL.FTZ R3, R4, R7 ;  /* 0x0000000704037220 */ /* 0x002fe20000410000 */
[----:B------:R-:W-:-:S03]  /*3310*/  FMUL.FTZ R0, R7, 0.5 ;  /* 0x3f00000007007820 */ /* 0x000fc60000410000 */
[----:B------:R-:W-:-:S04]  /*3320*/  FFMA R4, -R3, R3, R4 ;  /* 0x0000000303047223 */ /* 0x000fc80000000104 */
[----:B------:R-:W-:-:S07]  /*3330*/  FFMA R4, R4, R0, R3 ;  /* 0x0000000004047223 */ /* 0x000fce0000000003 */
.L_x_54:
[----:B------:R-:W-:Y:S05]  /*3340*/  BSYNC.RECONVERGENT B6 ;  /* 0x0000000000067941 */ /* 0x000fea0003800200 */
.L_x_52:
[C---:B------:R-:W-:Y:S01]  /*3350*/  FADD R5, R25.reuse, 1 ;  /* 0x3f80000019057421 */ /* 0x040fe20000000000 */
[----:B------:R-:W-:Y:S01]  /*3360*/  FADD R25, -R25, 1 ;  /* 0x3f80000019197421 */ /* 0x000fe20000000100 */
[----:B------:R-:W-:Y:S01]  /*3370*/  BSSY.RECONVERGENT B6, `(.L_x_55) ;  /* 0x0000011000067945 */ /* 0x000fe20003800200 */
[C---:B------:R-:W-:Y:S01]  /*3380*/  FFMA R29, R4.reuse, -R29, R16 ;  /* 0x8000001d041d7223 */ /* 0x040fe20000000010 */
[----:B------:R-:W0:Y:S01]  /*3390*/  MUFU.RCP R0, R5 ;  /* 0x0000000500007308 */ /* 0x000e220000001000 */
[C---:B------:R-:W-:Y:S01]  /*33a0*/  FFMA R17, R4.reuse, -R26, R17 ;  /* 0x8000001a04117223 */ /* 0x040fe20000000011 */
[----:B------:R-:W-:Y:S01]  /*33b0*/  FFMA R27, R4, -R27, R18 ;  /* 0x8000001b041b7223 */ /* 0x000fe20000000012 */
[----:B------:R-:W-:-:S05]  /*33c0*/  IMAD.MOV.U32 R16, RZ, RZ, 0x3f800000 ;  /* 0x3f800000ff107424 */ /* 0x000fca00078e00ff */
        /* <DEDUP_REMOVED lines=8> */
[----:B------:R-:W-:Y:S02]  /*3450*/  MOV R20, 0x3480 ;  /* 0x0000348000147802 */ /* 0x000fe40000000f00 */
[----:B------:R-:W-:-:S07]  /*3460*/  MOV R21, 0x0 ;  /* 0x0000000000157802 */ /* 0x000fce0000000f00 */
[----:B------:R-:W-:Y:S05]  /*3470*/  CALL.REL.NOINC `($__internal_2_$__cuda_sm3x_div_rn_noftz_f32_slowpath) ;  /* 0x00000040000c7944 */ /* 0x000fea0003c00000 */
.L_x_56:
[----:B------:R-:W-:Y:S05]  /*3480*/  BSYNC.RECONVERGENT B6 ;  /* 0x0000000000067941 */ /* 0x000fea0003800200 */
.L_x_55:
[----:B------:R-:W-:Y:S01]  /*3490*/  FADD R0, -R2, 1 ;  /* 0x3f80000002007421 */ /* 0x000fe20000000100 */
[----:B------:R-:W-:Y:S03]  /*34a0*/  BSSY.RECONVERGENT B0, `(.L_x_57) ;  /* 0x0000047000007945 */ /* 0x000fe60003800200 */
[C---:B------:R-:W-:Y:S01]  /*34b0*/  FMUL R3, |R0|.reuse, 16777216 ;  /* 0x4b80000000037820 */ /* 0x040fe20000400200 */
[C---:B------:R-:W-:Y:S02]  /*34c0*/  FSETP.GEU.AND P0, PT, |R0|.reuse, 1.175494350822287508e-38, PT ;  /* 0x008000000000780b */ /* 0x040fe40003f0e200 */
[----:B------:R-:W-:Y:S02]  /*34d0*/  FSETP.NEU.AND P2, PT, R0, 1, PT ;  /* 0x3f8000000000780b */ /* 0x000fe40003f4d000 */
[----:B------:R-:W-:-:S05]  /*34e0*/  FSEL R3, R3, |R0|, !P0 ;  /* 0x4000000003037208 */ /* 0x000fca0004000000 */
[----:B------:R-:W-:-:S05]  /*34f0*/  VIADD R5, R3, 0xc0cafb0d ;  /* 0xc0cafb0d03057836 */ /* 0x000fca0000000000 */
[----:B------:R-:W-:-:S05]  /*3500*/  LOP3.LUT R6, R5, 0xff800000, RZ, 0xc0, !PT ;  /* 0xff80000005067812 */ /* 0x000fca00078ec0ff */
[----:B------:R-:W-:Y:S01]  /*3510*/  IMAD.IADD R3, R3, 0x1, -R6 ;  /* 0x0000000103037824 */ /* 0x000fe200078e0a06 */
[----:B------:R-:W-:-:S03]  /*3520*/  I2FP.F32.S32 R6, R6 ;  /* 0x0000000600067245 */ /* 0x000fc60000201400 */
[C---:B------:R-:W-:Y:S01]  /*3530*/  FADD R7, R3.reuse, 1 ;  /* 0x3f80000003077421 */ /* 0x040fe20000000000 */
[----:B------:R-:W-:Y:S01]  /*3540*/  FADD R5, R3, -1 ;  /* 0xbf80000003057421 */ /* 0x000fe20000000000 */
[----:B------:R-:W-:-:S03]  /*3550*/  FSEL R3, RZ, -24, P0 ;  /* 0xc1c00000ff037808 */ /* 0x000fc60000000000 */
[----:B------:R-:W-:Y:S01]  /*3560*/  FADD R8, R5, R5 ;  /* 0x0000000505087221 */ /* 0x000fe20000000000 */
[----:B------:R-:W0:Y:S01]  /*3570*/  MUFU.RCP R7, R7 ;  /* 0x0000000700077308 */ /* 0x000e220000001000 */
[----:B------:R-:W-:Y:S02]  /*3580*/  FFMA R3, R6, 1.1920928955078125e-07, R3 ;  /* 0x3400000006037823 */ /* 0x000fe40000000003 */
[----:B0-----:R-:W-:-:S04]  /*3590*/  FMUL R8, R7, R8 ;  /* 0x0000000807087220 */ /* 0x001fc80000400000 */
[----:B------:R-:W-:Y:S01]  /*35a0*/  FADD R9, R5, -R8 ;  /* 0x8000000805097221 */ /* 0x000fe20000000000 */
[CC--:B------:R-:W-:Y:S01]  /*35b0*/  FMUL R6, R8.reuse, R8.reuse ;  /* 0x0000000808067220 */ /* 0x0c0fe20000400000 */
[----:B------:R-:W-:Y:S02]  /*35c0*/  FFMA R12, R8, 1.4426950216293334961, R3 ;  /* 0x3fb8aa3b080c7823 */ /* 0x000fe40000000003 */
[----:B------:R-:W-:Y:S01]  /*35d0*/  FADD R10, R9, R9 ;  /* 0x00000009090a7221 */ /* 0x000fe20000000000 */
[----:B------:R-:W-:Y:S02]  /*35e0*/  IMAD.MOV.U32 R9, RZ, RZ, 0x3a2c32e4 ;  /* 0x3a2c32e4ff097424 */ /* 0x000fe400078e00ff */
[----:B------:R-:W-:Y:S01]  /*35f0*/  FADD R3, R3, -R12 ;  /* 0x8000000c03037221 */ /* 0x000fe20000000000 */
[----:B------:R-:W-:Y:S01]  /*3600*/  FFMA R10, R5, -R8, R10 ;  /* 0x80000008050a7223 */ /* 0x000fe2000000000a */
[----:B------:R-:W-:Y:S02]  /*3610*/  FFMA R5, R6, R9, 0.0032181653659790754318 ;  /* 0x3b52e7db06057423 */ /* 0x000fe40000000009 */
[----:B------:R-:W-:Y:S01]  /*3620*/  FFMA R3, R8, 1.4426950216293334961, R3 ;  /* 0x3fb8aa3b08037823 */ /* 0x000fe20000000003 */
[----:B------:R-:W-:Y:S01]  /*3630*/  FMUL R10, R7, R10 ;  /* 0x0000000a070a7220 */ /* 0x000fe20000400000 */
[----:B------:R-:W-:-:S03]  /*3640*/  FFMA R5, R6, R5, 0.018033718690276145935 ;  /* 0x3c93bb7306057423 */ /* 0x000fc60000000005 */
[----:B------:R-:W-:Y:S01]  /*3650*/  FFMA R3, R10, 1.4426950216293334961, R3 ;  /* 0x3fb8aa3b0a037823 */ /* 0x000fe20000000003 */
[----:B------:R-:W-:-:S03]  /*3660*/  FFMA R5, R6, R5, 0.12022458761930465698 ;  /* 0x3df6384f06057423 */ /* 0x000fc60000000005 */
[----:B------:R-:W-:Y:S01]  /*3670*/  FFMA R3, R8, 1.9251366722983220825e-08, R3 ;  /* 0x32a55e3408037823 */ /* 0x000fe20000000003 */
[----:B------:R-:W-:-:S04]  /*3680*/  FMUL R5, R6, R5 ;  /* 0x0000000506057220 */ /* 0x000fc80000400000 */
[----:B------:R-:W-:-:S04]  /*3690*/  FMUL R6, R5, 3 ;  /* 0x4040000005067820 */ /* 0x000fc80000400000 */
[----:B------:R-:W-:Y:S01]  /*36a0*/  FFMA R6, R10, R6, R3 ;  /* 0x000000060a067223 */ /* 0x000fe20000000003 */
[----:B------:R-:W-:-:S03]  /*36b0*/  HFMA2 R10, -RZ, RZ, 0.64013671875, -15.109375 ;  /* 0x391fcb8eff0a7431 */ /* 0x000fc600000001ff */
[----:B------:R-:W-:-:S04]  /*36c0*/  FFMA R5, R8, R5, R6 ;  /* 0x0000000508057223 */ /* 0x000fc80000000006 */
[----:B------:R-:W-:-:S04]  /*36d0*/  FADD R3, R12, R5 ;  /* 0x000000050c037221 */ /* 0x000fc80000000000 */
[----:B------:R-:W-:Y:S01]  /*36e0*/  FMUL R6, R3, 5 ;  /* 0x40a0000003067820 */ /* 0x000fe20000400000 */
[----:B------:R-:W-:-:S03]  /*36f0*/  FADD R12, -R12, R3 ;  /* 0x000000030c0c7221 */ /* 0x000fc60000000100 */
[----:B------:R-:W0:Y:S01]  /*3700*/  FRND R7, R6 ;  /* 0x0000000600077307 */ /* 0x000e220000201000 */
[----:B------:R-:W-:Y:S01]  /*3710*/  FADD R12, R5, -R12 ;  /* 0x8000000c050c7221 */ /* 0x000fe20000000000 */
[----:B------:R-:W-:Y:S01]  /*3720*/  FFMA R3, R3, 5, -R6 ;  /* 0x40a0000003037823 */ /* 0x000fe20000000806 */
[----:B------:R-:W-:-:S03]  /*3730*/  FSETP.GEU.AND P1, PT, R6, RZ, PT ;  /* 0x000000ff0600720b */ /* 0x000fc60003f2e000 */
[----:B------:R-:W-:Y:S02]  /*3740*/  FFMA R3, R12, 5, R3 ;  /* 0x40a000000c037823 */ /* 0x000fe40000000003 */
[----:B------:R-:W1:Y:S01]  /*3750*/  F2I.NTZ R5, R6 ;  /* 0x0000000600057305 */ /* 0x000e620000203100 */
[----:B0-----:R-:W-:Y:S01]  /*3760*/  FADD R8, R6, -R7 ;  /* 0x8000000706087221 */ /* 0x001fe20000000000 */
[----:B------:R-:W-:-:S03]  /*3770*/  FSETP.GT.AND P0, PT, R7, RZ, PT ;  /* 0x000000ff0700720b */ /* 0x000fc60003f04000 */
[----:B------:R-:W-:-:S04]  /*3780*/  FADD R3, R3, R8 ;  /* 0x0000000803037221 */ /* 0x000fc80000000000 */
[C---:B------:R-:W-:Y:S01]  /*3790*/  FFMA R8, R3.reuse, R10, 0.0013391353422775864601 ;  /* 0x3aaf85ed03087423 */ /* 0x040fe2000000000a */
[----:B------:R-:W-:Y:S02]  /*37a0*/  SEL R10, RZ, 0x83000000, P0 ;  /* 0x83000000ff0a7807 */ /* 0x000fe40000000000 */
[----:B------:R-:W-:Y:S01]  /*37b0*/  FSETP.GT.AND P0, PT, |R6|, 152, PT ;  /* 0x431800000600780b */ /* 0x000fe20003f04200 */
[C---:B------:R-:W-:Y:S02]  /*37c0*/  FFMA R8, R3.reuse, R8, 0.0096188392490148544312 ;  /* 0x3c1d985603087423 */ /* 0x040fe40000000008 */
[----:B------:R-:W-:Y:S02]  /*37d0*/  VIADD R7, R10, 0x7f000000 ;  /* 0x7f0000000a077836 */ /* 0x000fe40000000000 */
[----:B------:R-:W-:Y:S01]  /*37e0*/  FFMA R8, R3, R8, 0.055503588169813156128 ;  /* 0x3d6357bb03087423 */ /* 0x000fe20000000008 */
[----:B-1----:R-:W-:-:S03]  /*37f0*/  IMAD R10, R5, 0x800000, -R10 ;  /* 0x00800000050a7824 */ /* 0x002fc600078e0a0a */
[----:B------:R-:W-:-:S04]  /*3800*/  FFMA R8, R3, R8, 0.24022644758224487305 ;  /* 0x3e75fdec03087423 */ /* 0x000fc80000000008 */
[----:B------:R-:W-:-:S04]  /*3810*/  FFMA R8, R3, R8, 0.69314718246459960938 ;  /* 0x3f31721803087423 */ /* 0x000fc80000000008 */
[----:B------:R-:W-:-:S04]  /*3820*/  FFMA R8, R3, R8, 1 ;  /* 0x3f80000003087423 */ /* 0x000fc80000000008 */
[----:B------:R-:W-:-:S04]  /*3830*/  FMUL R7, R8, R7 ;  /* 0x0000000708077220 */ /* 0x000fc80000400000 */
[----:B------:R-:W-:Y:S01]  /*3840*/  FMUL R7, R7, R10 ;  /* 0x0000000a07077220 */ /* 0x000fe20000400000 */
[----:B------:R-:W-:Y:S01]  /*3850*/  @P0 FSEL R7, RZ, +INF , !P1 ;  /* 0x7f800000ff070808 */ /* 0x000fe20004800000 */
[----:B------:R-:W-:Y:S06]  /*3860*/  @!P2 BRA `(.L_x_58) ;  /* 0x000000000028a947 */ /* 0x000fec0003800000 */
[----:B------:R-:W-:-:S13]  /*3870*/  FSETP.NAN.AND P0, PT, |R0|, |R0|, PT ;  /* 0x400000000000720b */ /* 0x000fda0003f08200 */
[----:B------:R-:W-:Y:S01]  /*3880*/  @P0 FADD R16, R0, 5 ;  /* 0x40a0000000100421 */ /* 0x000fe20000000000 */
[----:B------:R-:W-:Y:S06]  /*3890*/  @P0 BRA `(.L_x_58) ;  /* 0x00000000001c0947 */ /* 0x000fec0003800000 */
[----:B------:R-:W-:-:S04]  /*38a0*/  FSETP.NEU.AND P0, PT, |R0|, +INF , PT ;  /* 0x7f8000000000780b */ /* 0x000fc80003f0d200 */
[----:B------:R-:W-:-:S13]  /*38b0*/  FSETP.NEU.AND P0, PT, R0, RZ, P0 ;  /* 0x000000ff0000720b */ /* 0x000fda000070d000 */
[----:B------:R-:W-:Y:S01]  /*38c0*/  @!P0 FADD R16, R0, R0 ;  /* 0x0000000000108221 */ /* 0x000fe20000000000 */
[----:B------:R-:W-:Y:S06]  /*38d0*/  @!P0 BRA `(.L_x_58) ;  /* 0x00000000000c8947 */ /* 0x000fec0003800000 */
[----:B------:R-:W-:Y:S01]  /*38e0*/  FSETP.GEU.AND P0, PT, -R2, -1, PT ;  /* 0xbf8000000200780b */ /* 0x000fe20003f0e100 */
[----:B------:R-:W-:-:S12]  /*38f0*/  IMAD.MOV.U32 R16, RZ, RZ, R7 ;  /* 0x000000ffff107224 */ /* 0x000fd800078e0007 */
[----:B------:R-:W-:-:S07]  /*3900*/  @!P0 FADD R16, -R7, -RZ ;  /* 0x800000ff07108221 */ /* 0x000fce0000000100 */
.L_x_58:
[----:B------:R-:W-:Y:S05]  /*3910*/  BSYNC.RECONVERGENT B0 ;  /* 0x0000000000007941 */ /* 0x000fea0003800200 */
.L_x_57:
[----:B------:R-:W-:-:S04]  /*3920*/  FMUL R3, R4, R4 ;  /* 0x0000000404037220 */ /* 0x000fc80000400000 */
[----:B------:R-:W-:-:S04]  /*3930*/  FADD R0, -R3, 1 ;  /* 0x3f80000003007421 */ /* 0x000fc80000000100 */
[----:B------:R-:W-:-:S07]  /*3940*/  FFMA R16, R0, R16, R3 ;  /* 0x0000001000107223 */ /* 0x000fce0000000003 */
.L_x_51:
[----:B------:R-:W-:Y:S05]  /*3950*/  BSYNC.RECONVERGENT B7 ;  /* 0x0000000000077941 */ /* 0x000fea0003800200 */
.L_x_50:
[C---:B------:R-:W-:Y:S02]  /*3960*/  R2UR UR4, R44.reuse ;  /* 0x000000002c0472ca */ /* 0x040fe400000e0000 */
[C---:B------:R-:W-:Y:S02]  /*3970*/  R2UR UR5, R45.reuse ;  /* 0x000000002d0572ca */ /* 0x040fe400000e0000 */
[----:B------:R-:W-:Y:S02]  /*3980*/  R2UR UR6, R44 ;  /* 0x000000002c0672ca */ /* 0x000fe400000e0000 */
[----:B------:R-:W-:-:S09]  /*3990*/  R2UR UR7, R45 ;  /* 0x000000002d0772ca */ /* 0x000fd200000e0000 */
[----:B------:R-:W2:Y:S04]  /*39a0*/  LD.E.64 R2, desc[UR4][R46.64] ;  /* 0x000000042e027980 */ /* 0x000ea8000c101b00 */
[----:B------:R-:W3:Y:S04]  /*39b0*/  LD.E.64 R6, desc[UR6][R46.64+0x10] ;  /* 0x000010062e067980 */ /* 0x000ee8000c101b00 */
[----:B------:R-:W4:Y:S01]  /*39c0*/  LD.E.64 R4, desc[UR4][R46.64+0x8] ;  /* 0x000008042e047980 */ /* 0x000f22000c101b00 */
[----:B------:R-:W-:Y:S02]  /*39d0*/  R2UR UR8, R44 ;  /* 0x000000002c0872ca */ /* 0x000fe400000e0000 */
[----:B------:R-:W-:-:S02]  /*39e0*/  R2UR UR9, R45 ;  /* 0x000000002d0972ca */ /* 0x000fc400000e0000 */
[----:B--2---:R-:W-:Y:S01]  /*39f0*/  SHF.R.U32.HI R0, RZ, 0x2, R3 ;  /* 0x00000002ff007819 */ /* 0x004fe20000011603 */
[----:B------:R-:W-:-:S03]  /*3a00*/  VIADD R2, R2, 0x587c5 ;  /* 0x000587c502027836 */ /* 0x000fc60000000000 */
[----:B------:R-:W-:Y:S01]  /*3a10*/  LOP3.LUT R0, R0, R3, RZ, 0x3c, !PT ;  /* 0x0000000300007212 */ /* 0x000fe200078e3cff */
[----:B---3--:R-:W-:Y:S01]  /*3a20*/  IMAD.MOV.U32 R15, RZ, RZ, R6 ;  /* 0x000000ffff0f7224 */ /* 0x008fe200078e0006 */
[----:B------:R-:W-:Y:S01]  /*3a30*/  SHF.L.U32 R3, R7, 0x4, RZ ;  /* 0x0000000407037819 */ /* 0x000fe200000006ff */
[----:B------:R-:W-:Y:S02]  /*3a40*/  IMAD.MOV.U32 R24, RZ, RZ, R7 ;  /* 0x000000ffff187224 */ /* 0x000fe400078e0007 */
[----:B------:R-:W-:Y:S02]  /*3a50*/  IMAD.SHL.U32 R8, R0, 0x2, RZ ;  /* 0x0000000200087824 */ /* 0x000fe400078e00ff */
[----:B----4-:R-:W-:-:S03]  /*3a60*/  IMAD.MOV.U32 R14, RZ, RZ, R5 ;  /* 0x000000ffff0e7224 */ /* 0x010fc600078e0005 */
[----:B------:R-:W-:Y:S02]  /*3a70*/  LOP3.LUT R8, R0, R8, R3, 0x96, !PT ;  /* 0x0000000800087212 */ /* 0x000fe400078e9603 */
[----:B------:R-:W-:Y:S01]  /*3a80*/  MOV R3, 0x2f800000 ;  /* 0x2f80000000037802 */ /* 0x000fe20000000f00 */
[----:B------:R-:W-:Y:S01]  /*3a90*/  ST.E.64 desc[UR4][R46.64+0x8], R14 ;  /* 0x0000080e2e007985 */ /* 0x000fe2000c101b04 */
[----:B------:R-:W-:-:S05]  /*3aa0*/  LOP3.LUT R25, R8, R7, RZ, 0x3c, !PT ;  /* 0x0000000708197212 */ /* 0x000fca00078e3cff */
[----:B------:R-:W-:Y:S01]  /*3ab0*/  IMAD.IADD R0, R25, 0x1, R2 ;  /* 0x0000000119007824 */ /* 0x000fe200078e0202 */
[----:B------:R-:W-:Y:S04]  /*3ac0*/  ST.E.64 desc[UR6][R46.64+0x10], R24 ;  /* 0x000010182e007985 */ /* 0x000fe8000c101b06 */
[----:B------:R-:W-:-:S05]  /*3ad0*/  I2FP.F32.U32 R0, R0 ;  /* 0x0000000000007245 */ /* 0x000fca0000201000 */
[----:B------:R-:W-:-:S05]  /*3ae0*/  FFMA R3, R0, R3, 1.1641532182693481445e-10 ;  /* 0x2f00000000037423 */ /* 0x000fca0000000003 */
[----:B------:R-:W-:Y:S02]  /*3af0*/  FSETP.GEU.AND P0, PT, R3, R16, PT ;  /* 0x000000100300720b */ /* 0x000fe40003f0e000 */
[----:B------:R-:W-:-:S05]  /*3b00*/  MOV R3, R4 ;  /* 0x0000000400037202 */ /* 0x000fca0000000f00 */
[----:B------:R0:W-:Y:S06]  /*3b10*/  ST.E.64 desc[UR8][R46.64], R2 ;  /* 0x000000022e007985 */ /* 0x0001ec000c101b08 */
[C---:B------:R-:W-:Y:S02]  /*3b20*/  @!P0 R2UR UR10, R44.reuse ;  /* 0x000000002c0a82ca */ /* 0x040fe400000e0000 */
[----:B------:R-:W-:Y:S02]  /*3b30*/  @!P0 R2UR UR11, R45 ;  /* 0x000000002d0b82ca */ /* 0x000fe400000e0000 */
[----:B------:R-:W-:-:S02]  /*3b40*/  @!P0 R2UR UR12, R44 ;  /* 0x000000002c0c82ca */ /* 0x000fc400000e0000 */
[C---:B------:R-:W-:Y:S02]  /*3b50*/  @!P0 R2UR UR13, R45.reuse ;  /* 0x000000002d0d82ca */ /* 0x040fe400000e0000 */
[----:B------:R-:W-:Y:S02]  /*3b60*/  @!P0 R2UR UR14, R44 ;  /* 0x000000002c0e82ca */ /* 0x000fe400000e0000 */
[----:B------:R-:W-:-:S05]  /*3b70*/  @!P0 R2UR UR15, R45 ;  /* 0x000000002d0f82ca */ /* 0x000fca00000e0000 */
[----:B------:R-:W2:Y:S04]  /*3b80*/  @!P0 LD.E R9, desc[UR10][R38.64+0x4] ;  /* 0x0000040a26098980 */ /* 0x000ea8000c101900 */
[----:B------:R-:W3:Y:S04]  /*3b90*/  @!P0 LD.E R11, desc[UR12][R38.64+0x8] ;  /* 0x0000080c260b8980 */ /* 0x000ee8000c101900 */
[----:B------:R-:W4:Y:S01]  /*3ba0*/  @!P0 LD.E R13, desc[UR14][R38.64+0xc] ;  /* 0x00000c0e260d8980 */ /* 0x000f22000c101900 */
[C---:B------:R-:W-:Y:S02]  /*3bb0*/  @!P0 R2UR UR4, R44.reuse ;  /* 0x000000002c0482ca */ /* 0x040fe400000e0000 */
[----:B------:R-:W-:Y:S01]  /*3bc0*/  @!P0 R2UR UR5, R45 ;  /* 0x000000002d0582ca */ /* 0x000fe200000e0000 */
[----:B------:R-:W-:Y:S01]  /*3bd0*/  @!P0 ST.E desc[UR10][R36.64+0xc], R23 ;  /* 0x00000c1724008985 */ /* 0x000fe2000c10190a */
[----:B------:R-:W-:-:S02]  /*3be0*/  @!P0 R2UR UR6, R44 ;  /* 0x000000002c0682ca */ /* 0x000fc400000e0000 */
[C---:B------:R-:W-:Y:S01]  /*3bf0*/  @!P0 R2UR UR7, R45.reuse ;  /* 0x000000002d0782ca */ /* 0x040fe200000e0000 */
[----:B------:R-:W-:Y:S01]  /*3c00*/  @!P0 ST.E desc[UR12][R36.64+0x10], R22 ;  /* 0x0000101624008985 */ /* 0x000fe2000c10190c */
[C---:B------:R-:W-:Y:S02]  /*3c10*/  @!P0 R2UR UR8, R44.reuse ;  /* 0x000000002c0882ca */ /* 0x040fe400000e0000 */
[C---:B------:R-:W-:Y:S01]  /*3c20*/  @!P0 R2UR UR9, R45.reuse ;  /* 0x000000002d0982ca */ /* 0x040fe200000e0000 */
[----:B------:R-:W-:Y:S01]  /*3c30*/  @!P0 ST.E desc[UR14][R36.64+0x14], R19 ;  /* 0x0000141324008985 */ /* 0x000fe2000c10190e */
[C---:B------:R-:W-:Y:S02]  /*3c40*/  @P0 R2UR UR16, R44.reuse ;  /* 0x000000002c1002ca */ /* 0x040fe400000e0000 */
[----:B------:R-:W-:Y:S02]  /*3c50*/  @P0 R2UR UR17, R45 ;  /* 0x000000002d1102ca */ /* 0x000fe400000e0000 */
[----:B------:R-:W-:-:S02]  /*3c60*/  @P0 R2UR UR18, R44 ;  /* 0x000000002c1202ca */ /* 0x000fc400000e0000 */
[C---:B------:R-:W-:Y:S02]  /*3c70*/  @P0 R2UR UR19, R45.reuse ;  /* 0x000000002d1302ca */ /* 0x040fe400000e0000 */
[C---:B------:R-:W-:Y:S02]  /*3c80*/  @P0 R2UR UR20, R44.reuse ;  /* 0x000000002c1402ca */ /* 0x040fe400000e0000 */
[C---:B------:R-:W-:Y:S01]  /*3c90*/  @P0 R2UR UR21, R45.reuse ;  /* 0x000000002d1502ca */ /* 0x040fe200000e0000 */
[----:B--2---:R-:W-:Y:S04]  /*3ca0*/  @!P0 ST.E desc[UR4][R36.64], R9 ;  /* 0x0000000924008985 */ /* 0x004fe8000c101904 */
[----:B---3--:R-:W-:Y:S04]  /*3cb0*/  @!P0 ST.E desc[UR6][R36.64+0x4], R11 ;  /* 0x0000040b24008985 */ /* 0x008fe8000c101906 */
[----:B----4-:R-:W-:Y:S04]  /*3cc0*/  @!P0 ST.E desc[UR8][R36.64+0x8], R13 ;  /* 0x0000080d24008985 */ /* 0x010fe8000c101908 */
[----:B0-----:R-:W2:Y:S04]  /*3cd0*/  @P0 LD.E R3, desc[UR16][R38.64+0x4] ;  /* 0x0000041026030980 */ /* 0x001ea8000c101900 */
[----:B------:R-:W3:Y:S04]  /*3ce0*/  @P0 LD.E R5, desc[UR18][R38.64+0x8] ;  /* 0x0000081226050980 */ /* 0x000ee8000c101900 */
[----:B------:R-:W4:Y:S01]  /*3cf0*/  @P0 LD.E R7, desc[UR20][R38.64+0xc] ;  /* 0x00000c1426070980 */ /* 0x000f22000c101900 */
[C---:B------:R-:W-:Y:S01]  /*3d00*/  @P0 R2UR UR4, R44.reuse ;  /* 0x000000002c0402ca */ /* 0x040fe200000e0000 */
[----:B------:R0:W-:Y:S05]  /*3d10*/  BMOV.32 B6, R28 ;  /* 0x0000001c06007356 */ /* 0x0001ea0000000000 */
[C---:B------:R-:W-:Y:S01]  /*3d20*/  @P0 R2UR UR5, R45.reuse ;  /* 0x000000002d0502ca */ /* 0x040fe200000e0000 */
[----:B------:R1:W-:Y:S05]  /*3d30*/  BMOV.32 B7, R30 ;  /* 0x0000001e07007356 */ /* 0x0003ea0000000000 */
[----:B------:R-:W-:Y:S01]  /*3d40*/  @P0 R2UR UR6, R44 ;  /* 0x000000002c0602ca */ /* 0x000fe200000e0000 */
[----:B------:R-:W-:Y:S01]  /*3d50*/  IMAD.MOV.U32 R4, RZ, RZ, 0x1 ;  /* 0x00000001ff047424 */ /* 0x000fe200078e00ff */
[----:B------:R-:W-:-:S02]  /*3d60*/  @P0 R2UR UR7, R45 ;  /* 0x000000002d0702ca */ /* 0x000fc400000e0000 */
[C---:B------:R-:W-:Y:S02]  /*3d70*/  @P0 R2UR UR8, R44.reuse ;  /* 0x000000002c0802ca */ /* 0x040fe400000e0000 */
[C---:B------:R-:W-:Y:S02]  /*3d80*/  @P0 R2UR UR9, R45.reuse ;  /* 0x000000002d0902ca */ /* 0x040fe400000e0000 */
[C---:B------:R-:W-:Y:S02]  /*3d90*/  @P0 R2UR UR10, R44.reuse ;  /* 0x000000002c0a02ca */ /* 0x040fe400000e0000 */
[C---:B------:R-:W-:Y:S02]  /*3da0*/  @P0 R2UR UR11, R45.reuse ;  /* 0x000000002d0b02ca */ /* 0x040fe400000e0000 */
[----:B------:R-:W-:Y:S02]  /*3db0*/  @P0 R2UR UR12, R44 ;  /* 0x000000002c0c02ca */ /* 0x000fe400000e0000 */
[----:B------:R-:W-:-:S02]  /*3dc0*/  @P0 R2UR UR13, R45 ;  /* 0x000000002d0d02ca */ /* 0x000fc400000e0000 */
[----:B------:R-:W-:Y:S02]  /*3dd0*/  @P0 R2UR UR14, R44 ;  /* 0x000000002c0e02ca */ /* 0x000fe400000e0000 */
[----:B------:R-:W-:-:S05]  /*3de0*/  @P0 R2UR UR15, R45 ;  /* 0x000000002d0f02ca */ /* 0x000fca00000e0000 */
[----:B------:R-:W-:Y:S04]  /*3df0*/  @P0 ST.E desc[UR10][R36.64+0xc], R29 ;  /* 0x00000c1d24000985 */ /* 0x000fe8000c10190a */
[----:B------:R5:W-:Y:S04]  /*3e00*/  @P0 ST.E desc[UR12][R36.64+0x10], R17 ;  /* 0x0000101124000985 */ /* 0x000be8000c10190c */
[----:B------:R0:W-:Y:S04]  /*3e10*/  @P0 ST.E desc[UR14][R36.64+0x14], R27 ;  /* 0x0000141b24000985 */ /* 0x0001e8000c10190e */
[----:B--2---:R-:W-:Y:S04]  /*3e20*/  @P0 ST.E desc[UR4][R36.64], R3 ;  /* 0x0000000324000985 */ /* 0x004fe8000c101904 */
[----:B---3--:R-:W-:Y:S04]  /*3e30*/  @P0 ST.E desc[UR6][R36.64+0x4], R5 ;  /* 0x0000040524000985 */ /* 0x008fe8000c101906 */
[----:B----4-:R2:W-:Y:S04]  /*3e40*/  @P0 ST.E desc[UR8][R36.64+0x8], R7 ;  /* 0x0000080724000985 */ /* 0x0105e8000c101908 */
[----:B------:R-:W3:Y:S04]  /*3e50*/  LDL R2, [R1] ;  /* 0x0000000001027983 */ /* 0x000ee80000100800 */
[----:B------:R-:W3:Y:S04]  /*3e60*/  LDL R16, [R1+0x4] ;  /* 0x0000040001107983 */ /* 0x000ee80000100800 */
[----:B-----5:R-:W3:Y:S04]  /*3e70*/  LDL R17, [R1+0x8] ;  /* 0x0000080001117983 */ /* 0x020ee80000100800 */
[----:B------:R-:W3:Y:S04]  /*3e80*/  LDL R18, [R1+0xc] ;  /* 0x00000c0001127983 */ /* 0x000ee80000100800 */
        /* <DEDUP_REMOVED lines=8> */
[----:B0-----:R-:W3:Y:S04]  /*3f10*/  LDL R27, [R1+0x30] ;  /* 0x00003000011b7983 */ /* 0x001ee80000100800 */
[----:B------:R-:W3:Y:S04]  /*3f20*/  LDL R28, [R1+0x34] ;  /* 0x00003400011c7983 */ /* 0x000ee80000100800 */
[----:B------:R-:W3:Y:S04]  /*3f30*/  LDL R29, [R1+0x38] ;  /* 0x00003800011d7983 */ /* 0x000ee80000100800 */
[----:B-1----:R-:W3:Y:S04]  /*3f40*/  LDL R30, [R1+0x3c] ;  /* 0x00003c00011e7983 */ /* 0x002ee80000100800 */
[----:B--2---:R-:W3:Y:S04]  /*3f50*/  LDL R36, [R1+0x40] ;  /* 0x0000400001247983 */ /* 0x004ee80000100800 */
[----:B------:R-:W3:Y:S04]  /*3f60*/  LDL R37, [R1+0x44] ;  /* 0x0000440001257983 */ /* 0x000ee80000100800 */
[----:B------:R-:W3:Y:S04]  /*3f70*/  LDL R38, [R1+0x48] ;  /* 0x0000480001267983 */ /* 0x000ee80000100800 */
[----:B------:R-:W3:Y:S04]  /*3f80*/  LDL R39, [R1+0x4c] ;  /* 0x00004c0001277983 */ /* 0x000ee80000100800 */
[----:B------:R-:W3:Y:S04]  /*3f90*/  LDL R44, [R1+0x50] ;  /* 0x00005000012c7983 */ /* 0x000ee80000100800 */
[----:B------:R-:W3:Y:S04]  /*3fa0*/  LDL R45, [R1+0x54] ;  /* 0x00005400012d7983 */ /* 0x000ee80000100800 */
[----:B------:R-:W3:Y:S04]  /*3fb0*/  LDL R46, [R1+0x58] ;  /* 0x00005800012e7983 */ /* 0x000ee80000100800 */
[----:B------:R0:W3:Y:S02]  /*3fc0*/  LDL R47, [R1+0x5c] ;  /* 0x00005c00012f7983 */ /* 0x0000e40000100800 */
[----:B0-----:R-:W-:Y:S01]  /*3fd0*/  VIADD R1, R1, 0x60 ;  /* 0x0000006001017836 */ /* 0x001fe20000000000 */
[----:B---3--:R-:W-:Y:S06]  /*3fe0*/  RET.REL.NODEC R20 `(_Z12create_worldPP7hitableS1_PP6cameraiiP17curandStateXORWOW) ;  /* 0xffffffc014047950 */ /* 0x008fec0003c3ffff */
        .type           $_Z12create_worldPP7hitableS1_PP6cameraiiP17curandStateXORWOW$_ZNK10lambertian7scatterERK3rayRK10hit_recordR4vec3RS0_P17curandStateXORWOW,@function
        .size           $_Z12create_worldPP7hitableS1_PP6cameraiiP17curandStateXORWOW$_ZNK10lambertian7scatterERK3rayRK10hit_recordR4vec3RS0_P17curandStateXORWOW,($_Z12create_worldPP7hitableS1_PP6cameraiiP17curandStateXORWOW$_ZNK12hitable_list3hitERK3rayffR10hit_record - $_Z12create_worldPP7hitableS1_PP6cameraiiP17curandStateXORWOW$_ZNK10lambertian7scatterERK3rayRK10hit_recordR4vec3RS0_P17curandStateXORWOW)
$_Z12create_worldPP7hitableS1_PP6cameraiiP17curandStateXORWOW$_ZNK10lambertian7scatterERK3rayRK10hit_recordR4vec3RS0_P17curandStateXORWOW:
[----:B------:R-:W-:Y:S01]  /*3ff0*/  VIADD R1, R1, 0xffffffc8 ;  /* 0xffffffc801017836 */ /* 0x000fe20000000000 */
[----:B------:R-:W-:Y:S01]  /*4000*/  MOV R3, R15 ;  /* 0x0000000f00037202 */ /* 0x000fe20000000f00 */
[----:B------:R-:W-:Y:S01]  /*4010*/  IMAD.MOV.U32 R7, RZ, RZ, R13 ;  /* 0x000000ffff077224 */ /* 0x000fe200078e000d */
[----:B------:R-:W-:Y:S01]  /*4020*/  MOV R13, R9 ;  /* 0x00000009000d7202 */ /* 0x000fe20000000f00 */
[----:B------:R-:W-:Y:S01]  /*4030*/  IMAD.MOV.U32 R6, RZ, RZ, R12 ;  /* 0x000000ffff067224 */ /* 0x000fe200078e000c */
[----:B------:R-:W-:Y:S01]  /*4040*/  STL [R1+0x30], R31 ;  /* 0x0000301f01007387 */ /* 0x000fe20000100800 */
[----:B------:R-:W-:Y:S02]  /*4050*/  IMAD.MOV.U32 R12, RZ, RZ, R8 ;  /* 0x000000ffff0c7224 */ /* 0x000fe400078e0008 */
[----:B------:R-:W-:Y:S01]  /*4060*/  IMAD.MOV.U32 R9, RZ, RZ, R5 ;  /* 0x000000ffff097224 */ /* 0x000fe200078e0005 */
[----:B------:R-:W-:Y:S01]  /*4070*/  STL [R1+0x2c], R29 ;  /* 0x00002c1d01007387 */ /* 0x000fe20000100800 */
        /* <DEDUP_REMOVED lines=11> */
[----:B------:R0:W-:Y:S02]  /*4130*/  STL [R1], R2 ;  /* 0x0000000201007387 */ /* 0x0001e40000100800 */
[----:B0-----:R-:W-:Y:S01]  /*4140*/  IMAD.MOV.U32 R2, RZ, RZ, R14 ;  /* 0x000000ffff027224 */ /* 0x001fe200078e000e */
[----:B------:R-:W0:Y:S02]  /*4150*/  LDC.64 R26, c[0x0][0x358] ;  /* 0x0000d600ff1a7b82 */ /* 0x000e240000000a00 */
[----:B0-----:R-:W-:-:S02]  /*4160*/  R2UR UR8, R26 ;  /* 0x000000001a0872ca */ /* 0x001fc400000e0000 */
[C---:B------:R-:W-:Y:S02]  /*4170*/  R2UR UR9, R27.reuse ;  /* 0x000000001b0972ca */ /* 0x040fe400000e0000 */
[C---:B------:R-:W-:Y:S02]  /*4180*/  R2UR UR10, R26.reuse ;  /* 0x000000001a0a72ca */ /* 0x040fe400000e0000 */
[C---:B------:R-:W-:Y:S02]  /*4190*/  R2UR UR11, R27.reuse ;  /* 0x000000001b0b72ca */ /* 0x040fe400000e0000 */
[C---:B------:R-:W-:Y:S02]  /*41a0*/  R2UR UR4, R26.reuse ;  /* 0x000000001a0472ca */ /* 0x040fe400000e0000 */
[----:B------:R-:W-:Y:S02]  /*41b0*/  R2UR UR5, R27 ;  /* 0x000000001b0572ca */ /* 0x000fe400000e0000 */
[----:B------:R-:W-:-:S02]  /*41c0*/  R2UR UR6, R26 ;  /* 0x000000001a0672ca */ /* 0x000fc400000e0000 */
[C---:B------:R-:W-:Y:S01]  /*41d0*/  R2UR UR7, R27.reuse ;  /* 0x000000001b0772ca */ /* 0x040fe200000e0000 */
[----:B------:R-:W2:Y:S01]  /*41e0*/  LD.E R22, desc[UR8][R12.64+0x8] ;  /* 0x000008080c167980 */ /* 0x000ea2000c101900 */
[C---:B------:R-:W-:Y:S02]  /*41f0*/  R2UR UR12, R26.reuse ;  /* 0x000000001a0c72ca */ /* 0x040fe400000e0000 */
[C---:B------:R-:W-:Y:S01]  /*4200*/  R2UR UR13, R27.reuse ;  /* 0x000000001b0d72ca */ /* 0x040fe200000e0000 */
[----:B------:R-:W2:Y:S01]  /*4210*/  LD.E R23, desc[UR10][R12.64+0x14] ;  /* 0x0000140a0c177980 */ /* 0x000ea2000c101900 */
[C---:B------:R-:W-:Y:S02]  /*4220*/  R2UR UR14, R26.reuse ;  /* 0x000000001a0e72ca */ /* 0x040fe400000e0000 */
[----:B------:R-:W-:Y:S01]  /*4230*/  R2UR UR15, R27 ;  /* 0x000000001b0f72ca */ /* 0x000fe200000e0000 */
[----:B------:R-:W3:Y:S01]  /*4240*/  LD.E R0, desc[UR4][R12.64+0x4] ;  /* 0x000004040c007980 */ /* 0x000ee2000c101900 */
[----:B------:R-:W-:-:S02]  /*4250*/  R2UR UR16, R26 ;  /* 0x000000001a1072ca */ /* 0x000fc400000e0000 */
[C---:B------:R-:W-:Y:S01]  /*4260*/  R2UR UR17, R27.reuse ;  /* 0x000000001b1172ca */ /* 0x040fe200000e0000 */
[----:B------:R-:W3:Y:S01]  /*4270*/  LD.E R19, desc[UR6][R12.64+0x10] ;  /* 0x000010060c137980 */ /* 0x000ee2000c101900 */
[C---:B------:R-:W-:Y:S02]  /*4280*/  R2UR UR18, R26.reuse ;  /* 0x000000001a1272ca */ /* 0x040fe400000e0000 */
[C---:B------:R-:W-:Y:S01]  /*4290*/  R2UR UR19, R27.reuse ;  /* 0x000000001b1372ca */ /* 0x040fe200000e0000 */
[----:B------:R-:W4:Y:S01]  /*42a0*/  LD.E R18, desc[UR12][R12.64+0xc] ;  /* 0x00000c0c0c127980 */ /* 0x000f22000c101900 */
[----:B------:R-:W-:Y:S02]  /*42b0*/  R2UR UR20, R26 ;  /* 0x000000001a1472ca */ /* 0x000fe400000e0000 */
[----:B------:R-:W-:Y:S01]  /*42c0*/  R2UR UR21, R27 ;  /* 0x000000001b1572ca */ /* 0x000fe200000e0000 */
[----:B------:R-:W4:Y:S04]  /*42d0*/  LD.E R25, desc[UR14][R12.64+0x18] ;  /* 0x0000180e0c197980 */ /* 0x000f28000c101900 */
[----:B------:R0:W5:Y:S04]  /*42e0*/  LD.E.64 R14, desc[UR16][R2.64] ;  /* 0x00000010020e7980 */ /* 0x000168000c101b00 */
[----:B------:R0:W5:Y:S04]  /*42f0*/  LD.E.64 R16, desc[UR18][R2.64+0x8] ;  /* 0x0000081202107980 */ /* 0x000168000c101b00 */
[----:B------:R0:W5:Y:S01]  /*4300*/  LD.E.64 R4, desc[UR20][R2.64+0x10] ;  /* 0x0000101402047980 */ /* 0x000162000c101b00 */
[----:B------:R-:W-:Y:S01]  /*4310*/  BSSY.RECONVERGENT B0, `(.L_x_59) ;  /* 0x000002e000007945 */ /* 0x000fe20003800200 */
[----:B--2---:R-:W-:Y:S01]  /*4320*/  FADD R22, R22, R23 ;  /* 0x0000001716167221 */ /* 0x004fe20000000000 */
[----:B---3--:R-:W-:Y:S01]  /*4330*/  FADD R0, R0, R19 ;  /* 0x0000001300007221 */ /* 0x008fe20000000000 */
[----:B0---4-:R-:W-:-:S07]  /*4340*/  FADD R23, R18, R25 ;  /* 0x0000001912177221 */ /* 0x011fce0000000000 */
.L_x_60:
[----:B-----5:R-:W-:Y:S01]  /*4350*/  SHF.R.U32.HI R18, RZ, 0x2, R15 ;  /* 0x00000002ff127819 */ /* 0x020fe2000001160f */
[----:B------:R-:W-:Y:S01]  /*4360*/  IMAD.MOV.U32 R29, RZ, RZ, 0x40000000 ;  /* 0x40000000ff1d7424 */ /* 0x000fe200078e00ff */
[----:B------:R-:W-:Y:S02]  /*4370*/  SHF.R.U32.HI R25, RZ, 0x2, R16 ;  /* 0x00000002ff197819 */ /* 0x000fe40000011610 */
[----:B------:R-:W-:Y:S02]  /*4380*/  LOP3.LUT R18, R18, R15, RZ, 0x3c, !PT ;  /* 0x0000000f12127212 */ /* 0x000fe400078e3cff */
[----:B------:R-:W-:Y:S02]  /*4390*/  SHF.L.U32 R15, R5, 0x4, RZ ;  /* 0x00000004050f7819 */ /* 0x000fe400000006ff */
[----:B------:R-:W-:Y:S01]  /*43a0*/  LOP3.LUT R25, R25, R16, RZ, 0x3c, !PT ;  /* 0x0000001019197212 */ /* 0x000fe200078e3cff */
[----:B------:R-:W-:-:S05]  /*43b0*/  IMAD.SHL.U32 R19, R18, 0x2, RZ ;  /* 0x0000000212137824 */ /* 0x000fca00078e00ff */
[----:B------:R-:W-:Y:S01]  /*43c0*/  LOP3.LUT R18, R18, R19, R15, 0x96, !PT ;  /* 0x0000001312127212 */ /* 0x000fe200078e960f */
[----:B------:R-:W-:-:S03]  /*43d0*/  IMAD.SHL.U32 R15, R25, 0x2, RZ ;  /* 0x00000002190f7824 */ /* 0x000fc600078e00ff */
[----:B------:R-:W-:Y:S02]  /*43e0*/  LOP3.LUT R19, R18, R5, RZ, 0x3c, !PT ;  /* 0x0000000512137212 */ /* 0x000fe400078e3cff */
[----:B------:R-:W-:-:S03]  /*43f0*/  SHF.R.U32.HI R18, RZ, 0x2, R17 ;  /* 0x00000002ff127819 */ /* 0x000fc60000011611 */
[----:B------:R-:W-:Y:S01]  /*4400*/  IMAD.SHL.U32 R16, R19, 0x10, RZ ;  /* 0x0000001013107824 */ /* 0x000fe200078e00ff */
[----:B------:R-:W-:Y:S01]  /*4410*/  LOP3.LUT R17, R18, R17, RZ, 0x3c, !PT ;  /* 0x0000001112117212 */ /* 0x000fe200078e3cff */
[----:B------:R-:W-:-:S03]  /*4420*/  IMAD.MOV.U32 R18, RZ, RZ, R5 ;  /* 0x000000ffff127224 */ /* 0x000fc600078e0005 */
[----:B------:R-:W-:Y:S01]  /*4430*/  LOP3.LUT R16, R25, R15, R16, 0x96, !PT ;  /* 0x0000000f19107212 */ /* 0x000fe200078e9610 */
[----:B------:R-:W-:Y:S01]  /*4440*/  IMAD.SHL.U32 R24, R17, 0x2, RZ ;  /* 0x0000000211187824 */ /* 0x000fe200078e00ff */
[----:B------:R-:W-:Y:S01]  /*4450*/  MOV R15, R4 ;  /* 0x00000004000f7202 */ /* 0x000fe20000000f00 */
[----:B------:R-:W-:Y:S01]  /*4460*/  IMAD.MOV.U32 R25, RZ, RZ, 0x2f800000 ;  /* 0x2f800000ff197424 */ /* 0x000fe200078e00ff */
[----:B------:R-:W-:-:S05]  /*4470*/  LOP3.LUT R4, R16, R19, RZ, 0x3c, !PT ;  /* 0x0000001310047212 */ /* 0x000fca00078e3cff */
[----:B------:R-:W-:-:S05]  /*4480*/  IMAD.SHL.U32 R16, R4, 0x10, RZ ;  /* 0x0000001004107824 */ /* 0x000fca00078e00ff */
[----:B------:R-:W-:Y:S02]  /*4490*/  LOP3.LUT R5, R17, R24, R16, 0x96, !PT ;  /* 0x0000001811057212 */ /* 0x000fe400078e9610 */
[C---:B------:R-:W-:Y:S02]  /*44a0*/  IADD3 R16, PT, PT, R14.reuse, 0x587c5, R19 ;  /* 0x000587c50e107810 */ /* 0x040fe40007ffe013 */
[C---:B------:R-:W-:Y:S02]  /*44b0*/  IADD3 R17, PT, PT, R14.reuse, 0xb0f8a, R4 ;  /* 0x000b0f8a0e117810 */ /* 0x040fe40007ffe004 */
[----:B------:R-:W-:Y:S02]  /*44c0*/  IADD3 R14, PT, PT, R14, 0x10974f, RZ ;  /* 0x0010974f0e0e7810 */ /* 0x000fe40007ffe0ff */
[----:B------:R-:W-:Y:S02]  /*44d0*/  LOP3.LUT R5, R5, R4, RZ, 0x3c, !PT ;  /* 0x0000000405057212 */ /* 0x000fe400078e3cff */
[----:B------:R-:W-:-:S02]  /*44e0*/  I2FP.F32.U32 R17, R17 ;  /* 0x0000001100117245 */ /* 0x000fc40000201000 */
[----:B------:R-:W-:Y:S01]  /*44f0*/  I2FP.F32.U32 R16, R16 ;  /* 0x0000001000107245 */ /* 0x000fe20000201000 */
[----:B------:R-:W-:Y:S02]  /*4500*/  IMAD.IADD R24, R5, 0x1, R14 ;  /* 0x0000000105187824 */ /* 0x000fe400078e020e */
[-C--:B------:R-:W-:Y:S02]  /*4510*/  FFMA R17, R17, R25.reuse, 1.1641532182693481445e-10 ;  /* 0x2f00000011117423 */ /* 0x080fe40000000019 */
[----:B------:R-:W-:Y:S01]  /*4520*/  FFMA R16, R16, R25, 1.1641532182693481445e-10 ;  /* 0x2f00000010107423 */ /* 0x000fe20000000019 */
[----:B------:R-:W-:Y:S01]  /*4530*/  I2FP.F32.U32 R24, R24 ;  /* 0x0000001800187245 */ /* 0x000fe20000201000 */
[----:B------:R-:W-:Y:S01]  /*4540*/  FFMA R31, R17, R29, -1 ;  /* 0xbf800000111f7423 */ /* 0x000fe2000000001d */
[----:B------:R-:W-:-:S03]  /*4550*/  IMAD.MOV.U32 R17, RZ, RZ, R19 ;  /* 0x000000ffff117224 */ /* 0x000fc600078e0013 */
[----:B------:R-:W-:Y:S01]  /*4560*/  FFMA R24, R24, R25, 1.1641532182693481445e-10 ;  /* 0x2f00000018187423 */ /* 0x000fe20000000019 */
[----:B------:R-:W-:Y:S01]  /*4570*/  FFMA R25, R16, R29, -1 ;  /* 0xbf80000010197423 */ /* 0x000fe2000000001d */
[----:B------:R-:W-:Y:S02]  /*4580*/  FMUL R16, R31, R31 ;  /* 0x0000001f1f107220 */ /* 0x000fe40000400000 */
[----:B------:R-:W-:Y:S02]  /*4590*/  FFMA R29, R24, R29, -1 ;  /* 0xbf800000181d7423 */ /* 0x000fe4000000001d */
[----:B------:R-:W-:-:S04]  /*45a0*/  FFMA R16, R25, R25, R16 ;  /* 0x0000001919107223 */ /* 0x000fc80000000010 */
[----:B------:R-:W-:-:S05]  /*45b0*/  FFMA R16, R29, R29, R16 ;  /* 0x0000001d1d107223 */ /* 0x000fca0000000010 */
[----:B------:R-:W-:Y:S02]  /*45c0*/  FSETP.GE.AND P0, PT, R16, 1, PT ;  /* 0x3f8000001000780b */ /* 0x000fe40003f06000 */
[----:B------:R-:W-:-:S11]  /*45d0*/  MOV R16, R18 ;  /* 0x0000001200107202 */ /* 0x000fd60000000f00 */
[----:B------:R-:W-:Y:S05]  /*45e0*/  @P0 BRA `(.L_x_60) ;  /* 0xfffffffc00580947 */ /* 0x000fea000383ffff */
[----:B------:R-:W-:Y:S05]  /*45f0*/  BSYNC.RECONVERGENT B0 ;  /* 0x0000000000007941 */ /* 0x000fea0003800200 */
.L_x_59:
[C---:B------:R-:W-:Y:S02]  /*4600*/  R2UR UR4, R26.reuse ;  /* 0x000000001a0472ca */ /* 0x040fe400000e0000 */
[C---:B------:R-:W-:Y:S02]  /*4610*/  R2UR UR5, R27.reuse ;  /* 0x000000001b0572ca */ /* 0x040fe400000e0000 */
[C---:B------:R-:W-:Y:S02]  /*4620*/  R2UR UR6, R26.reuse ;  /* 0x000000001a0672ca */ /* 0x040fe400000e0000 */
[C---:B------:R-:W-:Y:S02]  /*4630*/  R2UR UR7, R27.reuse ;  /* 0x000000001b0772ca */ /* 0x040fe400000e0000 */
[----:B------:R-:W-:Y:S02]  /*4640*/  R2UR UR8, R26 ;  /* 0x000000001a0872ca */ /* 0x000fe400000e0000 */
[----:B------:R-:W-:-:S02]  /*4650*/  R2UR UR9, R27 ;  /* 0x000000001b0972ca */ /* 0x000fc400000e0000 */
[C---:B------:R-:W-:Y:S02]  /*4660*/  R2UR UR10, R26.reuse ;  /* 0x000000001a0a72ca */ /* 0x040fe400000e0000 */
[C---:B------:R-:W-:Y:S01]  /*4670*/  R2UR UR11, R27.reuse ;  /* 0x000000001b0b72ca */ /* 0x040fe200000e0000 */
[----:B------:R-:W-:Y:S01]  /*4680*/  ST.E.64 desc[UR4][R2.64+0x8], R18 ;  /* 0x0000081202007985 */ /* 0x000fe2000c101b04 */
[C---:B------:R-:W-:Y:S02]  /*4690*/  R2UR UR12, R26.reuse ;  /* 0x000000001a0c72ca */ /* 0x040fe400000e0000 */
[C---:B------:R-:W-:Y:S01]  /*46a0*/  R2UR UR13, R27.reuse ;  /* 0x000000001b0d72ca */ /* 0x040fe200000e0000 */
[----:B------:R-:W-:Y:S01]  /*46b0*/  ST.E.64 desc[UR6][R2.64+0x10], R4 ;  /* 0x0000100402007985 */ /* 0x000fe2000c101b06 */
[C---:B------:R-:W-:Y:S02]  /*46c0*/  R2UR UR14, R26.reuse ;  /* 0x000000001a0e72ca */ /* 0x040fe400000e0000 */
[C---:B------:R-:W-:Y:S01]  /*46d0*/  R2UR UR15, R27.reuse ;  /* 0x000000001b0f72ca */ /* 0x040fe200000e0000 */
[----:B------:R0:W-:Y:S04]  /*46e0*/  ST.E.64 desc[UR8][R2.64], R14 ;  /* 0x0000000e02007985 */ /* 0x0001e8000c101b08 */
[----:B------:R-:W2:Y:S04]  /*46f0*/  LD.E R17, desc[UR10][R12.64+0x4] ;  /* 0x0000040a0c117980 */ /* 0x000ea8000c101900 */
[----:B------:R-:W3:Y:S04]  /*4700*/  LD.E R16, desc[UR12][R12.64+0x8] ;  /* 0x0000080c0c107980 */ /* 0x000ee8000c101900 */
[----:B------:R-:W4:Y:S01]  /*4710*/  LD.E R24, desc[UR14][R12.64+0xc] ;  /* 0x00000c0e0c187980 */ /* 0x000f22000c101900 */
[----:B------:R-:W-:Y:S01]  /*4720*/  R2UR UR16, R26 ;  /* 0x000000001a1072ca */ /* 0x000fe200000e0000 */
[----:B------:R-:W-:Y:S01]  /*4730*/  FADD R0, R0, R25 ;  /* 0x0000001900007221 */ /* 0x000fe20000000000 */
[----:B------:R-:W-:Y:S01]  /*4740*/  R2UR UR17, R27 ;  /* 0x000000001b1172ca */ /* 0x000fe200000e0000 */
[----:B0-----:R-:W-:Y:S01]  /*4750*/  FADD R3, R22, R31 ;  /* 0x0000001f16037221 */ /* 0x001fe20000000000 */
[----:B------:R-:W-:Y:S01]  /*4760*/  R2UR UR18, R26 ;  /* 0x000000001a1272ca */ /* 0x000fe200000e0000 */
[----:B------:R-:W-:Y:S01]  /*4770*/  FADD R5, R23, R29 ;  /* 0x0000001d17057221 */ /* 0x000fe20000000000 */
[----:B------:R-:W-:Y:S01]  /*4780*/  R2UR UR19, R27 ;  /* 0x000000001b1372ca */ /* 0x000fe200000e0000 */
[----:B--2---:R-:W-:Y:S01]  /*4790*/  FADD R19, R0, -R17 ;  /* 0x8000001100137221 */ /* 0x004fe20000000000 */
[----:B------:R-:W-:Y:S01]  /*47a0*/  ST.E desc[UR4][R6.64], R17 ;  /* 0x0000001106007985 */ /* 0x000fe2000c101904 */
[----:B---3--:R-:W-:-:S03]  /*47b0*/  FADD R3, R3, -R16 ;  /* 0x8000001003037221 */ /* 0x008fc60000000000 */
[----:B------:R0:W-:Y:S01]  /*47c0*/  ST.E desc[UR6][R6.64+0x4], R16 ;  /* 0x0000041006007985 */ /* 0x0001e2000c101906 */
[----:B----4-:R-:W-:-:S03]  /*47d0*/  FADD R5, R5, -R24 ;  /* 0x8000001805057221 */ /* 0x010fc60000000000 */
[----:B------:R-:W-:Y:S04]  /*47e0*/  ST.E desc[UR8][R6.64+0x8], R24 ;  /* 0x0000081806007985 */ /* 0x000fe8000c101908 */
[----:B------:R1:W-:Y:S04]  /*47f0*/  ST.E desc[UR10][R6.64+0xc], R19 ;  /* 0x00000c1306007985 */ /* 0x0003e8000c10190a */
[----:B------:R-:W-:Y:S04]  /*4800*/  ST.E desc[UR12][R6.64+0x10], R3 ;  /* 0x0000100306007985 */ /* 0x000fe8000c10190c */
[----:B------:R-:W-:Y:S04]  /*4810*/  ST.E desc[UR14][R6.64+0x14], R5 ;  /* 0x0000140506007985 */ /* 0x000fe8000c10190e */
[----:B------:R-:W2:Y:S04]  /*4820*/  LD.E.64 R12, desc[UR16][R8.64+0x8] ;  /* 0x00000810080c7980 */ /* 0x000ea8000c101b00 */
[----:B------:R-:W3:Y:S01]  /*4830*/  LD.E R15, desc[UR18][R8.64+0x10] ;  /* 0x00001012080f7980 */ /* 0x000ee2000c101900 */
[----:B------:R-:W-:-:S03]  /*4840*/  IMAD.MOV.U32 R4, RZ, RZ, 0x1 ;  /* 0x00000001ff047424 */ /* 0x000fc600078e00ff */
[----:B--2---:R-:W-:Y:S04]  /*4850*/  ST.E desc[UR4][R10.64], R12 ;  /* 0x0000000c0a007985 */ /* 0x004fe8000c101904 */
[----:B------:R-:W-:Y:S04]  /*4860*/  ST.E desc[UR6][R10.64+0x4], R13 ;  /* 0x0000040d0a007985 */ /* 0x000fe8000c101906 */
[----:B---3--:R2:W-:Y:S04]  /*4870*/  ST.E desc[UR8][R10.64+0x8], R15 ;  /* 0x0000080f0a007985 */ /* 0x0085e8000c101908 */
[----:B------:R-:W2:Y:S04]  /*4880*/  LDL R2, [R1] ;  /* 0x0000000001027983 */ /* 0x000ea80000100800 */
[----:B0-----:R-:W2:Y:S04]  /*4890*/  LDL R16, [R1+0x4] ;  /* 0x0000040001107983 */ /* 0x001ea80000100800 */
[----:B------:R-:W2:Y:S04]  /*48a0*/  LDL R17, [R1+0x8] ;  /* 0x0000080001117983 */ /* 0x000ea80000100800 */
[----:B------:R-:W2:Y:S04]  /*48b0*/  LDL R18, [R1+0xc] ;  /* 0x00000c0001127983 */ /* 0x000ea80000100800 */
[----:B-1----:R-:W2:Y:S04]  /*48c0*/  LDL R19, [R1+0x10] ;  /* 0x0000100001137983 */ /* 0x002ea80000100800 */
[----:B------:R-:W2:Y:S04]  /*48d0*/  LDL R22, [R1+0x14] ;  /* 0x0000140001167983 */ /* 0x000ea80000100800 */
[----:B------:R-:W2:Y:S04]  /*48e0*/  LDL R23, [R1+0x18] ;  /* 0x0000180001177983 */ /* 0x000ea80000100800 */
[----:B------:R-:W2:Y:S04]  /*48f0*/  LDL R24, [R1+0x1c] ;  /* 0x00001c0001187983 */ /* 0x000ea80000100800 */
[----:B------:R-:W2:Y:S04]  /*4900*/  LDL R25, [R1+0x20] ;  /* 0x0000200001197983 */ /* 0x000ea80000100800 */
[----:B------:R-:W2:Y:S04]  /*4910*/  LDL R26, [R1+0x24] ;  /* 0x00002400011a7983 */ /* 0x000ea80000100800 */
[----:B------:R-:W2:Y:S04]  /*4920*/  LDL R27, [R1+0x28] ;  /* 0x00002800011b7983 */ /* 0x000ea80000100800 */
[----:B------:R-:W2:Y:S04]  /*4930*/  LDL R29, [R1+0x2c] ;  /* 0x00002c00011d7983 */ /* 0x000ea80000100800 */
[----:B------:R0:W2:Y:S02]  /*4940*/  LDL R31, [R1+0x30] ;  /* 0x00003000011f7983 */ /* 0x0000a40000100800 */
[----:B0-----:R-:W-:Y:S01]  /*4950*/  VIADD R1, R1, 0x38 ;  /* 0x0000003801017836 */ /* 0x001fe20000000000 */
[----:B--2---:R-:W-:Y:S06]  /*4960*/  RET.REL.NODEC R20 `(_Z12create_worldPP7hitableS1_PP6cameraiiP17curandStateXORWOW) ;  /* 0xffffffb414a47950 */ /* 0x004fec0003c3ffff */
        .type           $_Z12create_worldPP7hitableS1_PP6cameraiiP17curandStateXORWOW$_ZNK12hitable_list3hitERK3rayffR10hit_record,@function
        .size           $_Z12create_worldPP7hitableS1_PP6cameraiiP17curandStateXORWOW$_ZNK12hitable_list3hitERK3rayffR10hit_record,($_Z12create_worldPP7hitableS1_PP6cameraiiP17curandStateXORWOW$_ZNK5metal7scatterERK3rayRK10hit_recordR4vec3RS0_P17curandStateXORWOW - $_Z12create_worldPP7hitableS1_PP6cameraiiP17curandStateXORWOW$_ZNK12hitable_list3hitERK3rayffR10hit_record)
$_Z12create_worldPP7hitableS1_PP6cameraiiP17curandStateXORWOW$_ZNK12hitable_list3hitERK3rayffR10hit_record:
[----:B------:R-:W-:-:S05]  /*4970*/  IADD3 R1, PT, PT, R1, -0x70, RZ ;  /* 0xffffff9001017810 */ /* 0x000fca0007ffe0ff */
        /* <DEDUP_REMOVED lines=22> */
[----:B------:R4:W-:Y:S01]  /*4ae0*/  STL [R1+0x2c], R16 ;  /* 0x00002c1001007387 */ /* 0x0009e20000100800 */
[----:B---3--:R-:W-:-:S03]  /*4af0*/  IMAD.MOV.U32 R18, RZ, RZ, R6 ;  /* 0x000000ffff127224 */ /* 0x008fc600078e0006 */
[----:B------:R3:W-:Y:S01]  /*4b00*/  STL [R1+0x28], R2 ;  /* 0x0000280201007387 */ /* 0x0007e20000100800 */
[----:B--2---:R-:W-:Y:S01]  /*4b10*/  IMAD.MOV.U32 R17, RZ, RZ, R7 ;  /* 0x000000ffff117224 */ /* 0x004fe200078e0007 */
[----:B----4-:R-:W-:Y:S01]  /*4b20*/  MOV R16, R8 ;  /* 0x0000000800107202 */ /* 0x010fe20000000f00 */
[----:B---3--:R-:W-:Y:S01]  /*4b30*/  IMAD.MOV.U32 R2, RZ, RZ, R9 ;  /* 0x000000ffff027224 */ /* 0x008fe200078e0009 */
[----:B------:R-:W2:Y:S02]  /*4b40*/  LDC.64 R36, c[0x0][0x358] ;  /* 0x0000d600ff247b82 */ /* 0x000ea40000000a00 */
[----:B--2---:R-:W-:Y:S02]  /*4b50*/  R2UR UR4, R36 ;  /* 0x00000000240472ca */ /* 0x004fe400000e0000 */
[----:B------:R-:W-:-:S13]  /*4b60*/  R2UR UR5, R37 ;  /* 0x00000000250572ca */ /* 0x000fda00000e0000 */
[----:B------:R-:W2:Y:S01]  /*4b70*/  LD.E R0, desc[UR4][R30.64+0x10] ;  /* 0x000010041e007980 */ /* 0x000ea2000c101900 */
[----:B------:R-:W3:Y:S01]  /*4b80*/  LDCU UR4, c[0x0][0x2f8] ;  /* 0x00005f00ff0477ac */ /* 0x000ee20008000800 */
[----:B------:R-:W-:Y:S01]  /*4b90*/  BSSY.RECONVERGENT B7, `(.L_x_61) ;  /* 0x000003c000077945 */ /* 0x000fe20003800200 */
[----:B------:R-:W-:Y:S01]  /*4ba0*/  PRMT R26, RZ, 0x7610, R26 ;  /* 0x00007610ff1a7816 */ /* 0x000fe2000000001a */
[----:B------:R-:W4:Y:S01]  /*4bb0*/  LDCU UR5, c[0x0][0x2fc] ;  /* 0x00005f80ff0577ac */ /* 0x000f220008000800 */
[----:B---3--:R-:W-:-:S05]  /*4bc0*/  IADD3 R22, P1, PT, R1, UR4, RZ ;  /* 0x0000000401167c10 */ /* 0x008fca000ff3e0ff */
[----:B----4-:R-:W-:Y:S01]  /*4bd0*/  IMAD.X R19, RZ, RZ, UR5, P1 ;  /* 0x00000005ff137e24 */ /* 0x010fe200088e06ff */
[----:B--2---:R-:W-:-:S13]  /*4be0*/  ISETP.GE.AND P0, PT, R0, 0x1, PT ;  /* 0x000000010000780c */ /* 0x004fda0003f06270 */
[----:B01----:R-:W-:Y:S05]  /*4bf0*/  @!P0 BRA `(.L_x_62) ;  /* 0x0000000000d48947 */ /* 0x003fea0003800000 */
[----:B------:R-:W-:Y:S01]  /*4c00*/  PRMT R26, RZ, 0x7610, R26 ;  /* 0x00007610ff1a7816 */ /* 0x000fe2000000001a */
[----:B------:R-:W-:-:S07]  /*4c10*/  IMAD.MOV.U32 R23, RZ, RZ, RZ ;  /* 0x000000ffff177224 */ /* 0x000fce00078e00ff */
.L_x_66:
[----:B------:R-:W-:Y:S02]  /*4c20*/  R2UR UR4, R36 ;  /* 0x00000000240472ca */ /* 0x000fe400000e0000 */
[----:B------:R-:W-:-:S13]  /*4c30*/  R2UR UR5, R37 ;  /* 0x00000000250572ca */ /* 0x000fda00000e0000 */
[----:B0-----:R-:W2:Y:S02]  /*4c40*/  LD.E.64 R10, desc[UR4][R30.64+0x8] ;  /* 0x000008041e0a7980 */ /* 0x001ea4000c101b00 */
[----:B--2---:R-:W-:-:S05]  /*4c50*/  IMAD.WIDE.U32 R10, R23, 0x8, R10 ;  /* 0x00000008170a7825 */ /* 0x004fca00078e000a */
[----:B------:R-:W2:Y:S04]  /*4c60*/  LD.E.64 R4, desc[UR4][R10.64] ;  /* 0x000000040a047980 */ /* 0x000ea8000c101b00 */
[----:B--2---:R-:W2:Y:S04]  /*4c70*/  LD.E.64 R12, desc[UR4][R4.64] ;  /* 0x00000004040c7980 */ /* 0x004ea8000c101b00 */
[----:B--2---:R-:W2:Y:S01]  /*4c80*/  LD.E R12, desc[UR4][R12.64] ;  /* 0x000000040c0c7980 */ /* 0x004ea2000c101900 */
[----:B------:R-:W-:Y:S01]  /*4c90*/  BSSY.RECONVERGENT B6, `(.L_x_63) ;  /* 0x000000b000067945 */ /* 0x000fe20003800200 */
[----:B------:R-:W-:Y:S01]  /*4ca0*/  IMAD.MOV.U32 R6, RZ, RZ, R18 ;  /* 0x000000ffff067224 */ /* 0x000fe200078e0012 */
[----:B------:R-:W-:Y:S01]  /*4cb0*/  MOV R7, R17 ;  /* 0x0000001100077202 */ /* 0x000fe20000000f00 */
[----:B------:R-:W-:Y:S01]  /*4cc0*/  IMAD.MOV.U32 R8, RZ, RZ, R16 ;  /* 0x000000ffff087224 */ /* 0x000fe200078e0010 */
[----:B------:R-:W-:Y:S01]  /*4cd0*/  MOV R10, R22 ;  /* 0x00000016000a7202 */ /* 0x000fe20000000f00 */
[----:B------:R-:W-:Y:S01]  /*4ce0*/  IMAD.MOV.U32 R9, RZ, RZ, R2 ;  /* 0x000000ffff097224 */ /* 0x000fe200078e0002 */
[----:B------:R-:W-:Y:S01]  /*4cf0*/  MOV R20, 0x4d40 ;  /* 0x00004d4000147802 */ /* 0x000fe20000000f00 */
[----:B------:R-:W-:-:S02]  /*4d00*/  IMAD.MOV.U32 R11, RZ, RZ, R19 ;  /* 0x000000ffff0b7224 */ /* 0x000fc400078e0013 */
[----:B------:R-:W-:Y:S01]  /*4d10*/  IMAD.MOV.U32 R21, RZ, RZ, 0x0 ;  /* 0x00000000ff157424 */ /* 0x000fe200078e00ff */
[----:B--2---:R0:W1:Y:S06]  /*4d20*/  LDC.64 R14, c[0x2][R12] ;  /* 0x008000000c0e7b82 */ /* 0x00406c0000000a00 */
[----:B01----:R-:W-:Y:S05]  /*4d30*/  CALL.REL.NOINC R14 `(_Z12create_worldPP7hitableS1_PP6cameraiiP17curandStateXORWOW) ;  /* 0xffffffb00eb07344 */ /* 0x003fea0003c3ffff */
[----:B------:R-:W-:Y:S05]  /*4d40*/  BSYNC.RECONVERGENT B6 ;  /* 0x0000000000067941 */ /* 0x000fea0003800200 */
.L_x_63:
[----:B------:R-:W-:Y:S01]  /*4d50*/  PRMT R4, R4, 0x9910, RZ ;  /* 0x0000991004047816 */ /* 0x000fe200000000ff */
[----:B------:R-:W-:Y:S03]  /*4d60*/  BSSY.RECONVERGENT B0, `(.L_x_64) ;  /* 0x0000018000007945 */ /* 0x000fe60003800200 */
[----:B------:R-:W-:-:S13]  /*4d70*/  ISETP.NE.AND P0, PT, R4, RZ, PT ;  /* 0x000000ff0400720c */ /* 0x000fda0003f05270 */
[----:B------:R-:W-:Y:S05]  /*4d80*/  @!P0 BRA `(.L_x_65) ;  /* 0x0000000000548947 */ /* 0x000fea0003800000 */
[----:B------:R-:W2:Y:S04]  /*4d90*/  LDL.64 R10, [R1+0x8] ;  /* 0x00000800010a7983 */ /* 0x000ea80000100a00 */
[----:B------:R-:W3:Y:S04]  /*4da0*/  LDL.64 R4, [R1+0x10] ;  /* 0x0000100001047983 */ /* 0x000ee80000100a00 */
[----:B------:R-:W4:Y:S04]  /*4db0*/  LDL.64 R8, [R1+0x20] ;  /* 0x0000200001087983 */ /* 0x000f280000100a00 */
[----:B------:R-:W5:Y:S04]  /*4dc0*/  LDL.64 R2, [R1] ;  /* 0x0000000001027983 */ /* 0x000f680000100a00 */
[----:B------:R-:W5:Y:S01]  /*4dd0*/  LDL R7, [R1+0x18] ;  /* 0x0000180001077983 */ /* 0x000f620000100800 */
[----:B------:R-:W-:Y:S01]  /*4de0*/  R2UR UR6, R36 ;  /* 0x00000000240672ca */ /* 0x000fe200000e0000 */
[----:B------:R-:W-:Y:S01]  /*4df0*/  HFMA2 R26, -RZ, RZ, 0, 5.9604644775390625e-08 ;  /* 0x00000001ff1a7431 */ /* 0x000fe200000001ff */
[----:B------:R-:W-:-:S02]  /*4e00*/  R2UR UR7, R37 ;  /* 0x00000000250772ca */ /* 0x000fc400000e0000 */
[C---:B------:R-:W-:Y:S02]  /*4e10*/  R2UR UR8, R36.reuse ;  /* 0x00000000240872ca */ /* 0x040fe400000e0000 */
[C---:B------:R-:W-:Y:S02]  /*4e20*/  R2UR UR9, R37.reuse ;  /* 0x00000000250972ca */ /* 0x040fe400000e0000 */
[C---:B------:R-:W-:Y:S02]  /*4e30*/  R2UR UR12, R36.reuse ;  /* 0x00000000240c72ca */ /* 0x040fe400000e0000 */
[C---:B------:R-:W-:Y:S02]  /*4e40*/  R2UR UR13, R37.reuse ;  /* 0x00000000250d72ca */ /* 0x040fe400000e0000 */
[----:B------:R-:W-:Y:S02]  /*4e50*/  R2UR UR4, R36 ;  /* 0x00000000240472ca */ /* 0x000fe400000e0000 */
[----:B------:R-:W-:-:S02]  /*4e60*/  R2UR UR5, R37 ;  /* 0x00000000250572ca */ /* 0x000fc400000e0000 */
[----:B------:R-:W-:Y:S02]  /*4e70*/  R2UR UR10, R36 ;  /* 0x00000000240a72ca */ /* 0x000fe400000e0000 */
[----:B------:R-:W-:Y:S01]  /*4e80*/  R2UR UR11, R37 ;  /* 0x00000000250b72ca */ /* 0x000fe200000e0000 */
[----:B--2---:R0:W-:Y:S04]  /*4e90*/  ST.E.64 desc[UR6][R28.64+0x8], R10 ;  /* 0x0000080a1c007985 */ /* 0x0041e8000c101b06 */
[----:B---3--:R0:W-:Y:S04]  /*4ea0*/  ST.E.64 desc[UR8][R28.64+0x10], R4 ;  /* 0x000010041c007985 */ /* 0x0081e8000c101b08 */
[----:B----4-:R0:W-:Y:S04]  /*4eb0*/  ST.E.64 desc[UR12][R28.64+0x20], R8 ;  /* 0x000020081c007985 */ /* 0x0101e8000c101b0c */
[----:B-----5:R0:W-:Y:S04]  /*4ec0*/  ST.E.64 desc[UR4][R28.64], R2 ;  /* 0x000000021c007985 */ /* 0x0201e8000c101b04 */
[----:B------:R0:W-:Y:S02]  /*4ed0*/  ST.E desc[UR10][R28.64+0x18], R7 ;  /* 0x000018071c007985 */ /* 0x0001e4000c10190a */
.L_x_65:
[----:B------:R-:W-:Y:S05]  /*4ee0*/  BSYNC.RECONVERGENT B0 ;  /* 0x0000000000007941 */ /* 0x000fea0003800200 */
.L_x_64:
[----:B------:R-:W-:Y:S02]  /*4ef0*/  R2UR UR4, R36 ;  /* 0x00000000240472ca */ /* 0x000fe400000e0000 */
[----:B------:R-:W-:-:S13]  /*4f00*/  R2UR UR5, R37 ;  /* 0x00000000250572ca */ /* 0x000fda00000e0000 */
[----:B------:R-:W2:Y:S01]  /*4f10*/  LD.E R0, desc[UR4][R30.64+0x10] ;  /* 0x000010041e007980 */ /* 0x000ea2000c101900 */
[----:B------:R-:W-:-:S05]  /*4f20*/  VIADD R23, R23, 0x1 ;  /* 0x0000000117177836 */ /* 0x000fca0000000000 */
[----:B--2---:R-:W-:-:S13]  /*4f30*/  ISETP.GE.AND P0, PT, R23, R0, PT ;  /* 0x000000001700720c */ /* 0x004fda0003f06270 */
[----:B------:R-:W-:Y:S05]  /*4f40*/  @!P0 BRA `(.L_x_66) ;  /* 0xfffffffc00348947 */ /* 0x000fea000383ffff */
.L_x_62:
[----:B------:R-:W-:Y:S05]  /*4f50*/  BSYNC.RECONVERGENT B7 ;  /* 0x0000000000077941 */ /* 0x000fea0003800200 */
.L_x_61:
[----:B------:R-:W2:Y:S01]  /*4f60*/  LDL R20, [R1+0x3c] ;  /* 0x00003c0001147983 */ /* 0x000ea20000100800 */
[----:B0-----:R-:W-:Y:S01]  /*4f70*/  LOP3.LUT R4, R26, 0xffff, RZ, 0xc0, !PT ;  /* 0x0000ffff1a047812 */ /* 0x001fe200078ec0ff */
[----:B------:R0:W-:Y:S05]  /*4f80*/  BMOV.32 B6, R24 ;  /* 0x0000001806007356 */ /* 0x0001ea0000000000 */
[----:B------:R-:W2:Y:S01]  /*4f90*/  LDL R21, [R1+0x40] ;  /* 0x0000400001157983 */ /* 0x000ea20000100800 */
[----:B------:R1:W-:Y:S05]  /*4fa0*/  BMOV.32 B7, R25 ;  /* 0x0000001907007356 */ /* 0x0003ea0000000000 */
[----:B------:R-:W2:Y:S01]  /*4fb0*/  LDL R2, [R1+0x28] ;  /* 0x0000280001027983 */ /* 0x000ea20000100800 */
[----:B------:R-:W-:-:S03]  /*4fc0*/  PRMT R4, R4, 0x8880, RZ ;  /* 0x0000888004047816 */ /* 0x000fc600000000ff */
[----:B------:R-:W2:Y:S04]  /*4fd0*/  LDL R16, [R1+0x2c] ;  /* 0x00002c0001107983 */ /* 0x000ea80000100800 */
[----:B------:R-:W2:Y:S04]  /*4fe0*/  LDL R17, [R1+0x30] ;  /* 0x0000300001117983 */ /* 0x000ea80000100800 */
[----:B------:R-:W2:Y:S04]  /*4ff0*/  LDL R18, [R1+0x34] ;  /* 0x0000340001127983 */ /* 0x000ea80000100800 */
[----:B------:R-:W2:Y:S04]  /*5000*/  LDL R19, [R1+0x38] ;  /* 0x0000380001137983 */ /* 0x000ea80000100800 */
[----:B------:R-:W2:Y:S04]  /*5010*/  LDL R22, [R1+0x44] ;  /* 0x0000440001167983 */ /* 0x000ea80000100800 */
[----:B------:R-:W2:Y:S04]  /*5020*/  LDL R23, [R1+0x48] ;  /* 0x0000480001177983 */ /* 0x000ea80000100800 */
[----:B0-----:R-:W2:Y:S04]  /*5030*/  LDL R24, [R1+0x4c] ;  /* 0x00004c0001187983 */ /* 0x001ea80000100800 */
[----:B-1----:R-:W2:Y:S04]  /*5040*/  LDL R25, [R1+0x50] ;  /* 0x0000500001197983 */ /* 0x002ea80000100800 */
        /* <DEDUP_REMOVED lines=9> */
        .type           $_Z12create_worldPP7hitableS1_PP6cameraiiP17curandStateXORWOW$_ZNK5metal7scatterERK3rayRK10hit_recordR4vec3RS0_P17curandStateXORWOW,@function
        .size           $_Z12create_worldPP7hitableS1_PP6cameraiiP17curandStateXORWOW$_ZNK5metal7scatterERK3rayRK10hit_recordR4vec3RS0_P17curandStateXORWOW,($_Z12create_worldPP7hitableS1_PP6cameraiiP17curandStateXORWOW$_ZNK6sphere3hitERK3rayffR10hit_record - $_Z12create_worldPP7hitableS1_PP6cameraiiP17curandStateXORWOW$_ZNK5metal7scatterERK3rayRK10hit_recordR4vec3RS0_P17curandStateXORWOW)
$_Z12create_worldPP7hitableS1_PP6cameraiiP17curandStateXORWOW$_ZNK5metal7scatterERK3rayRK10hit_recordR4vec3RS0_P17curandStateXORWOW:
        /* <DEDUP_REMOVED lines=8> */
[----:B------:R-:W-:Y:S04]  /*5160*/  STL [R1], R2 ;  /* 0x0000000201007387 */ /* 0x000fe80000100800 */
[----:B------:R0:W-:Y:S04]  /*5170*/  STL [R1+0xc], R18 ;  /* 0x00000c1201007387 */ /* 0x0001e80000100800 */
[----:B------:R1:W-:Y:S04]  /*5180*/  STL [R1+0x40], R31 ;  /* 0x0000401f01007387 */ /* 0x0003e80000100800 */
[----:B------:R2:W-:Y:S01]  /*5190*/  STL [R1+0x3c], R30 ;  /* 0x00003c1e01007387 */ /* 0x0005e20000100800 */
[----:B0-----:R-:W0:Y:S05]  /*51a0*/  BMOV.32.CLEAR R18, B6 ;  /* 0x0000000006127355 */ /* 0x001e2a0000100000 */
[----:B------:R3:W-:Y:S01]  /*51b0*/  STL [R1+0x38], R29 ;  /* 0x0000381d01007387 */ /* 0x0007e20000100800 */
[----:B-1----:R-:W-:Y:S01]  /*51c0*/  MOV R31, R5 ;  /* 0x00000005001f7202 */ /* 0x002fe20000000f00 */
[----:B--2---:R-:W-:-:S02]  /*51d0*/  IMAD.MOV.U32 R30, RZ, RZ, R4 ;  /* 0x000000ffff1e7224 */ /* 0x004fc400078e0004 */
[----:B------:R1:W-:Y:S04]  /*51e0*/  STL [R1+0x34], R28 ;  /* 0x0000341c01007387 */ /* 0x0003e80000100800 */
[----:B------:R2:W-:Y:S01]  /*51f0*/  STL [R1+0x30], R27 ;  /* 0x0000301b01007387 */ /* 0x0005e20000100800 */
[----:B---3--:R-:W-:-:S03]  /*5200*/  IMAD.MOV.U32 R29, RZ, RZ, R9 ;  /* 0x000000ffff1d7224 */ /* 0x008fc600078e0009 */
[----:B------:R3:W-:Y:S01]  /*5210*/  STL [R1+0x2c], R26 ;  /* 0x00002c1a01007387 */ /* 0x0007e20000100800 */
[----:B-1----:R-:W-:-:S03]  /*5220*/  IMAD.MOV.U32 R28, RZ, RZ, R8 ;  /* 0x000000ffff1c7224 */ /* 0x002fc600078e0008 */
[----:B------:R1:W-:Y:S01]  /*5230*/  STL [R1+0x28], R25 ;  /* 0x0000281901007387 */ /* 0x0003e20000100800 */
[----:B--2---:R-:W-:-:S03]  /*5240*/  IMAD.MOV.U32 R27, RZ, RZ, R11 ;  /* 0x000000ffff1b7224 */ /* 0x004fc600078e000b */
[----:B------:R2:W-:Y:S01]  /*5250*/  STL [R1+0x24], R24 ;  /* 0x0000241801007387 */ /* 0x0005e20000100800 */
[----:B---3--:R-:W-:-:S03]  /*5260*/  MOV R26, R10 ;  /* 0x0000000a001a7202 */ /* 0x008fc60000000f00 */
[----:B------:R3:W-:Y:S01]  /*5270*/  STL [R1+0x20], R23 ;  /* 0x0000201701007387 */ /* 0x0007e20000100800 */
[----:B-1----:R-:W-:-:S03]  /*5280*/  MOV R25, R13 ;  /* 0x0000000d00197202 */ /* 0x002fc60000000f00 */
[----:B------:R1:W-:Y:S01]  /*5290*/  STL [R1+0x1c], R22 ;  /* 0x00001c1601007387 */ /* 0x0003e20000100800 */
[----:B--2---:R-:W-:Y:S02]  /*52a0*/  IMAD.MOV.U32 R24, RZ, RZ, R12 ;  /* 0x000000ffff187224 */ /* 0x004fe400078e000c */
[----:B---3--:R-:W-:Y:S02]  /*52b0*/  IMAD.MOV.U32 R23, RZ, RZ, R15 ;  /* 0x000000ffff177224 */ /* 0x008fe400078e000f */
[----:B-1----:R-:W-:Y:S01]  /*52c0*/  IMAD.MOV.U32 R22, RZ, RZ, R14 ;  /* 0x000000ffff167224 */ /* 0x002fe200078e000e */
[----:B------:R-:W1:Y:S02]  /*52d0*/  LDC.64 R36, c[0x0][0x358] ;  /* 0x0000d600ff247b82 */ /* 0x000e640000000a00 */
[----:B-1----:R-:W-:Y:S02]  /*52e0*/  R2UR UR6, R36 ;  /* 0x00000000240672ca */ /* 0x002fe400000e0000 */
[----:B------:R-:W-:-:S02]  /*52f0*/  R2UR UR7, R37 ;  /* 0x00000000250772ca */ /* 0x000fc400000e0000 */
[C---:B------:R-:W-:Y:S02]  /*5300*/  R2UR UR4, R36.reuse ;  /* 0x00000000240472ca */ /* 0x040fe400000e0000 */
[C---:B------:R-:W-:Y:S02]  /*5310*/  R2UR UR5, R37.reuse ;  /* 0x00000000250572ca */ /* 0x040fe400000e0000 */
[----:B------:R-:W-:Y:S02]  /*5320*/  R2UR UR8, R36 ;  /* 0x00000000240872ca */ /* 0x000fe400000e0000 */
[----:B------:R-:W-:-:S05]  /*5330*/  R2UR UR9, R37 ;  /* 0x00000000250972ca */ /* 0x000fca00000e0000 */
[----:B------:R-:W2:Y:S04]  /*5340*/  LD.E R16, desc[UR6][R6.64+0x10] ;  /* 0x0000100606107980 */ /* 0x000ea8000c101900 */
[----:B------:R-:W3:Y:S04]  /*5350*/  LD.E R17, desc[UR4][R6.64+0xc] ;  /* 0x00000c0406117980 */ /* 0x000ee8000c101900 */
[----:B------:R-:W4:Y:S01]  /*5360*/  LD.E R2, desc[UR8][R6.64+0x14] ;  /* 0x0000140806027980 */ /* 0x000f22000c101900 */
[----:B------:R-:W-:Y:S01]  /*5370*/  BSSY.RECONVERGENT B6, `(.L_x_67) ;  /* 0x0000010000067945 */ /* 0x000fe20003800200 */
[----:B--2---:R-:W-:-:S04]  /*5380*/  FMUL R0, R16, R16 ;  /* 0x0000001010007220 */ /* 0x004fc80000400000 */
[----:B---3--:R-:W-:-:S04]  /*5390*/  FFMA R3, R17, R17, R0 ;  /* 0x0000001111037223 */ /* 0x008fc80000000000 */
[----:B----4-:R-:W-:-:S04]  /*53a0*/  FFMA R4, R2, R2, R3 ;  /* 0x0000000202047223 */ /* 0x010fc80000000003 */
[----:B------:R-:W-:Y:S01]  /*53b0*/  VIADD R0, R4, 0xf3000000 ;  /* 0xf300000004007836 */ /* 0x000fe20000000000 */
[----:B------:R1:W2:Y:S04]  /*53c0*/  MUFU.RSQ R5, R4 ;  /* 0x0000000400057308 */ /* 0x0002a80000001400 */
[----:B------:R-:W-:-:S13]  /*53d0*/  ISETP.GT.U32.AND P0, PT, R0, 0x727fffff, PT ;  /* 0x727fffff0000780c */ /* 0x000fda0003f04070 */
[----:B012---:R-:W-:Y:S05]  /*53e0*/  @!P0 BRA `(.L_x_68) ;  /* 0x0000000000108947 */ /* 0x007fea0003800000 */
[----:B------:R-:W-:Y:S01]  /*53f0*/  HFMA2 R21, -RZ, RZ, 0, 0 ;  /* 0x00000000ff157431 */ /* 0x000fe200000001ff */
[----:B------:R-:W-:-:S07]  /*5400*/  MOV R20, 0x5420 ;  /* 0x0000542000147802 */ /* 0x000fce0000000f00 */
[----:B------:R-:W-:Y:S05]  /*5410*/  CALL.REL.NOINC `($__internal_1_$__cuda_sm20_sqrt_rn_f32_slowpath) ;  /* 0x0000001c00b87944 */ /* 0x000fea0003c00000 */
[----:B------:R-:W-:Y:S05]  /*5420*/  BRA `(.L_x_69) ;  /* 0x0000000000107947 */ /* 0x000fea0003800000 */
.L_x_68:
[----:B------:R-:W-:Y:S01]  /*5430*/  FMUL.FTZ R3, R4, R5 ;  /* 0x0000000504037220 */ /* 0x000fe20000410000 */
[----:B------:R-:W-:-:S03]  /*5440*/  FMUL.FTZ R0, R5, 0.5 ;  /* 0x3f00000005007820 */ /* 0x000fc60000410000 */
[----:B------:R-:W-:-:S04]  /*5450*/  FFMA R4, -R3, R3, R4 ;  /* 0x0000000303047223 */ /* 0x000fc80000000104 */
[----:B------:R-:W-:-:S07]  /*5460*/  FFMA R4, R4, R0, R3 ;  /* 0x0000000004047223 */ /* 0x000fce0000000003 */
.L_x_69:
[----:B------:R-:W-:Y:S05]  /*5470*/  BSYNC.RECONVERGENT B6 ;  /* 0x0000000000067941 */ /* 0x000fea0003800200 */
.L_x_67:
[----:B------:R-:W-:Y:S01]  /*5480*/  VIADD R0, R4, 0x1800000 ;  /* 0x0180000004007836 */ /* 0x000fe20000000000 */
[----:B------:R-:W-:Y:S04]  /*5490*/  BSSY.RECONVERGENT B6, `(.L_x_70) ;  /* 0x000000d000067945 */ /* 0x000fe80003800200 */
[----:B------:R-:W-:-:S04]  /*54a0*/  LOP3.LUT R0, R0, 0x7f800000, RZ, 0xc0, !PT ;  /* 0x7f80000000007812 */ /* 0x000fc800078ec0ff */
[----:B------:R-:W-:-:S13]  /*54b0*/  ISETP.GT.U32.AND P0, PT, R0, 0x1ffffff, PT ;  /* 0x01ffffff0000780c */ /* 0x000fda0003f04070 */
[----:B------:R-:W-:Y:S05]  /*54c0*/  @P0 BRA `(.L_x_71) ;  /* 0x0000000000140947 */ /* 0x000fea0003800000 */
[----:B------:R-:W-:Y:S01]  /*54d0*/  MOV R20, 0x5500 ;  /* 0x0000550000147802 */ /* 0x000fe20000000f00 */
[----:B------:R-:W-:-:S07]  /*54e0*/  IMAD.MOV.U32 R21, RZ, RZ, 0x0 ;  /* 0x00000000ff157424 */ /* 0x000fce00078e00ff */
[----:B------:R-:W-:Y:S05]  /*54f0*/  CALL.REL.NOINC `($__internal_0_$__cuda_sm20_rcp_rn_f32_slowpath) ;  /* 0x0000001800a87944 */ /* 0x000fea0003c00000 */
[----:B------:R-:W-:Y:S01]  /*5500*/  MOV R3, R4 ;  /* 0x0000000400037202 */ /* 0x000fe20000000f00 */
[----:B------:R-:W-:Y:S06]  /*5510*/  BRA `(.L_x_72) ;  /* 0x0000000000107947 */ /* 0x000fec0003800000 */
.L_x_71:
[----:B------:R-:W0:Y:S02]  /*5520*/  MUFU.RCP R3, R4 ;  /* 0x0000000400037308 */ /* 0x000e240000001000 */
[----:B0-----:R-:W-:-:S04]  /*5530*/  FFMA R0, R3, R4, -1 ;  /* 0xbf80000003007423 */ /* 0x001fc80000000004 */
[----:B------:R-:W-:-:S04]  /*5540*/  FADD.FTZ R0, -R0, -RZ ;  /* 0x800000ff00007221 */ /* 0x000fc80000010100 */
[----:B------:R-:W-:-:S07]  /*5550*/  FFMA R3, R3, R0, R3 ;  /* 0x0000000003037223 */ /* 0x000fce0000000003 */
.L_x_72:
[----:B------:R-:W-:Y:S05]  /*5560*/  BSYNC.RECONVERGENT B6 ;  /* 0x0000000000067941 */ /* 0x000fea0003800200 */
.L_x_70:
[C---:B------:R-:W-:Y:S02]  /*5570*/  R2UR UR6, R36.reuse ;  /* 0x00000000240672ca */ /* 0x040fe400000e0000 */
[C---:B------:R-:W-:Y:S02]  /*5580*/  R2UR UR7, R37.reuse ;  /* 0x00000000250772ca */ /* 0x040fe400000e0000 */
[C---:B------:R-:W-:Y:S02]  /*5590*/  R2UR UR4, R36.reuse ;  /* 0x00000000240472ca */ /* 0x040fe400000e0000 */
[C---:B------:R-:W-:Y:S02]  /*55a0*/  R2UR UR5, R37.reuse ;  /* 0x00000000250572ca */ /* 0x040fe400000e0000 */
[----:B------:R-:W-:Y:S02]  /*55b0*/  R2UR UR8, R36 ;  /* 0x00000000240872ca */ /* 0x000fe400000e0000 */
[----:B------:R-:W-:-:S05]  /*55c0*/  R2UR UR9, R37 ;  /* 0x00000000250972ca */ /* 0x000fca00000e0000 */
[----:B------:R-:W2:Y:S01]  /*55d0*/  LD.E R12, desc[UR6][R28.64+0x14] ;  /* 0x000014061c0c7980 */ /* 0x000ea2000c101900 */
[----:B------:R-:W-:-:S03]  /*55e0*/  R2UR UR10, R36 ;  /* 0x00000000240a72ca */ /* 0x000fc600000e0000 */
[----:B------:R-:W3:Y:S01]  /*55f0*/  LD.E R10, desc[UR4][R28.64+0x10] ;  /* 0x000010041c0a7980 */ /* 0x000ee2000c101900 */
[----:B------:R-:W-:-:S03]  /*5600*/  R2UR UR11, R37 ;  /* 0x00000000250b72ca */ /* 0x000fc600000e0000 */
[----:B------:R-:W4:Y:S04]  /*5610*/  LD.E R15, desc[UR8][R28.64+0x18] ;  /* 0x000018081c0f7980 */ /* 0x000f28000c101900 */
[----:B------:R0:W5:Y:S04]  /*5620*/  LD.E R0, desc[UR4][R30.64+0x14] ;  /* 0x000014041e007980 */ /* 0x000168000c101900 */
[----:B------:R0:W5:Y:S04]  /*5630*/  LD.E.64 R8, desc[UR6][R22.64] ;  /* 0x0000000616087980 */ /* 0x000168000c101b00 */
[----:B------:R0:W5:Y:S04]  /*5640*/  LD.E.64 R4, desc[UR8][R22.64+0x8] ;  /* 0x0000080816047980 */ /* 0x000168000c101b00 */
[----:B------:R0:W5:Y:S01]  /*5650*/  LD.E.64 R6, desc[UR10][R22.64+0x10] ;  /* 0x0000100a16067980 */ /* 0x000162000c101b00 */
[-C--:B------:R-:W-:Y:S01]  /*5660*/  FMUL R13, R16, R3.reuse ;  /* 0x00000003100d7220 */ /* 0x080fe20000400000 */
[-C--:B------:R-:W-:Y:S01]  /*5670*/  FMUL R11, R17, R3.reuse ;  /* 0x00000003110b7220 */ /* 0x080fe20000400000 */
[----:B------:R-:W-:Y:S01]  /*5680*/  FMUL R2, R2, R3 ;  /* 0x0000000302027220 */ /* 0x000fe20000400000 */
[----:B------:R-:W-:Y:S01]  /*5690*/  BSSY.RECONVERGENT B0, `(.L_x_73) ;  /* 0x0000032000007945 */ /* 0x000fe20003800200 */
[----:B--2---:R-:W-:-:S04]  /*56a0*/  FMUL R14, R13, R12 ;  /* 0x0000000c0d0e7220 */ /* 0x004fc80000400000 */
[----:B---3--:R-:W-:-:S04]  /*56b0*/  FFMA R3, R11, R10, R14 ;  /* 0x0000000a0b037223 */ /* 0x008fc8000000000e */
[----:B----4-:R-:W-:-:S04]  /*56c0*/  FFMA R3, R2, R15, R3 ;  /* 0x0000000f02037223 */ /* 0x010fc80000000003 */
[----:B------:R-:W-:-:S04]  /*56d0*/  FADD R3, R3, R3 ;  /* 0x0000000303037221 */ /* 0x000fc80000000000 */
[-C--:B------:R-:W-:Y:S01]  /*56e0*/  FFMA R11, -R10, R3.reuse, R11 ;  /* 0x000000030a0b7223 */ /* 0x080fe2000000010b */
[-C--:B------:R-:W-:Y:S01]  /*56f0*/  FFMA R13, -R12, R3.reuse, R13 ;  /* 0x000000030c0d7223 */ /* 0x080fe2000000010d */
[----:B0-----:R-:W-:-:S07]  /*5700*/  FFMA R15, R15, -R3, R2 ;  /* 0x800000030f0f7223 */ /* 0x001fce0000000002 */
.L_x_74:
[----:B-----5:R-:W-:Y:S01]  /*5710*/  SHF.R.U32.HI R2, RZ, 0x2, R9 ;  /* 0x00000002ff027819 */ /* 0x020fe20000011609 */
[----:B------:R-:W-:Y:S01]  /*5720*/  IMAD.SHL.U32 R3, R7, 0x10, RZ ;  /* 0x0000001007037824 */ /* 0x000fe200078e00ff */
[----:B------:R-:W-:Y:S02]  /*5730*/  SHF.R.U32.HI R17, RZ, 0x2, R4 ;  /* 0x00000002ff117819 */ /* 0x000fe40000011604 */
[----:B------:R-:W-:Y:S02]  /*5740*/  LOP3.LUT R2, R2, R9, RZ, 0x3c, !PT ;  /* 0x0000000902027212 */ /* 0x000fe400078e3cff */
[----:B------:R-:W-:Y:S02]  /*5750*/  LOP3.LUT R17, R17, R4, RZ, 0x3c, !PT ;  /* 0x0000000411117212 */ /* 0x000fe400078e3cff */
[----:B------:R-:W-:Y:S01]  /*5760*/  SHF.R.U32.HI R10, RZ, 0x2, R5 ;  /* 0x00000002ff0a7819 */ /* 0x000fe20000011605 */
[----:B------:R-:W-:Y:S01]  /*5770*/  IMAD.SHL.U32 R9, R2, 0x2, RZ ;  /* 0x0000000202097824 */ /* 0x000fe200078e00ff */
[----:B------:R-:W-:-:S02]  /*5780*/  SHF.L.U32 R4, R17, 0x1, RZ ;  /* 0x0000000111047819 */ /* 0x000fc400000006ff */
[----:B------:R-:W-:Y:S02]  /*5790*/  LOP3.LUT R10, R10, R5, RZ, 0x3c, !PT ;  /* 0x000000050a0a7212 */ /* 0x000fe400078e3cff */
[----:B------:R-:W-:Y:S01]  /*57a0*/  LOP3.LUT R2, R2, R9, R3, 0x96, !PT ;  /* 0x0000000902027212 */ /* 0x000fe200078e9603 */
[----:B------:R-:W-:-:S03]  /*57b0*/  IMAD.MOV.U32 R9, RZ, RZ, R6 ;  /* 0x000000ffff097224 */ /* 0x000fc600078e0006 */
[----:B------:R-:W-:-:S05]  /*57c0*/  LOP3.LUT R3, R2, R7, RZ, 0x3c, !PT ;  /* 0x0000000702037212 */ /* 0x000fca00078e3cff */
[----:B------:R-:W-:-:S05]  /*57d0*/  IMAD.SHL.U32 R2, R3, 0x10, RZ ;  /* 0x0000001003027824 */ /* 0x000fca00078e00ff */
[----:B------:R-:W-:Y:S01]  /*57e0*/  LOP3.LUT R2, R17, R4, R2, 0x96, !PT ;  /* 0x0000000411027212 */ /* 0x000fe200078e9602 */
[----:B------:R-:W-:Y:S01]  /*57f0*/  IMAD.MOV.U32 R17, RZ, RZ, 0x2f800000 ;  /* 0x2f800000ff117424 */ /* 0x000fe200078e00ff */
[----:B------:R-:W-:Y:S02]  /*5800*/  SHF.L.U32 R4, R10, 0x1, RZ ;  /* 0x000000010a047819 */ /* 0x000fe400000006ff */
[----:B------:R-:W-:Y:S01]  /*5810*/  LOP3.LUT R6, R2, R3, RZ, 0x3c, !PT ;  /* 0x0000000302067212 */ /* 0x000fe200078e3cff */
[----:B------:R-:W-:-:S04]  /*5820*/  IMAD.MOV.U32 R2, RZ, RZ, R7 ;  /* 0x000000ffff027224 */ /* 0x000fc800078e0007 */
        /* <DEDUP_REMOVED lines=11> */
[----:B------:R-:W-:-:S05]  /*58e0*/  I2FP.F32.U32 R10, R10 ;  /* 0x0000000a000a7245 */ /* 0x000fca0000201000 */
[----:B------:R-:W-:Y:S01]  /*58f0*/  FFMA R10, R10, R17, 1.1641532182693481445e-10 ;  /* 0x2f0000000a0a7423 */ /* 0x000fe20000000011 */
[----:B------:R-:W-:-:S05]  /*5900*/  HFMA2 R17, -RZ, RZ, 2, 0 ;  /* 0x40000000ff117431 */ /* 0x000fca00000001ff */
[-C--:B------:R-:W-:Y:S01]  /*5910*/  FFMA R12, R5, R17.reuse, -1 ;  /* 0xbf800000050c7423 */ /* 0x080fe20000000011 */
[-C--:B------:R-:W-:Y:S01]  /*5920*/  FFMA R33, R4, R17.reuse, -1 ;  /* 0xbf80000004217423 */ /* 0x080fe20000000011 */
[----:B------:R-:W-:Y:S01]  /*5930*/  FFMA R35, R10, R17, -1 ;  /* 0xbf8000000a237423 */ /* 0x000fe20000000011 */
[----:B------:R-:W-:Y:S02]  /*5940*/  IMAD.MOV.U32 R5, RZ, RZ, R3 ;  /* 0x000000ffff057224 */ /* 0x000fe400078e0003 */
[----:B------:R-:W-:-:S04]  /*5950*/  FMUL R4, R12, R12 ;  /* 0x0000000c0c047220 */ /* 0x000fc80000400000 */
[----:B------:R-:W-:-:S04]  /*5960*/  FFMA R4, R33, R33, R4 ;  /* 0x0000002121047223 */ /* 0x000fc80000000004 */
[----:B------:R-:W-:-:S05]  /*5970*/  FFMA R4, R35, R35, R4 ;  /* 0x0000002323047223 */ /* 0x000fca0000000004 */
[----:B------:R-:W-:Y:S01]  /*5980*/  FSETP.GE.AND P0, PT, R4, 1, PT ;  /* 0x3f8000000400780b */ /* 0x000fe20003f06000 */
[----:B------:R-:W-:-:S12]  /*5990*/  IMAD.MOV.U32 R4, RZ, RZ, R2 ;  /* 0x000000ffff047224 */ /* 0x000fd800078e0002 */
[----:B------:R-:W-:Y:S05]  /*59a0*/  @P0 BRA `(.L_x_74) ;  /* 0xfffffffc00580947 */ /* 0x000fea000383ffff */
[----:B------:R-:W-:Y:S05]  /*59b0*/  BSYNC.RECONVERGENT B0 ;  /* 0x0000000000007941 */ /* 0x000fea0003800200 */
.L_x_73:
        /* <DEDUP_REMOVED lines=8> */
[----:B------:R0:W-:Y:S01]  /*5a40*/  ST.E.64 desc[UR4][R22.64+0x8], R2 ;  /* 0x0000080216007985 */ /* 0x0001e2000c101b04 */
[C---:B------:R-:W-:Y:S02]  /*5a50*/  R2UR UR12, R36.reuse ;  /* 0x00000000240c72ca */ /* 0x040fe400000e0000 */
[C---:B------:R-:W-:Y:S01]  /*5a60*/  R2UR UR13, R37.reuse ;  /* 0x00000000250d72ca */ /* 0x040fe200000e0000 */
[----:B------:R1:W-:Y:S01]  /*5a70*/  ST.E.64 desc[UR6][R22.64+0x10], R6 ;  /* 0x0000100616007985 */ /* 0x0003e2000c101b06 */
[C---:B------:R-:W-:Y:S02]  /*5a80*/  R2UR UR14, R36.reuse ;  /* 0x00000000240e72ca */ /* 0x040fe400000e0000 */
[C---:B------:R-:W-:Y:S01]  /*5a90*/  R2UR UR15, R37.reuse ;  /* 0x00000000250f72ca */ /* 0x040fe200000e0000 */
[----:B------:R-:W-:Y:S04]  /*5aa0*/  ST.E.64 desc[UR8][R22.64], R8 ;  /* 0x0000000816007985 */ /* 0x000fe8000c101b08 */
[----:B------:R-:W2:Y:S04]  /*5ab0*/  LD.E R5, desc[UR10][R28.64+0x4] ;  /* 0x0000040a1c057980 */ /* 0x000ea8000c101900 */
[----:B------:R-:W3:Y:S04]  /*5ac0*/  LD.E R17, desc[UR12][R28.64+0x8] ;  /* 0x0000080c1c117980 */ /* 0x000ee8000c101900 */
[----:B------:R-:W4:Y:S01]  /*5ad0*/  LD.E R19, desc[UR14][R28.64+0xc] ;  /* 0x00000c0e1c137980 */ /* 0x000f22000c101900 */
[----:B------:R-:W-:Y:S01]  /*5ae0*/  R2UR UR16, R36 ;  /* 0x00000000241072ca */ /* 0x000fe200000e0000 */
[C---:B------:R-:W-:Y:S01]  /*5af0*/  FFMA R11, R0.reuse, R33, R11 ;  /* 0x00000021000b7223 */ /* 0x040fe2000000000b */
[C---:B------:R-:W-:Y:S01]  /*5b00*/  R2UR UR17, R37.reuse ;  /* 0x00000000251172ca */ /* 0x040fe200000e0000 */
[----:B------:R-:W-:Y:S01]  /*5b10*/  FFMA R13, R0, R12, R13 ;  /* 0x0000000c000d7223 */ /* 0x000fe2000000000d */
[----:B------:R-:W-:Y:S01]  /*5b20*/  R2UR UR18, R36 ;  /* 0x00000000241272ca */ /* 0x000fe200000e0000 */
[----:B------:R-:W-:Y:S01]  /*5b30*/  FFMA R15, R0, R35, R15 ;  /* 0x00000023000f7223 */ /* 0x000fe2000000000f */
[----:B------:R-:W-:Y:S01]  /*5b40*/  R2UR UR19, R37 ;  /* 0x00000000251372ca */ /* 0x000fe200000e0000 */
[----:B------:R5:W-:Y:S04]  /*5b50*/  ST.E desc[UR10][R24.64+0xc], R11 ;  /* 0x00000c0b18007985 */ /* 0x000be8000c10190a */
[----:B------:R-:W-:Y:S04]  /*5b60*/  ST.E desc[UR12][R24.64+0x10], R13 ;  /* 0x0000100d18007985 */ /* 0x000fe8000c10190c */
[----:B------:R-:W-:Y:S04]  /*5b70*/  ST.E desc[UR14][R24.64+0x14], R15 ;  /* 0x0000140f18007985 */ /* 0x000fe8000c10190e */
[----:B--2---:R2:W-:Y:S04]  /*5b80*/  ST.E desc[UR4][R24.64], R5 ;  /* 0x0000000518007985 */ /* 0x0045e8000c101904 */
[----:B---3--:R-:W-:Y:S04]  /*5b90*/  ST.E desc[UR6][R24.64+0x4], R17 ;  /* 0x0000041118007985 */ /* 0x008fe8000c101906 */
[----:B----4-:R-:W-:Y:S04]  /*5ba0*/  ST.E desc[UR8][R24.64+0x8], R19 ;  /* 0x0000081318007985 */ /* 0x010fe8000c101908 */
[----:B0-----:R-:W3:Y:S04]  /*5bb0*/  LD.E.64 R2, desc[UR16][R30.64+0x8] ;  /* 0x000008101e027980 */ /* 0x001ee8000c101b00 */
[----:B-1----:R-:W4:Y:S01]  /*5bc0*/  LD.E R7, desc[UR18][R30.64+0x10] ;  /* 0x000010121e077980 */ /* 0x002f22000c101900 */
[----:B------:R-:W-:-:S02]  /*5bd0*/  R2UR UR20, R36 ;  /* 0x00000000241472ca */ /* 0x000fc400000e0000 */
[----:B------:R-:W-:Y:S01]  /*5be0*/  R2UR UR21, R37 ;  /* 0x00000000251572ca */ /* 0x000fe200000e0000 */
[----:B------:R0:W-:Y:S05]  /*5bf0*/  BMOV.32 B6, R18 ;  /* 0x0000001206007356 */ /* 0x0001ea0000000000 */
[----:B---3--:R1:W-:Y:S04]  /*5c00*/  ST.E desc[UR4][R26.64], R2 ;  /* 0x000000021a007985 */ /* 0x0083e8000c101904 */
[----:B------:R-:W-:Y:S04]  /*5c10*/  ST.E desc[UR6][R26.64+0x4], R3 ;  /* 0x000004031a007985 */ /* 0x000fe8000c101906 */
[----:B----4-:R3:W-:Y:S04]  /*5c20*/  ST.E desc[UR8][R26.64+0x8], R7 ;  /* 0x000008071a007985 */ /* 0x0107e8000c101908 */
[----:B------:R-:W4:Y:S04]  /*5c30*/  LD.E R4, desc[UR12][R24.64+0x10] ;  /* 0x0000100c18047980 */ /* 0x000f28000c101900 */
[----:B-----5:R-:W4:Y:S04]  /*5c40*/  LD.E R11, desc[UR18][R28.64+0x14] ;  /* 0x000014121c0b7980 */ /* 0x020f28000c101900 */
[----:B------:R-:W5:Y:S04]  /*5c50*/  LD.E R0, desc[UR10][R24.64+0xc] ;  /* 0x00000c0a18007980 */ /* 0x000f68000c101900 */
[----:B------:R-:W5:Y:S04]  /*5c60*/  LD.E R9, desc[UR16][R28.64+0x10] ;  /* 0x000010101c097980 */ /* 0x000f68000c101900 */
[----:B--2---:R-:W2:Y:S04]  /*5c70*/  LD.E R5, desc[UR14][R24.64+0x14] ;  /* 0x0000140e18057980 */ /* 0x004ea8000c101900 */
[----:B------:R-:W2:Y:S04]  /*5c80*/  LD.E R6, desc[UR20][R28.64+0x18] ;  /* 0x000018141c067980 */ /* 0x000ea8000c101900 */
[----:B-1----:R-:W2:Y:S04]  /*5c90*/  LDL R2, [R1] ;  /* 0x0000000001027983 */ /* 0x002ea80000100800 */
[----:B------:R-:W2:Y:S04]  /*5ca0*/  LDL R16, [R1+0x4] ;  /* 0x0000040001107983 */ /* 0x000ea80000100800 */
[----:B------:R-:W2:Y:S04]  /*5cb0*/  LDL R17, [R1+0x8] ;  /* 0x0000080001117983 */ /* 0x000ea80000100800 */
[----:B0-----:R-:W2:Y:S04]  /*5cc0*/  LDL R18, [R1+0xc] ;  /* 0x00000c0001127983 */ /* 0x001ea80000100800 */
[----:B------:R-:W2:Y:S04]  /*5cd0*/  LDL R19, [R1+0x10] ;  /* 0x0000100001137983 */ /* 0x000ea80000100800 */
[----:B------:R-:W2:Y:S04]  /*5ce0*/  LDL R20, [R1+0x14] ;  /* 0x0000140001147983 */ /* 0x000ea80000100800 */
[----:B------:R-:W2:Y:S04]  /*5cf0*/  LDL R21, [R1+0x18] ;  /* 0x0000180001157983 */ /* 0x000ea80000100800 */
[----:B------:R-:W2:Y:S04]  /*5d00*/  LDL R22, [R1+0x1c] ;  /* 0x00001c0001167983 */ /* 0x000ea80000100800 */
[----:B------:R-:W2:Y:S04]  /*5d10*/  LDL R23, [R1+0x20] ;  /* 0x0000200001177983 */ /* 0x000ea80000100800 */
[----:B------:R-:W2:Y:S04]  /*5d20*/  LDL R24, [R1+0x24] ;  /* 0x0000240001187983 */ /* 0x000ea80000100800 */
[----:B------:R-:W2:Y:S04]  /*5d30*/  LDL R25, [R1+0x28] ;  /* 0x0000280001197983 */ /* 0x000ea80000100800 */
[----:B---3--:R-:W3:Y:S04]  /*5d40*/  LDL R26, [R1+0x2c] ;  /* 0x00002c00011a7983 */ /* 0x008ee80000100800 */
[----:B------:R-:W3:Y:S04]  /*5d50*/  LDL R27, [R1+0x30] ;  /* 0x00003000011b7983 */ /* 0x000ee80000100800 */
[----:B------:R-:W3:Y:S04]  /*5d60*/  LDL R28, [R1+0x34] ;  /* 0x00003400011c7983 */ /* 0x000ee80000100800 */
[----:B------:R-:W3:Y:S04]  /*5d70*/  LDL R29, [R1+0x38] ;  /* 0x00003800011d7983 */ /* 0x000ee80000100800 */
[----:B------:R-:W3:Y:S04]  /*5d80*/  LDL R30, [R1+0x3c] ;  /* 0x00003c00011e7983 */ /* 0x000ee80000100800 */
[----:B------:R-:W3:Y:S04]  /*5d90*/  LDL R31, [R1+0x40] ;  /* 0x00004000011f7983 */ /* 0x000ee80000100800 */
[----:B------:R-:W3:Y:S04]  /*5da0*/  LDL R36, [R1+0x44] ;  /* 0x0000440001247983 */ /* 0x000ee80000100800 */
[----:B------:R0:W3:Y:S01]  /*5db0*/  LDL R37, [R1+0x48] ;  /* 0x0000480001257983 */ /* 0x0000e20000100800 */
[----:B----4-:R-:W-:-:S04]  /*5dc0*/  FMUL R11, R4, R11 ;  /* 0x0000000b040b7220 */ /* 0x010fc80000400000 */
[----:B-----5:R-:W-:-:S04]  /*5dd0*/  FFMA R0, R0, R9, R11 ;  /* 0x0000000900007223 */ /* 0x020fc8000000000b */
[----:B--2---:R-:W-:-:S05]  /*5de0*/  FFMA R0, R5, R6, R0 ;  /* 0x0000000605007223 */ /* 0x004fca0000000000 */
[----:B------:R-:W-:-:S04]  /*5df0*/  FSETP.GT.AND P0, PT, R0, RZ, PT ;  /* 0x000000ff0000720b */ /* 0x000fc80003f04000 */
[----:B------:R-:W-:Y:S02]  /*5e00*/  SEL R4, RZ, 0x1, !P0 ;  /* 0x00000001ff047807 */ /* 0x000fe40004000000 */
[----:B0-----:R-:W-:Y:S01]  /*5e10*/  IADD3 R1, PT, PT, R1, 0x50, RZ ;  /* 0x0000005001017810 */ /* 0x001fe20007ffe0ff */
[----:B---3--:R-:W-:Y:S06]  /*5e20*/  RET.REL.NODEC R20 `(_Z12create_worldPP7hitableS1_PP6cameraiiP17curandStateXORWOW) ;  /* 0xffffffa014747950 */ /* 0x008fec0003c3ffff */
        .type           $_Z12create_worldPP7hitableS1_PP6cameraiiP17curandStateXORWOW$_ZNK6sphere3hitERK3rayffR10hit_record,@function
        .size           $_Z12create_worldPP7hitableS1_PP6cameraiiP17curandStateXORWOW$_ZNK6sphere3hitERK3rayffR10hit_record,($__internal_0_$__cuda_sm20_rcp_rn_f32_slowpath - $_Z12create_worldPP7hitableS1_PP6cameraiiP17curandStateXORWOW$_ZNK6sphere3hitERK3rayffR10hit_record)
$_Z12create_worldPP7hitableS1_PP6cameraiiP17curandStateXORWOW$_ZNK6sphere3hitERK3rayffR10hit_record:
[----:B------:R-:W-:-:S05]  /*5e30*/  VIADD R1, R1, 0xffffffb8 ;  /* 0xffffffb801017836 */ /* 0x000fca0000000000 */
        /* <DEDUP_REMOVED lines=12> */
[----:B-1----:R-:W1:Y:S05]  /*5f00*/  BMOV.32.CLEAR R23, B6 ;  /* 0x0000000006177355 */ /* 0x002e6a0000100000 */
[----:B------:R3:W-:Y:S01]  /*5f10*/  STL [R1+0x40], R36 ;  /* 0x0000402401007387 */ /* 0x0007e20000100800 */
[----:B--2---:R-:W-:-:S03]  /*5f20*/  MOV R37, R7 ;  /* 0x0000000700257202 */ /* 0x004fc60000000f00 */
[----:B------:R2:W-:Y:S04]  /*5f30*/  STL [R1+0x34], R29 ;  /* 0x0000341d01007387 */ /* 0x0005e80000100800 */
[----:B------:R4:W-:Y:S01]  /*5f40*/  STL [R1+0x30], R28 ;  /* 0x0000301c01007387 */ /* 0x0009e20000100800 */
[----:B---3--:R-:W-:-:S03]  /*5f50*/  IMAD.MOV.U32 R36, RZ, RZ, R6 ;  /* 0x000000ffff247224 */ /* 0x008fc600078e0006 */
[----:B------:R3:W-:Y:S01]  /*5f60*/  STL [R1+0x2c], R27 ;  /* 0x00002c1b01007387 */ /* 0x0007e20000100800 */
[----:B--2---:R-:W-:-:S03]  /*5f70*/  IMAD.MOV.U32 R29, RZ, RZ, R5 ;  /* 0x000000ffff1d7224 */ /* 0x004fc600078e0005 */
[----:B------:R2:W-:Y:S01]  /*5f80*/  STL [R1+0x28], R26 ;  /* 0x0000281a01007387 */ /* 0x0005e20000100800 */
[----:B----4-:R-:W-:-:S03]  /*5f90*/  MOV R28, R4 ;  /* 0x00000004001c7202 */ /* 0x010fc60000000f00 */
[----:B------:R4:W-:Y:S01]  /*5fa0*/  STL [R1+0xc], R18 ;  /* 0x00000c1201007387 */ /* 0x0009e20000100800 */
[----:B---3--:R-:W-:-:S03]  /*5fb0*/  IMAD.MOV.U32 R27, RZ, RZ, R11 ;  /* 0x000000ffff1b7224 */ /* 0x008fc600078e000b */
[----:B------:R3:W-:Y:S01]  /*5fc0*/  STL [R1+0x8], R17 ;  /* 0x0000081101007387 */ /* 0x0007e20000100800 */
[----:B--2---:R-:W-:Y:S01]  /*5fd0*/  MOV R26, R10 ;  /* 0x0000000a001a7202 */ /* 0x004fe20000000f00 */
[----:B----4-:R-:W-:Y:S02]  /*5fe0*/  IMAD.MOV.U32 R18, RZ, RZ, R8 ;  /* 0x000000ffff127224 */ /* 0x010fe400078e0008 */
[----:B---3--:R-:W-:Y:S01]  /*5ff0*/  IMAD.MOV.U32 R17, RZ, RZ, R9 ;  /* 0x000000ffff117224 */ /* 0x008fe200078e0009 */
[----:B------:R-:W2:Y:S02]  /*6000*/  LDC.64 R30, c[0x0][0x358] ;  /* 0x0000d600ff1e7b82 */ /* 0x000ea40000000a00 */
        /* <DEDUP_REMOVED lines=11> */
[----:B------:R-:W2:Y:S01]  /*60c0*/  LD.E R7, desc[UR20][R28.64+0xc] ;  /* 0x00000c141c077980 */ /* 0x000ea2000c101900 */
[C---:B------:R-:W-:Y:S02]  /*60d0*/  R2UR UR10, R30.reuse ;  /* 0x000000001e0a72ca */ /* 0x040fe400000e0000 */
[C---:B------:R-:W-:Y:S01]  /*60e0*/  R2UR UR11, R31.reuse ;  /* 0x000000001f0b72ca */ /* 0x040fe200000e0000 */
[----:B------:R-:W3:Y:S01]  /*60f0*/  LD.E R0, desc[UR16][R36.64] ;  /* 0x0000001024007980 */ /* 0x000ee2000c101900 */
[C---:B------:R-:W-:Y:S02]  /*6100*/  R2UR UR8, R30.reuse ;  /* 0x000000001e0872ca */ /* 0x040fe400000e0000 */
[----:B------:R-:W-:Y:S01]  /*6110*/  R2UR UR9, R31 ;  /* 0x000000001f0972ca */ /* 0x000fe200000e0000 */
[----:B------:R-:W3:Y:S01]  /*6120*/  LD.E R5, desc[UR14][R28.64+0x8] ;  /* 0x0000080e1c057980 */ /* 0x000ee2000c101900 */
[----:B------:R-:W-:-:S02]  /*6130*/  R2UR UR6, R30 ;  /* 0x000000001e0672ca */ /* 0x000fc400000e0000 */
[C---:B------:R-:W-:Y:S01]  /*6140*/  R2UR UR7, R31.reuse ;  /* 0x000000001f0772ca */ /* 0x040fe200000e0000 */
[----:B------:R-:W4:Y:S01]  /*6150*/  LD.E R3, desc[UR12][R36.64+0x8] ;  /* 0x0000080c24037980 */ /* 0x000f22000c101900 */
[----:B------:R-:W-:Y:S02]  /*6160*/  R2UR UR4, R30 ;  /* 0x000000001e0472ca */ /* 0x000fe400000e0000 */
[----:B------:R-:W-:Y:S01]  /*6170*/  R2UR UR5, R31 ;  /* 0x000000001f0572ca */ /* 0x000fe200000e0000 */
[----:B------:R-:W4:Y:S04]  /*6180*/  LD.E R4, desc[UR10][R28.64+0x10] ;  /* 0x0000100a1c047980 */ /* 0x000f28000c101900 */
[----:B------:R-:W5:Y:S04]  /*6190*/  LD.E R11, desc[UR8][R36.64+0x10] ;  /* 0x00001008240b7980 */ /* 0x000f68000c101900 */
[----:B------:R-:W5:Y:S04]  /*61a0*/  LD.E R9, desc[UR6][R36.64+0xc] ;  /* 0x00000c0624097980 */ /* 0x000f68000c101900 */
[----:B------:R-:W5:Y:S04]  /*61b0*/  LD.E R6, desc[UR4][R36.64+0x14] ;  /* 0x0000140424067980 */ /* 0x000f68000c101900 */
[----:B------:R-:W5:Y:S01]  /*61c0*/  LD.E R13, desc[UR18][R28.64+0x14] ;  /* 0x000014121c0d7980 */ /* 0x000f62000c101900 */
[----:B------:R-:W-:Y:S01]  /*61d0*/  BSSY.RECONVERGENT B7, `(.L_x_75) ;  /* 0x00000c5000077945 */ /* 0x000fe20003800200 */
[----:B------:R-:W-:Y:S01]  /*61e0*/  PRMT R22, RZ, 0x7610, R22 ;  /* 0x00007610ff167816 */ /* 0x000fe20000000016 */
[----:B--2---:R-:W-:Y:S01]  /*61f0*/  FADD R2, R2, -R7 ;  /* 0x8000000702027221 */ /* 0x004fe20000000000 */
[----:B---3--:R-:W-:-:S03]  /*6200*/  FADD R0, R0, -R5 ;  /* 0x8000000500007221 */ /* 0x008fc60000000000 */
[----:B------:R-:W-:-:S04]  /*6210*/  FMUL R5, R2, R2 ;  /* 0x0000000202057220 */ /* 0x000fc80000400000 */
[----:B------:R-:W-:Y:S01]  /*6220*/  FFMA R8, R0, R0, R5 ;  /* 0x0000000000087223 */ /* 0x000fe20000000005 */
[----:B----4-:R-:W-:Y:S01]  /*6230*/  FADD R3, R3, -R4 ;  /* 0x8000000403037221 */ /* 0x010fe20000000000 */
[-C--:B-----5:R-:W-:Y:S01]  /*6240*/  FMUL R4, R11, R11.reuse ;  /* 0x0000000b0b047220 */ /* 0x0a0fe20000400000 */
[----:B------:R-:W-:Y:S02]  /*6250*/  FMUL R11, R2, R11 ;  /* 0x0000000b020b7220 */ /* 0x000fe40000400000 */
[----:B------:R-:W-:Y:S01]  /*6260*/  FFMA R8, R3, R3, R8 ;  /* 0x0000000303087223 */ /* 0x000fe20000000008 */
[-C--:B------:R-:W-:Y:S01]  /*6270*/  FFMA R5, R9, R9.reuse, R4 ;  /* 0x0000000909057223 */ /* 0x080fe20000000004 */
[----:B------:R-:W-:-:S03]  /*6280*/  FFMA R2, R0, R9, R11 ;  /* 0x0000000900027223 */ /* 0x000fc6000000000b */
[-C--:B------:R-:W-:Y:S01]  /*6290*/  FFMA R16, R6, R6.reuse, R5 ;  /* 0x0000000606107223 */ /* 0x080fe20000000005 */
[----:B------:R-:W-:Y:S01]  /*62a0*/  FFMA R13, -R13, R13, R8 ;  /* 0x0000000d0d0d7223 */ /* 0x000fe20000000108 */
[----:B------:R-:W-:-:S03]  /*62b0*/  FFMA R2, R3, R6, R2 ;  /* 0x0000000603027223 */ /* 0x000fc60000000002 */
[----:B------:R-:W-:-:S04]  /*62c0*/  FMUL R13, R16, R13 ;  /* 0x0000000d100d7220 */ /* 0x000fc80000400000 */
[----:B------:R-:W-:-:S05]  /*62d0*/  FFMA R4, R2, R2, -R13 ;  /* 0x0000000202047223 */ /* 0x000fca000000080d */
[----:B------:R-:W-:-:S13]  /*62e0*/  FSETP.GT.AND P0, PT, R4, RZ, PT ;  /* 0x000000ff0400720b */ /* 0x000fda0003f04000 */
[----:B01----:R-:W-:Y:S05]  /*62f0*/  @!P0 BRA `(.L_x_76) ;  /* 0x0000000800c88947 */ /* 0x003fea0003800000 */
[----:B------:R-:W-:Y:S01]  /*6300*/  VIADD R0, R4, 0xf3000000 ;  /* 0xf300000004007836 */ /* 0x000fe20000000000 */
[----:B------:R0:W1:Y:S01]  /*6310*/  MUFU.RSQ R3, R4 ;  /* 0x0000000400037308 */ /* 0x0000620000001400 */
[----:B------:R-:W-:Y:S03]  /*6320*/  BSSY.RECONVERGENT B6, `(.L_x_77) ;  /* 0x000000c000067945 */ /* 0x000fe60003800200 */
[----:B------:R-:W-:-:S13]  /*6330*/  ISETP.GT.U32.AND P0, PT, R0, 0x727fffff, PT ;  /* 0x727fffff0000780c */ /* 0x000fda0003f04070 */
[----:B01----:R-:W-:Y:S05]  /*6340*/  @!P0 BRA `(.L_x_78) ;  /* 0x0000000000148947 */ /* 0x003fea0003800000 */
[----:B------:R-:W-:Y:S01]  /*6350*/  MOV R20, 0x6380 ;  /* 0x0000638000147802 */ /* 0x000fe20000000f00 */
[----:B------:R-:W-:-:S07]  /*6360*/  IMAD.MOV.U32 R21, RZ, RZ, 0x0 ;  /* 0x00000000ff157424 */ /* 0x000fce00078e00ff */
[----:B------:R-:W-:Y:S05]  /*6370*/  CALL.REL.NOINC `($__internal_1_$__cuda_sm20_sqrt_rn_f32_slowpath) ;  /* 0x0000000c00e07944 */ /* 0x000fea0003c00000 */
[----:B------:R-:W-:Y:S01]  /*6380*/  MOV R19, R4 ;  /* 0x0000000400137202 */ /* 0x000fe20000000f00 */
[----:B------:R-:W-:Y:S06]  /*6390*/  BRA `(.L_x_79) ;  /* 0x0000000000107947 */ /* 0x000fec0003800000 */
.L_x_78:
[----:B------:R-:W-:Y:S01]  /*63a0*/  FMUL.FTZ R19, R4, R3 ;  /* 0x0000000304137220 */ /* 0x000fe20000410000 */
[----:B------:R-:W-:-:S03]  /*63b0*/  FMUL.FTZ R0, R3, 0.5 ;  /* 0x3f00000003007820 */ /* 0x000fc60000410000 */
[----:B------:R-:W-:-:S04]  /*63c0*/  FFMA R4, -R19, R19, R4 ;  /* 0x0000001313047223 */ /* 0x000fc80000000104 */
[----:B------:R-:W-:-:S07]  /*63d0*/  FFMA R19, R4, R0, R19 ;  /* 0x0000000004137223 */ /* 0x000fce0000000013 */
.L_x_79:
[----:B------:R-:W-:Y:S05]  /*63e0*/  BSYNC.RECONVERGENT B6 ;  /* 0x0000000000067941 */ /* 0x000fea0003800200 */
.L_x_77:
[----:B------:R-:W0:Y:S01]  /*63f0*/  MUFU.RCP R5, R16 ;  /* 0x0000001000057308 */ /* 0x000e220000001000 */
[----:B------:R-:W-:Y:S01]  /*6400*/  FADD R3, -R2, -R19 ;  /* 0x8000001302037221 */ /* 0x000fe20000000100 */
[----:B------:R-:W-:Y:S06]  /*6410*/  BSSY.RECONVERGENT B6, `(.L_x_80) ;  /* 0x000000d000067945 */ /* 0x000fec0003800200 */
[----:B------:R-:W1:Y:S01]  /*6420*/  FCHK P0, R3, R16 ;  /* 0x0000001003007302 */ /* 0x000e620000000000 */
[----:B0-----:R-:W-:-:S04]  /*6430*/  FFMA R0, -R16, R5, 1 ;  /* 0x3f80000010007423 */ /* 0x001fc80000000105 */
[----:B------:R-:W-:-:S04]  /*6440*/  FFMA R0, R5, R0, R5 ;  /* 0x0000000005007223 */ /* 0x000fc80000000005 */
[----:B------:R-:W-:-:S04]  /*6450*/  FFMA R5, R3, R0, RZ ;  /* 0x0000000003057223 */ /* 0x000fc800000000ff */
[----:B------:R-:W-:-:S04]  /*6460*/  FFMA R4, -R16, R5, R3 ;  /* 0x0000000510047223 */ /* 0x000fc80000000103 */
[----:B------:R-:W-:Y:S01]  /*6470*/  FFMA R4, R0, R4, R5 ;  /* 0x0000000400047223 */ /* 0x000fe20000000005 */
[----:B-1----:R-:W-:Y:S06]  /*6480*/  @!P0 BRA `(.L_x_81) ;  /* 0x0000000000148947 */ /* 0x002fec0003800000 */
[----:B------:R-:W-:Y:S02]  /*6490*/  HFMA2 R21, -RZ, RZ, 0, 0 ;  /* 0x00000000ff157431 */ /* 0x000fe400000001ff */
[----:B------:R-:W-:Y:S01]  /*64a0*/  IMAD.MOV.U32 R4, RZ, RZ, R3 ;  /* 0x000000ffff047224 */ /* 0x000fe200078e0003 */
[----:B------:R-:W-:Y:S01]  /*64b0*/  MOV R20, 0x64e0 ;  /* 0x000064e000147802 */ /* 0x000fe20000000f00 */
[----:B------:R-:W-:-:S07]  /*64c0*/  IMAD.MOV.U32 R5, RZ, RZ, R16 ;  /* 0x000000ffff057224 */ /* 0x000fce00078e0010 */
[----:B------:R-:W-:Y:S05]  /*64d0*/  CALL.REL.NOINC `($__internal_2_$__cuda_sm3x_div_rn_noftz_f32_slowpath) ;  /* 0x0000000c00f47944 */ /* 0x000fea0003c00000 */
.L_x_81:
[----:B------:R-:W-:Y:S05]  /*64e0*/  BSYNC.RECONVERGENT B6 ;  /* 0x0000000000067941 */ /* 0x000fea0003800200 */
.L_x_80:
[----:B------:R-:W-:-:S04]  /*64f0*/  FSETP.GT.AND P0, PT, R4, R18, PT ;  /* 0x000000120400720b */ /* 0x000fc80003f04000 */
[----:B------:R-:W-:-:S13]  /*6500*/  FSETP.GEU.OR P0, PT, R4, R17, !P0 ;  /* 0x000000110400720b */ /* 0x000fda000470e400 */
[----:B------:R-:W-:Y:S05]  /*6510*/  @P0 BRA `(.L_x_82) ;  /* 0x0000000000fc0947 */ /* 0x000fea0003800000 */
        /* <DEDUP_REMOVED lines=8> */
[----:B------:R0:W-:Y:S01]  /*65a0*/  ST.E desc[UR4][R26.64], R4 ;  /* 0x000000041a007985 */ /* 0x0001e2000c101904 */
[C---:B------:R-:W-:Y:S02]  /*65b0*/  R2UR UR14, R30.reuse ;  /* 0x000000001e0e72ca */ /* 0x040fe400000e0000 */
[C---:B------:R-:W-:Y:S01]  /*65c0*/  R2UR UR15, R31.reuse ;  /* 0x000000001f0f72ca */ /* 0x040fe200000e0000 */
[----:B------:R-:W2:Y:S01]  /*65d0*/  LD.E R3, desc[UR6][R36.64+0xc] ;  /* 0x00000c0624037980 */ /* 0x000ea2000c101900 */
[C---:B------:R-:W-:Y:S02]  /*65e0*/  R2UR UR10, R30.reuse ;  /* 0x000000001e0a72ca */ /* 0x040fe400000e0000 */
[----:B------:R-:W-:Y:S01]  /*65f0*/  R2UR UR11, R31 ;  /* 0x000000001f0b72ca */ /* 0x000fe200000e0000 */
[----:B------:R-:W2:Y:S01]  /*6600*/  LD.E R0, desc[UR12][R36.64] ;  /* 0x0000000c24007980 */ /* 0x000ea2000c101900 */
[----:B------:R-:W-:-:S02]  /*6610*/  R2UR UR16, R30 ;  /* 0x000000001e1072ca */ /* 0x000fc400000e0000 */
[----:B------:R-:W-:Y:S01]  /*6620*/  R2UR UR17, R31 ;  /* 0x000000001f1172ca */ /* 0x000fe200000e0000 */
[----:B------:R-:W3:Y:S04]  /*6630*/  LD.E R5, desc[UR8][R36.64+0x10] ;  /* 0x0000100824057980 */ /* 0x000ee8000c101900 */
[----:B------:R-:W3:Y:S04]  /*6640*/  LD.E R2, desc[UR14][R36.64+0x4] ;  /* 0x0000040e24027980 */ /* 0x000ee8000c101900 */
[----:B------:R-:W4:Y:S04]  /*6650*/  LD.E R7, desc[UR10][R36.64+0x14] ;  /* 0x0000140a24077980 */ /* 0x000f28000c101900 */
[----:B------:R-:W4:Y:S01]  /*6660*/  LD.E R6, desc[UR16][R36.64+0x8] ;  /* 0x0000081024067980 */ /* 0x000f22000c101900 */
[-C--:B--2---:R-:W-:Y:S01]  /*6670*/  FFMA R3, R3, R4.reuse, R0 ;  /* 0x0000000403037223 */ /* 0x084fe20000000000 */
[----:B---3--:R-:W-:-:S04]  /*6680*/  FFMA R5, R5, R4, R2 ;  /* 0x0000000405057223 */ /* 0x008fc80000000002 */
[----:B------:R1:W-:Y:S01]  /*6690*/  ST.E desc[UR4][R26.64+0x4], R3 ;  /* 0x000004031a007985 */ /* 0x0003e2000c101904 */
[----:B----4-:R-:W-:-:S03]  /*66a0*/  FFMA R7, R7, R4, R6 ;  /* 0x0000000407077223 */ /* 0x010fc60000000006 */
[----:B------:R1:W-:Y:S04]  /*66b0*/  ST.E desc[UR6][R26.64+0x8], R5 ;  /* 0x000008051a007985 */ /* 0x0003e8000c101906 */
[----:B------:R1:W-:Y:S04]  /*66c0*/  ST.E desc[UR8][R26.64+0xc], R7 ;  /* 0x00000c071a007985 */ /* 0x0003e8000c101908 */
[----:B0-----:R-:W2:Y:S04]  /*66d0*/  LD.E R4, desc[UR14][R28.64+0x14] ;  /* 0x0000140e1c047980 */ /* 0x001ea8000c101900 */
[----:B------:R-:W3:Y:S04]  /*66e0*/  LD.E R0, desc[UR10][R28.64+0x8] ;  /* 0x0000080a1c007980 */ /* 0x000ee8000c101900 */
[----:B------:R-:W4:Y:S04]  /*66f0*/  LD.E R16, desc[UR12][R28.64+0xc] ;  /* 0x00000c0c1c107980 */ /* 0x000f28000c101900 */
[----:B------:R-:W5:Y:S01]  /*6700*/  LD.E R2, desc[UR4][R28.64+0x10] ;  /* 0x000010041c027980 */ /* 0x000f62000c101900 */
[----:B------:R-:W-:Y:S01]  /*6710*/  BSSY.RECONVERGENT B6, `(.L_x_83) ;  /* 0x0000010000067945 */ /* 0x000fe20003800200 */
[----:B--2---:R-:W-:-:S05]  /*6720*/  VIADD R6, R4, 0x1800000 ;  /* 0x0180000004067836 */ /* 0x004fca0000000000 */
[----:B------:R-:W-:-:S04]  /*6730*/  LOP3.LUT R6, R6, 0x7f800000, RZ, 0xc0, !PT ;  /* 0x7f80000006067812 */ /* 0x000fc800078ec0ff */
[----:B------:R-:W-:Y:S01]  /*6740*/  ISETP.GT.U32.AND P0, PT, R6, 0x1ffffff, PT ;  /* 0x01ffffff0600780c */ /* 0x000fe20003f04070 */
[----:B---3--:R-:W-:Y:S01]  /*6750*/  FADD R17, R3, -R0 ;  /* 0x8000000003117221 */ /* 0x008fe20000000000 */
[----:B----4-:R-:W-:Y:S01]  /*6760*/  FADD R16, R5, -R16 ;  /* 0x8000001005107221 */ /* 0x010fe20000000000 */
[----:B-----5:R-:W-:-:S10]  /*6770*/  FADD R2, R7, -R2 ;  /* 0x8000000207027221 */ /* 0x020fd40000000000 */
[----:B-1----:R-:W-:Y:S05]  /*6780*/  @P0 BRA `(.L_x_84) ;  /* 0x0000000000100947 */ /* 0x002fea0003800000 */
[----:B------:R-:W-:Y:S01]  /*6790*/  MOV R20, 0x67c0 ;  /* 0x000067c000147802 */ /* 0x000fe20000000f00 */
[----:B------:R-:W-:-:S07]  /*67a0*/  IMAD.MOV.U32 R21, RZ, RZ, 0x0 ;  /* 0x00000000ff157424 */ /* 0x000fce00078e00ff */
[----:B------:R-:W-:Y:S05]  /*67b0*/  CALL.REL.NOINC `($__internal_0_$__cuda_sm20_rcp_rn_f32_slowpath) ;  /* 0x0000000400f87944 */ /* 0x000fea0003c00000 */
[----:B------:R-:W-:Y:S05]  /*67c0*/  BRA `(.L_x_85) ;  /* 0x0000000000107947 */ /* 0x000fea0003800000 */
.L_x_84:
[----:B------:R-:W0:Y:S02]  /*67d0*/  MUFU.RCP R3, R4 ;  /* 0x0000000400037308 */ /* 0x000e240000001000 */
[----:B0-----:R-:W-:-:S04]  /*67e0*/  FFMA R0, R4, R3, -1 ;  /* 0xbf80000004007423 */ /* 0x001fc80000000003 */
[----:B------:R-:W-:-:S04]  /*67f0*/  FADD.FTZ R0, -R0, -RZ ;  /* 0x800000ff00007221 */ /* 0x000fc80000010100 */
[----:B------:R-:W-:-:S07]  /*6800*/  FFMA R4, R3, R0, R3 ;  /* 0x0000000003047223 */ /* 0x000fce0000000003 */
.L_x_85:
[----:B------:R-:W-:Y:S05]  /*6810*/  BSYNC.RECONVERGENT B6 ;  /* 0x0000000000067941 */ /* 0x000fea0003800200 */
.L_x_83:
[----:B------:R-:W-:Y:S01]  /*6820*/  R2UR UR4, R30 ;  /* 0x000000001e0472ca */ /* 0x000fe200000e0000 */
[-C--:B------:R-:W-:Y:S01]  /*6830*/  FMUL R6, R17, R4.reuse ;  /* 0x0000000411067220 */ /* 0x080fe20000400000 */
[C---:B------:R-:W-:Y:S01]  /*6840*/  R2UR UR5, R31.reuse ;  /* 0x000000001f0572ca */ /* 0x040fe200000e0000 */
[-C--:B------:R-:W-:Y:S01]  /*6850*/  FMUL R7, R16, R4.reuse ;  /* 0x0000000410077220 */ /* 0x080fe20000400000 */
[----:B------:R-:W-:Y:S01]  /*6860*/  R2UR UR6, R30 ;  /* 0x000000001e0672ca */ /* 0x000fe200000e0000 */
[----:B------:R-:W-:Y:S01]  /*6870*/  FMUL R3, R2, R4 ;  /* 0x0000000402037220 */ /* 0x000fe20000400000 */
[C---:B------:R-:W-:Y:S02]  /*6880*/  R2UR UR7, R31.reuse ;  /* 0x000000001f0772ca */ /* 0x040fe400000e0000 */
[----:B------:R-:W-:Y:S02]  /*6890*/  R2UR UR8, R30 ;  /* 0x000000001e0872ca */ /* 0x000fe400000e0000 */
[----:B------:R-:W-:-:S05]  /*68a0*/  R2UR UR9, R31 ;  /* 0x000000001f0972ca */ /* 0x000fca00000e0000 */
[----:B------:R0:W-:Y:S04]  /*68b0*/  ST.E.64 desc[UR4][R26.64+0x10], R6 ;  /* 0x000010061a007985 */ /* 0x0001e8000c101b04 */
[----:B------:R0:W-:Y:S04]  /*68c0*/  ST.E desc[UR6][R26.64+0x18], R3 ;  /* 0x000018031a007985 */ /* 0x0001e8000c101906 */
[----:B------:R-:W2:Y:S01]  /*68d0*/  LD.E.64 R28, desc[UR8][R28.64+0x18] ;  /* 0x000018081c1c7980 */ /* 0x000ea2000c101b00 */
[----:B------:R-:W-:-:S03]  /*68e0*/  MOV R22, 0x1 ;  /* 0x0000000100167802 */ /* 0x000fc60000000f00 */
[----:B--2---:R0:W-:Y:S01]  /*68f0*/  ST.E.64 desc[UR4][R26.64+0x20], R28 ;  /* 0x0000201c1a007985 */ /* 0x0041e2000c101b04 */
[----:B------:R-:W-:Y:S05]  /*6900*/  BRA `(.L_x_76) ;  /* 0x0000000400447947 */ /* 0x000fea0003800000 */
.L_x_82:
[----:B------:R-:W0:Y:S01]  /*6910*/  MUFU.RCP R3, R16 ;  /* 0x0000001000037308 */ /* 0x000e220000001000 */
[----:B------:R-:W-:Y:S01]  /*6920*/  FADD R19, -R2, R19 ;  /* 0x0000001302137221 */ /* 0x000fe20000000100 */
        /* <DEDUP_REMOVED lines=13> */
.L_x_87:
[----:B------:R-:W-:Y:S05]  /*6a00*/  BSYNC.RECONVERGENT B6 ;  /* 0x0000000000067941 */ /* 0x000fea0003800200 */
.L_x_86:
        /* <DEDUP_REMOVED lines=46> */
.L_x_89:
[----:B------:R-:W0:Y:S02]  /*6cf0*/  MUFU.RCP R3, R4 ;  /* 0x0000000400037308 */ /* 0x000e240000001000 */
[----:B0-----:R-:W-:-:S04]  /*6d00*/  FFMA R0, R4, R3, -1 ;  /* 0xbf80000004007423 */ /* 0x001fc80000000003 */
[----:B------:R-:W-:-:S04]  /*6d10*/  FADD.FTZ R0, -R0, -RZ ;  /* 0x800000ff00007221 */ /* 0x000fc80000010100 */
[----:B------:R-:W-:-:S07]  /*6d20*/  FFMA R4, R3, R0, R3 ;  /* 0x0000000003047223 */ /* 0x000fce0000000003 */
.L_x_90:
[----:B------:R-:W-:Y:S05]  /*6d30*/  BSYNC.RECONVERGENT B6 ;  /* 0x0000000000067941 */ /* 0x000fea0003800200 */
.L_x_88:
        /* <DEDUP_REMOVED lines=13> */
[----:B--2---:R1:W-:Y:S04]  /*6e10*/  ST.E.64 desc[UR4][R26.64+0x20], R28 ;  /* 0x0000201c1a007985 */ /* 0x0043e8000c101b04 */
.L_x_76:
[----:B------:R-:W-:Y:S05]  /*6e20*/  BSYNC.RECONVERGENT B7 ;  /* 0x0000000000077941 */ /* 0x000fea0003800200 */
.L_x_75:
[----:B------:R-:W2:Y:S01]  /*6e30*/  LDL R20, [R1+0x14] ;  /* 0x0000140001147983 */ /* 0x000ea20000100800 */
[----:B------:R3:W-:Y:S05]  /*6e40*/  BMOV.32 B6, R23 ;  /* 0x0000001706007356 */ /* 0x0007ea0000000000 */
[----:B------:R-:W2:Y:S01]  /*6e50*/  LDL R21, [R1+0x18] ;  /* 0x0000180001157983 */ /* 0x000ea20000100800 */
[----:B------:R4:W-:Y:S05]  /*6e60*/  BMOV.32 B7, R24 ;  /* 0x0000001807007356 */ /* 0x0009ea0000000000 */
[----:B------:R-:W-:Y:S01]  /*6e70*/  LOP3.LUT R4, R22, 0xffff, RZ, 0xc0, !PT ;  /* 0x0000ffff16047812 */ /* 0x000fe200078ec0ff */
[----:B------:R-:W2:Y:S04]  /*6e80*/  LDL R2, [R1] ;  /* 0x0000000001027983 */ /* 0x000ea80000100800 */
[----:B------:R-:W2:Y:S04]  /*6e90*/  LDL R16, [R1+0x4] ;  /* 0x0000040001107983 */ /* 0x000ea80000100800 */
[----:B------:R-:W2:Y:S04]  /*6ea0*/  LDL R17, [R1+0x8] ;  /* 0x0000080001117983 */ /* 0x000ea80000100800 */
[----:B------:R-:W2:Y:S04]  /*6eb0*/  LDL R18, [R1+0xc] ;  /* 0x00000c0001127983 */ /* 0x000ea80000100800 */
[----:B------:R-:W2:Y:S04]  /*6ec0*/  LDL R19, [R1+0x10] ;  /* 0x0000100001137983 */ /* 0x000ea80000100800 */
[----:B------:R-:W2:Y:S04]  /*6ed0*/  LDL R22, [R1+0x1c] ;  /* 0x00001c0001167983 */ /* 0x000ea80000100800 */
[----:B---3--:R-:W2:Y:S04]  /*6ee0*/  LDL R23, [R1+0x20] ;  /* 0x0000200001177983 */ /* 0x008ea80000100800 */
[----:B----4-:R-:W2:Y:S04]  /*6ef0*/  LDL R24, [R1+0x24] ;  /* 0x0000240001187983 */ /* 0x010ea80000100800 */
[----:B01----:R-:W2:Y:S04]  /*6f00*/  LDL R26, [R1+0x28] ;  /* 0x00002800011a7983 */ /* 0x003ea80000100800 */
        /* <DEDUP_REMOVED lines=9> */
        .weak           $__internal_0_$__cuda_sm20_rcp_rn_f32_slowpath
        .type           $__internal_0_$__cuda_sm20_rcp_rn_f32_slowpath,@function
        .size           $__internal_0_$__cuda_sm20_rcp_rn_f32_slowpath,($__internal_1_$__cuda_sm20_sqrt_rn_f32_slowpath - $__internal_0_$__cuda_sm20_rcp_rn_f32_slowpath)
$__internal_0_$__cuda_sm20_rcp_rn_f32_slowpath:
[----:B------:R-:W-:-:S05]  /*6fa0*/  VIADD R1, R1, 0xfffffff8 ;  /* 0xfffffff801017836 */ /* 0x000fca0000000000 */
[----:B------:R0:W-:Y:S01]  /*6fb0*/  STL [R1], R2 ;  /* 0x0000000201007387 */ /* 0x0001e20000100800 */
[----:B------:R-:W-:Y:S01]  /*6fc0*/  SHF.L.U32 R0, R4, 0x1, RZ ;  /* 0x0000000104007819 */ /* 0x000fe200000006ff */
[----:B------:R-:W-:Y:S03]  /*6fd0*/  BSSY.RECONVERGENT B0, `(.L_x_91) ;  /* 0x000002f000007945 */ /* 0x000fe60003800200 */
[----:B------:R-:W-:-:S04]  /*6fe0*/  SHF.R.U32.HI R8, RZ, 0x18, R0 ;  /* 0x00000018ff087819 */ /* 0x000fc80000011600 */
[----:B------:R-:W-:-:S13]  /*6ff0*/  ISETP.NE.U32.AND P0, PT, R8, RZ, PT ;  /* 0x000000ff0800720c */ /* 0x000fda0003f05070 */
[----:B0-----:R-:W-:Y:S05]  /*7000*/  @P0 BRA `(.L_x_92) ;  /* 0x0000000000240947 */ /* 0x001fea0003800000 */
[----:B------:R-:W-:-:S13]  /*7010*/  ISETP.NE.AND P0, PT, R0, RZ, PT ;  /* 0x000000ff0000720c */ /* 0x000fda0003f05270 */
[----:B------:R-:W-:Y:S02]  /*7020*/  @P0 FFMA R2, R4, 1.84467440737095516160e+19, RZ ;  /* 0x5f80000004020823 */ /* 0x000fe400000000ff */
[----:B------:R-:W-:Y:S08]  /*7030*/  @!P0 MUFU.RCP R4, R4 ;  /* 0x0000000400048308 */ /* 0x000ff00000001000 */
[----:B------:R-:W0:Y:S02]  /*7040*/  @P0 MUFU.RCP R3, R2 ;  /* 0x0000000200030308 */ /* 0x000e240000001000 */
[----:B0-----:R-:W-:-:S04]  /*7050*/  @P0 FFMA R0, R2, R3, -1 ;  /* 0xbf80000002000423 */ /* 0x001fc80000000003 */
[----:B------:R-:W-:-:S04]  /*7060*/  @P0 FADD.FTZ R0, -R0, -RZ ;  /* 0x800000ff00000221 */ /* 0x000fc80000010100 */
[----:B------:R-:W-:-:S04]  /*7070*/  @P0 FFMA R0, R3, R0, R3 ;  /* 0x0000000003000223 */ /* 0x000fc80000000003 */
[----:B------:R-:W-:Y:S01]  /*7080*/  @P0 FFMA R4, R0, 1.84467440737095516160e+19, RZ ;  /* 0x5f80000000040823 */ /* 0x000fe200000000ff */
[----:B------:R-:W-:Y:S06]  /*7090*/  BRA `(.L_x_93) ;  /* 0x0000000000887947 */ /* 0x000fec0003800000 */
.L_x_92:
[----:B------:R-:W-:-:S05]  /*70a0*/  VIADD R10, R8, 0xffffff03 ;  /* 0xffffff03080a7836 */ /* 0x000fca0000000000 */
[----:B------:R-:W-:-:S13]  /*70b0*/  ISETP.GT.U32.AND P0, PT, R10, 0x1, PT ;  /* 0x000000010a00780c */ /* 0x000fda0003f04070 */
[----:B------:R-:W-:Y:S05]  /*70c0*/  @P0 BRA `(.L_x_94) ;  /* 0x0000000000780947 */ /* 0x000fea0003800000 */
[----:B------:R-:W-:Y:S01]  /*70d0*/  LOP3.LUT R0, R4, 0x7fffff, RZ, 0xc0, !PT ;  /* 0x007fffff04007812 */ /* 0x000fe200078ec0ff */
[----:B------:R-:W-:-:S03]  /*70e0*/  IMAD.MOV.U32 R7, RZ, RZ, 0x3 ;  /* 0x00000003ff077424 */ /* 0x000fc600078e00ff */
[----:B------:R-:W-:Y:S02]  /*70f0*/  LOP3.LUT R0, R0, 0x3f800000, RZ, 0xfc, !PT ;  /* 0x3f80000000007812 */ /* 0x000fe400078efcff */
[----:B------:R-:W-:Y:S02]  /*7100*/  SHF.L.U32 R7, R7, R10, RZ ;  /* 0x0000000a07077219 */ /* 0x000fe400000006ff */
[----:B------:R-:W0:Y:S02]  /*7110*/  MUFU.RCP R3, R0 ;  /* 0x0000000000037308 */ /* 0x000e240000001000 */
[----:B0-----:R-:W-:-:S04]  /*7120*/  FFMA R2, R0, R3, -1 ;  /* 0xbf80000000027423 */ /* 0x001fc80000000003 */
[----:B------:R-:W-:-:S04]  /*7130*/  FADD.FTZ R2, -R2, -RZ ;  /* 0x800000ff02027221 */ /* 0x000fc80000010100 */
[CCC-:B------:R-:W-:Y:S01]  /*7140*/  FFMA.RM R5, R3.reuse, R2.reuse, R3.reuse ;  /* 0x0000000203057223 */ /* 0x1c0fe20000004003 */
[----:B------:R-:W-:-:S04]  /*7150*/  FFMA.RP R6, R3, R2, R3 ;  /* 0x0000000203067223 */ /* 0x000fc80000008003 */
[C---:B------:R-:W-:Y:S02]  /*7160*/  LOP3.LUT R2, R5.reuse, 0x7fffff, RZ, 0xc0, !PT ;  /* 0x007fffff05027812 */ /* 0x040fe400078ec0ff */
[----:B------:R-:W-:Y:S02]  /*7170*/  FSETP.NEU.FTZ.AND P0, PT, R5, R6, PT ;  /* 0x000000060500720b */ /* 0x000fe40003f1d000 */
[----:B------:R-:W-:Y:S02]  /*7180*/  LOP3.LUT R2, R2, 0x800000, RZ, 0xfc, !PT ;  /* 0x0080000002027812 */ /* 0x000fe400078efcff */
[----:B------:R-:W-:Y:S02]  /*7190*/  SEL R3, RZ, 0xffffffff, !P0 ;  /* 0xffffffffff037807 */ /* 0x000fe40004000000 */
[----:B------:R-:W-:Y:S02]  /*71a0*/  LOP3.LUT R7, R7, R2, RZ, 0xc0, !PT ;  /* 0x0000000207077212 */ /* 0x000fe400078ec0ff */
[----:B------:R-:W-:-:S02]  /*71b0*/  IADD3 R3, PT, PT, -R3, RZ, RZ ;  /* 0x000000ff03037210 */ /* 0x000fc40007ffe1ff */
[-C--:B------:R-:W-:Y:S02]  /*71c0*/  SHF.R.U32.HI R7, RZ, R10.reuse, R7 ;  /* 0x0000000aff077219 */ /* 0x080fe40000011607 */
[--C-:B------:R-:W-:Y:S01]  /*71d0*/  LOP3.LUT P1, RZ, R3, R10, R2.reuse, 0xf8, !PT ;  /* 0x0000000a03ff7212 */ /* 0x100fe2000782f802 */
[----:B------:R-:W-:Y:S01]  /*71e0*/  VIADD R3, R8, 0xffffff04 ;  /* 0xffffff0408037836 */ /* 0x000fe20000000000 */
[C---:B------:R-:W-:Y:S02]  /*71f0*/  LOP3.LUT P0, RZ, R7.reuse, 0x1, RZ, 0xc0, !PT ;  /* 0x0000000107ff7812 */ /* 0x040fe4000780c0ff */
[----:B------:R-:W-:Y:S02]  /*7200*/  LOP3.LUT P2, RZ, R7, 0x2, RZ, 0xc0, !PT ;  /* 0x0000000207ff7812 */ /* 0x000fe4000784c0ff */
[----:B------:R-:W-:Y:S02]  /*7210*/  SHF.R.U32.HI R3, RZ, R3, R2 ;  /* 0x00000003ff037219 */ /* 0x000fe40000011602 */
[----:B------:R-:W-:-:S02]  /*7220*/  PLOP3.LUT P0, PT, P0, P1, P2, 0xe0, 0x0 ;  /* 0x000000000000781c */ /* 0x000fc40000703c20 */
[----:B------:R-:W-:Y:S02]  /*7230*/  LOP3.LUT P1, RZ, R4, 0x7fffff, RZ, 0xc0, !PT ;  /* 0x007fffff04ff7812 */ /* 0x000fe4000782c0ff */
[----:B------:R-:W-:-:S05]  /*7240*/  SEL R0, RZ, 0x1, !P0 ;  /* 0x00000001ff007807 */ /* 0x000fca0004000000 */
[----:B------:R-:W-:-:S05]  /*7250*/  IMAD.MOV R0, RZ, RZ, -R0 ;  /* 0x000000ffff007224 */ /* 0x000fca00078e0a00 */
[----:B------:R-:W-:-:S13]  /*7260*/  ISETP.GE.AND P0, PT, R0, RZ, PT ;  /* 0x000000ff0000720c */ /* 0x000fda0003f06270 */
[----:B------:R-:W-:-:S05]  /*7270*/  @!P0 IADD3 R3, PT, PT, R3, 0x1, RZ ;  /* 0x0000000103038810 */ /* 0x000fca0007ffe0ff */
[----:B------:R-:W-:-:S05]  /*7280*/  @!P1 IMAD.SHL.U32 R3, R3, 0x2, RZ ;  /* 0x0000000203039824 */ /* 0x000fca00078e00ff */
[----:B------:R-:W-:Y:S01]  /*7290*/  LOP3.LUT R4, R3, 0x80000000, R4, 0xf8, !PT ;  /* 0x8000000003047812 */ /* 0x000fe200078ef804 */
[----:B------:R-:W-:Y:S06]  /*72a0*/  BRA `(.L_x_93) ;  /* 0x0000000000047947 */ /* 0x000fec0003800000 */
.L_x_94:
[----:B------:R-:W0:Y:S02]  /*72b0*/  MUFU.RCP R4, R4 ;  /* 0x0000000400047308 */ /* 0x000e240000001000 */
.L_x_93:
[----:B------:R-:W-:Y:S05]  /*72c0*/  BSYNC.RECONVERGENT B0 ;  /* 0x0000000000007941 */ /* 0x000fea0003800200 */
.L_x_91:
[----:B------:R1:W0:Y:S02]  /*72d0*/  LDL R2, [R1] ;  /* 0x0000000001027983 */ /* 0x0002240000100800 */
[----:B-1----:R-:W-:Y:S01]  /*72e0*/  VIADD R1, R1, 0x8 ;  /* 0x0000000801017836 */ /* 0x002fe20000000000 */
[----:B0-----:R-:W-:Y:S06]  /*72f0*/  RET.REL.NODEC R20 `(_Z12create_worldPP7hitableS1_PP6cameraiiP17curandStateXORWOW) ;  /* 0xffffff8c14407950 */ /* 0x001fec0003c3ffff */
        .weak           $__internal_1_$__cuda_sm20_sqrt_rn_f32_slowpath
        .type           $__internal_1_$__cuda_sm20_sqrt_rn_f32_slowpath,@function
        .size           $__internal_1_$__cuda_sm20_sqrt_rn_f32_slowpath,($__internal_2_$__cuda_sm3x_div_rn_noftz_f32_slowpath - $__internal_1_$__cuda_sm20_sqrt_rn_f32_slowpath)
$__internal_1_$__cuda_sm20_sqrt_rn_f32_slowpath:
[----:B------:R-:W-:Y:S01]  /*7300*/  IADD3 R1, PT, PT, R1, -0x8, RZ ;  /* 0xfffffff801017810 */ /* 0x000fe20007ffe0ff */
[----:B------:R-:W-:-:S04]  /*7310*/  IMAD.MOV.U32 R0, RZ, RZ, R4 ;  /* 0x000000ffff007224 */ /* 0x000fc800078e0004 */
[----:B------:R0:W-:Y:S01]  /*7320*/  STL [R1], R2 ;  /* 0x0000000201007387 */ /* 0x0001e20000100800 */
[----:B------:R-:W-:Y:S01]  /*7330*/  LOP3.LUT P0, RZ, R0, 0x7fffffff, RZ, 0xc0, !PT ;  /* 0x7fffffff00ff7812 */ /* 0x000fe2000780c0ff */
[----:B------:R-:W-:-:S12]  /*7340*/  BSSY.RECONVERGENT B0, `(.L_x_95) ;  /* 0x0000013000007945 */ /* 0x000fd80003800200 */
[----:B------:R-:W-:Y:S01]  /*7350*/  @!P0 IMAD.MOV.U32 R4, RZ, RZ, R0 ;  /* 0x000000ffff048224 */ /* 0x000fe200078e0000 */
[----:B0-----:R-:W-:Y:S06]  /*7360*/  @!P0 BRA `(.L_x_96) ;  /* 0x0000000000408947 */ /* 0x001fec0003800000 */
[----:B------:R-:W-:-:S13]  /*7370*/  FSETP.GEU.FTZ.AND P0, PT, R0, RZ, PT ;  /* 0x000000ff0000720b */ /* 0x000fda0003f1e000 */
[----:B------:R-:W-:Y:S01]  /*7380*/  @!P0 MOV R4, 0x7fffffff ;  /* 0x7fffffff00048802 */ /* 0x000fe20000000f00 */
[----:B------:R-:W-:Y:S06]  /*7390*/  @!P0 BRA `(.L_x_96) ;  /* 0x0000000000348947 */ /* 0x000fec0003800000 */
[----:B------:R-:W-:-:S13]  /*73a0*/  FSETP.GTU.FTZ.AND P0, PT, |R0|, +INF , PT ;  /* 0x7f8000000000780b */ /* 0x000fda0003f1c200 */
[----:B------:R-:W-:Y:S01]  /*73b0*/  @P0 FADD.FTZ R4, R0, 1 ;  /* 0x3f80000000040421 */ /* 0x000fe20000010000 */
[----:B------:R-:W-:Y:S06]  /*73c0*/  @P0 BRA `(.L_x_96) ;  /* 0x0000000000280947 */ /* 0x000fec0003800000 */
[----:B------:R-:W-:-:S13]  /*73d0*/  FSETP.NEU.FTZ.AND P0, PT, |R0|, +INF , PT ;  /* 0x7f8000000000780b */ /* 0x000fda0003f1d200 */
[----:B------:R-:W-:-:S04]  /*73e0*/  @P0 FFMA R2, R0, 1.84467440737095516160e+19, RZ ;  /* 0x5f80000000020823 */ /* 0x000fc800000000ff */
[----:B------:R-:W0:Y:S02]  /*73f0*/  @P0 MUFU.RSQ R3, R2 ;  /* 0x0000000200030308 */ /* 0x000e240000001400 */
[----:B0-----:R-:W-:Y:S01]  /*7400*/  @P0 FMUL.FTZ R5, R2, R3 ;  /* 0x0000000302050220 */ /* 0x001fe20000410000 */
[----:B------:R-:W-:-:S03]  /*7410*/  @P0 FMUL.FTZ R3, R3, 0.5 ;  /* 0x3f00000003030820 */ /* 0x000fc60000410000 */
[----:B------:R-:W-:-:S04]  /*7420*/  @P0 FADD.FTZ R4, -R5, -RZ ;  /* 0x800000ff05040221 */ /* 0x000fc80000010100 */
[----:B------:R-:W-:Y:S01]  /*7430*/  @P0 FFMA R6, R5, R4, R2 ;  /* 0x0000000405060223 */ /* 0x000fe20000000002 */
[----:B------:R-:W-:-:S03]  /*7440*/  @!P0 IMAD.MOV.U32 R4, RZ, RZ, R0 ;  /* 0x000000ffff048224 */ /* 0x000fc600078e0000 */
[----:B------:R-:W-:-:S04]  /*7450*/  @P0 FFMA R3, R6, R3, R5 ;  /* 0x0000000306030223 */ /* 0x000fc80000000005 */
[----:B------:R-:W-:-:S07]  /*7460*/  @P0 FMUL.FTZ R4, R3, 2.3283064365386962891e-10 ;  /* 0x2f80000003040820 */ /* 0x000fce0000410000 */
.L_x_96:
[----:B------:R-:W-:Y:S05]  /*7470*/  BSYNC.RECONVERGENT B0 ;  /* 0x0000000000007941 */ /* 0x000fea0003800200 */
.L_x_95:
[----:B------:R0:W2:Y:S02]  /*7480*/  LDL R2, [R1] ;  /* 0x0000000001027983 */ /* 0x0000a40000100800 */
[----:B0-----:R-:W-:Y:S01]  /*7490*/  VIADD R1, R1, 0x8 ;  /* 0x0000000801017836 */ /* 0x001fe20000000000 */
[----:B--2---:R-:W-:Y:S06]  /*74a0*/  RET.REL.NODEC R20 `(_Z12create_worldPP7hitableS1_PP6cameraiiP17curandStateXORWOW) ;  /* 0xffffff8814d47950 */ /* 0x004fec0003c3ffff */
        .weak           $__internal_2_$__cuda_sm3x_div_rn_noftz_f32_slowpath
        .type           $__internal_2_$__cuda_sm3x_div_rn_noftz_f32_slowpath,@function
        .size           $__internal_2_$__cuda_sm3x_div_rn_noftz_f32_slowpath,(.L_x_258 - $__internal_2_$__cuda_sm3x_div_rn_noftz_f32_slowpath)
$__internal_2_$__cuda_sm3x_div_rn_noftz_f32_slowpath:
[----:B------:R-:W-:-:S05]  /*74b0*/  IADD3 R1, PT, PT, R1, -0x8, RZ ;  /* 0xfffffff801017810 */ /* 0x000fca0007ffe0ff */
[----:B------:R0:W-:Y:S02]  /*74c0*/  STL [R1], R2 ;  /* 0x0000000201007387 */ /* 0x0001e40000100800 */
[----:B0-----:R-:W-:Y:S01]  /*74d0*/  SHF.R.U32.HI R2, RZ, 0x17, R5 ;  /* 0x00000017ff027819 */ /* 0x001fe20000011605 */
[----:B------:R-:W-:Y:S01]  /*74e0*/  BSSY.RECONVERGENT B0, `(.L_x_97) ;  /* 0x0000062000007945 */ /* 0x000fe20003800200 */
[----:B------:R-:W-:Y:S02]  /*74f0*/  SHF.R.U32.HI R0, RZ, 0x17, R4 ;  /* 0x00000017ff007819 */ /* 0x000fe40000011604 */
[----:B------:R-:W-:Y:S02]  /*7500*/  LOP3.LUT R8, R2, 0xff, RZ, 0xc0, !PT ;  /* 0x000000ff02087812 */ /* 0x000fe400078ec0ff */
[----:B------:R-:W-:-:S03]  /*7510*/  LOP3.LUT R3, R0, 0xff, RZ, 0xc0, !PT ;  /* 0x000000ff00037812 */ /* 0x000fc600078ec0ff */
[----:B------:R-:W-:Y:S02]  /*7520*/  VIADD R6, R8, 0xffffffff ;  /* 0xffffffff08067836 */ /* 0x000fe40000000000 */
[----:B------:R-:W-:-:S03]  /*7530*/  VIADD R0, R3, 0xffffffff ;  /* 0xffffffff03007836 */ /* 0x000fc60000000000 */
[----:B------:R-:W-:-:S04]  /*7540*/  ISETP.GT.U32.AND P0, PT, R6, 0xfd, PT ;  /* 0x000000fd0600780c */ /* 0x000fc80003f04070 */
[----:B------:R-:W-:-:S13]  /*7550*/  ISETP.GT.U32.OR P0, PT, R0, 0xfd, P0 ;  /* 0x000000fd0000780c */ /* 0x000fda0000704470 */
[----:B------:R-:W-:Y:S01]  /*7560*/  @!P0 MOV R2, RZ ;  /* 0x000000ff00028202 */ /* 0x000fe20000000f00 */
[----:B------:R-:W-:Y:S06]  /*7570*/  @!P0 BRA `(.L_x_98) ;  /* 0x00000000005c8947 */ /* 0x000fec0003800000 */
[----:B------:R-:W-:Y:S02]  /*7580*/  FSETP.GTU.FTZ.AND P0, PT, |R4|, +INF , PT ;  /* 0x7f8000000400780b */ /* 0x000fe40003f1c200 */
[----:B------:R-:W-:-:S04]  /*7590*/  FSETP.GTU.FTZ.AND P1, PT, |R5|, +INF , PT ;  /* 0x7f8000000500780b */ /* 0x000fc80003f3c200 */
[----:B------:R-:W-:-:S13]  /*75a0*/  PLOP3.LUT P0, PT, P0, P1, PT, 0xf8, 0x8f ;  /* 0x00000000008f781c */ /* 0x000fda0000703f70 */
[----:B------:R-:W-:Y:S05]  /*75b0*/  @P0 BRA `(.L_x_99) ;  /* 0x00000004004c0947 */ /* 0x000fea0003800000 */
[----:B------:R-:W-:-:S13]  /*75c0*/  LOP3.LUT P0, RZ, R5, 0x7fffffff, R4, 0xc8, !PT ;  /* 0x7fffffff05ff7812 */ /* 0x000fda000780c804 */
[----:B------:R-:W-:Y:S05]  /*75d0*/  @!P0 BRA `(.L_x_100) ;  /* 0x00000004003c8947 */ /* 0x000fea0003800000 */
[C---:B------:R-:W-:Y:S02]  /*75e0*/  FSETP.NEU.FTZ.AND P2, PT, |R4|.reuse, +INF , PT ;  /* 0x7f8000000400780b */ /* 0x040fe40003f5d200 */
[----:B------:R-:W-:Y:S02]  /*75f0*/  FSETP.NEU.FTZ.AND P1, PT, |R5|, +INF , PT ;  /* 0x7f8000000500780b */ /* 0x000fe40003f3d200 */
[----:B------:R-:W-:-:S11]  /*7600*/  FSETP.NEU.FTZ.AND P0, PT, |R4|, +INF , PT ;  /* 0x7f8000000400780b */ /* 0x000fd60003f1d200 */
[----:B------:R-:W-:Y:S05]  /*7610*/  @!P1 BRA !P2, `(.L_x_100) ;  /* 0x00000004002c9947 */ /* 0x000fea0005000000 */
[----:B------:R-:W-:-:S04]  /*7620*/  LOP3.LUT P2, RZ, R4, 0x7fffffff, RZ, 0xc0, !PT ;  /* 0x7fffffff04ff7812 */ /* 0x000fc8000784c0ff */
[----:B------:R-:W-:-:S13]  /*7630*/  PLOP3.LUT P1, PT, P1, P2, PT, 0x2f, 0xf2 ;  /* 0x0000000000f2781c */ /* 0x000fda0000f24577 */
[----:B------:R-:W-:Y:S05]  /*7640*/  @P1 BRA `(.L_x_101) ;  /* 0x0000000400181947 */ /* 0x000fea0003800000 */
[----:B------:R-:W-:-:S04]  /*7650*/  LOP3.LUT P1, RZ, R5, 0x7fffffff, RZ, 0xc0, !PT ;  /* 0x7fffffff05ff7812 */ /* 0x000fc8000782c0ff */
[----:B------:R-:W-:-:S13]  /*7660*/  PLOP3.LUT P0, PT, P0, P1, PT, 0x2f, 0xf2 ;  /* 0x0000000000f2781c */ /* 0x000fda0000702577 */
[----:B------:R-:W-:Y:S05]  /*7670*/  @P0 BRA `(.L_x_102) ;  /* 0x0000000400000947 */ /* 0x000fea0003800000 */
[----:B------:R-:W-:Y:S02]  /*7680*/  ISETP.GE.AND P0, PT, R0, RZ, PT ;  /* 0x000000ff0000720c */ /* 0x000fe40003f06270 */
[----:B------:R-:W-:-:S11]  /*7690*/  ISETP.GE.AND P1, PT, R6, RZ, PT ;  /* 0x000000ff0600720c */ /* 0x000fd60003f26270 */
[----:B------:R-:W-:Y:S02]  /*76a0*/  @P0 IMAD.MOV.U32 R2, RZ, RZ, RZ ;  /* 0x000000ffff020224 */ /* 0x000fe400078e00ff */
[----:B------:R-:W-:Y:S01]  /*76b0*/  @!P0 FFMA R4, R4, 1.84467440737095516160e+19, RZ ;  /* 0x5f80000004048823 */ /* 0x000fe200000000ff */
[----:B------:R-:W-:Y:S02]  /*76c0*/  @!P0 IMAD.MOV.U32 R2, RZ, RZ, -0x40 ;  /* 0xffffffc0ff028424 */ /* 0x000fe400078e00ff */
[----:B------:R-:W-:-:S03]  /*76d0*/  @!P1 FFMA R5, R5, 1.84467440737095516160e+19, RZ ;  /* 0x5f80000005059823 */ /* 0x000fc600000000ff */
[----:B------:R-:W-:-:S07]  /*76e0*/  @!P1 IADD3 R2, PT, PT, R2, 0x40, RZ ;  /* 0x0000004002029810 */ /* 0x000fce0007ffe0ff */
.L_x_98:
[----:B------:R-:W-:Y:S01]  /*76f0*/  LEA R0, R8, 0xc0800000, 0x17 ;  /* 0xc080000008007811 */ /* 0x000fe200078eb8ff */
[----:B------:R-:W-:Y:S01]  /*7700*/  VIADD R3, R3, 0xffffff81 ;  /* 0xffffff8103037836 */ /* 0x000fe20000000000 */
[----:B------:R-:W-:Y:S03]  /*7710*/  BSSY.RECONVERGENT B1, `(.L_x_103) ;  /* 0x0000035000017945 */ /* 0x000fe60003800200 */
[----:B------:R-:W-:Y:S02]  /*7720*/  IMAD.IADD R5, R5, 0x1, -R0 ;  /* 0x0000000105057824 */ /* 0x000fe400078e0a00 */
[C---:B------:R-:W-:Y:S01]  /*7730*/  IMAD R0, R3.reuse, -0x800000, R4 ;  /* 0xff80000003007824 */ /* 0x040fe200078e0204 */
[----:B------:R-:W-:Y:S01]  /*7740*/  IADD3 R3, PT, PT, R3, 0x7f, -R8 ;  /* 0x0000007f03037810 */ /* 0x000fe20007ffe808 */
[----:B------:R-:W0:Y:S01]  /*7750*/  MUFU.RCP R6, R5 ;  /* 0x0000000500067308 */ /* 0x000e220000001000 */
[----:B------:R-:W-:-:S02]  /*7760*/  FADD.FTZ R7, -R5, -RZ ;  /* 0x800000ff05077221 */ /* 0x000fc40000010100 */
[----:B------:R-:W-:Y:S02]  /*7770*/  IADD3 R3, PT, PT, R3, R2, RZ ;  /* 0x0000000203037210 */ /* 0x000fe40007ffe0ff */
[----:B0-----:R-:W-:-:S04]  /*7780*/  FFMA R9, R6, R7, 1 ;  /* 0x3f80000006097423 */ /* 0x001fc80000000007 */
[----:B------:R-:W-:-:S04]  /*7790*/  FFMA R11, R6, R9, R6 ;  /* 0x00000009060b7223 */ /* 0x000fc80000000006 */
[----:B------:R-:W-:-:S04]  /*77a0*/  FFMA R4, R0, R11, RZ ;  /* 0x0000000b00047223 */ /* 0x000fc800000000ff */
[----:B------:R-:W-:-:S04]  /*77b0*/  FFMA R9, R7, R4, R0 ;  /* 0x0000000407097223 */ /* 0x000fc80000000000 */
[----:B------:R-:W-:-:S04]  /*77c0*/  FFMA R6, R11, R9, R4 ;  /* 0x000000090b067223 */ /* 0x000fc80000000004 */
[----:B------:R-:W-:-:S04]  /*77d0*/  FFMA R7, R7, R6, R0 ;  /* 0x0000000607077223 */ /* 0x000fc80000000000 */
[----:B------:R-:W-:-:S05]  /*77e0*/  FFMA R4, R11, R7, R6 ;  /* 0x000000070b047223 */ /* 0x000fca0000000006 */
[----:B------:R-:W-:-:S04]  /*77f0*/  SHF.R.U32.HI R0, RZ, 0x17, R4 ;  /* 0x00000017ff007819 */ /* 0x000fc80000011604 */
[----:B------:R-:W-:-:S05]  /*7800*/  LOP3.LUT R0, R0, 0xff, RZ, 0xc0, !PT ;  /* 0x000000ff00007812 */ /* 0x000fca00078ec0ff */
[----:B------:R-:W-:-:S04]  /*7810*/  IMAD.IADD R8, R0, 0x1, R3 ;  /* 0x0000000100087824 */ /* 0x000fc800078e0203 */
[----:B------:R-:W-:-:S05]  /*7820*/  VIADD R0, R8, 0xffffffff ;  /* 0xffffffff08007836 */ /* 0x000fca0000000000 */
[----:B------:R-:W-:-:S13]  /*7830*/  ISETP.GE.U32.AND P0, PT, R0, 0xfe, PT ;  /* 0x000000fe0000780c */ /* 0x000fda0003f06070 */
[----:B------:R-:W-:Y:S05]  /*7840*/  @!P0 BRA `(.L_x_104) ;  /* 0x0000000000808947 */ /* 0x000fea0003800000 */
[----:B------:R-:W-:-:S13]  /*7850*/  ISETP.GT.AND P0, PT, R8, 0xfe, PT ;  /* 0x000000fe0800780c */ /* 0x000fda0003f04270 */
[----:B------:R-:W-:Y:S05]  /*7860*/  @P0 BRA `(.L_x_105) ;  /* 0x00000000006c0947 */ /* 0x000fea0003800000 */
[----:B------:R-:W-:-:S13]  /*7870*/  ISETP.GE.AND P0, PT, R8, 0x1, PT ;  /* 0x000000010800780c */ /* 0x000fda0003f06270 */
[----:B------:R-:W-:Y:S05]  /*7880*/  @P0 BRA `(.L_x_106) ;  /* 0x0000000000740947 */ /* 0x000fea0003800000 */
[----:B------:R-:W-:Y:S02]  /*7890*/  ISETP.GE.AND P0, PT, R8, -0x18, PT ;  /* 0xffffffe80800780c */ /* 0x000fe40003f06270 */
[----:B------:R-:W-:-:S11]  /*78a0*/  LOP3.LUT R4, R4, 0x80000000, RZ, 0xc0, !PT ;  /* 0x8000000004047812 */ /* 0x000fd600078ec0ff */
[----:B------:R-:W-:Y:S05]  /*78b0*/  @!P0 BRA `(.L_x_106) ;  /* 0x0000000000688947 */ /* 0x000fea0003800000 */
[CCC-:B------:R-:W-:Y:S01]  /*78c0*/  FFMA.RZ R0, R11.reuse, R7.reuse, R6.reuse ;  /* 0x000000070b007223 */ /* 0x1c0fe2000000c006 */
[C---:B------:R-:W-:Y:S01]  /*78d0*/  IADD3 R5, PT, PT, R8.reuse, 0x20, RZ ;  /* 0x0000002008057810 */ /* 0x040fe20007ffe0ff */
[CCC-:B------:R-:W-:Y:S01]  /*78e0*/  FFMA.RM R3, R11.reuse, R7.reuse, R6.reuse ;  /* 0x000000070b037223 */ /* 0x1c0fe20000004006 */
[----:B------:R-:W-:Y:S02]  /*78f0*/  ISETP.NE.AND P2, PT, R8, RZ, PT ;  /* 0x000000ff0800720c */ /* 0x000fe40003f45270 */
[----:B------:R-:W-:Y:S01]  /*7900*/  LOP3.LUT R2, R0, 0x7fffff, RZ, 0xc0, !PT ;  /* 0x007fffff00027812 */ /* 0x000fe200078ec0ff */
[----:B------:R-:W-:Y:S01]  /*7910*/  FFMA.RP R0, R11, R7, R6 ;  /* 0x000000070b007223 */ /* 0x000fe20000008006 */
[----:B------:R-:W-:Y:S01]  /*7920*/  IMAD.MOV R6, RZ, RZ, -R8 ;  /* 0x000000ffff067224 */ /* 0x000fe200078e0a08 */
[----:B------:R-:W-:Y:S02]  /*7930*/  ISETP.NE.AND P1, PT, R8, RZ, PT ;  /* 0x000000ff0800720c */ /* 0x000fe40003f25270 */
[----:B------:R-:W-:-:S02]  /*7940*/  LOP3.LUT R2, R2, 0x800000, RZ, 0xfc, !PT ;  /* 0x0080000002027812 */ /* 0x000fc400078efcff */
[----:B------:R-:W-:Y:S02]  /*7950*/  FSETP.NEU.FTZ.AND P0, PT, R0, R3, PT ;  /* 0x000000030000720b */ /* 0x000fe40003f1d000 */
[----:B------:R-:W-:Y:S02]  /*7960*/  SHF.L.U32 R5, R2, R5, RZ ;  /* 0x0000000502057219 */ /* 0x000fe400000006ff */
[----:B------:R-:W-:Y:S02]  /*7970*/  SEL R3, R6, RZ, P2 ;  /* 0x000000ff06037207 */ /* 0x000fe40001000000 */
[----:B------:R-:W-:Y:S02]  /*7980*/  ISETP.NE.AND P1, PT, R5, RZ, P1 ;  /* 0x000000ff0500720c */ /* 0x000fe40000f25270 */
[----:B------:R-:W-:Y:S02]  /*7990*/  SHF.R.U32.HI R3, RZ, R3, R2 ;  /* 0x00000003ff037219 */ /* 0x000fe40000011602 */
[----:B------:R-:W-:-:S02]  /*79a0*/  PLOP3.LUT P0, PT, P0, P1, PT, 0xf8, 0x8f ;  /* 0x00000000008f781c */ /* 0x000fc40000703f70 */
[----:B------:R-:W-:Y:S02]  /*79b0*/  SHF.R.U32.HI R5, RZ, 0x1, R3 ;  /* 0x00000001ff057819 */ /* 0x000fe40000011603 */
[----:B------:R-:W-:-:S04]  /*79c0*/  SEL R0, RZ, 0x1, !P0 ;  /* 0x00000001ff007807 */ /* 0x000fc80004000000 */
[----:B------:R-:W-:-:S04]  /*79d0*/  LOP3.LUT R0, R0, 0x1, R5, 0xf8, !PT ;  /* 0x0000000100007812 */ /* 0x000fc800078ef805 */
[----:B------:R-:W-:-:S05]  /*79e0*/  LOP3.LUT R0, R0, R3, RZ, 0xc0, !PT ;  /* 0x0000000300007212 */ /* 0x000fca00078ec0ff */
[----:B------:R-:W-:-:S05]  /*79f0*/  IMAD.IADD R5, R5, 0x1, R0 ;  /* 0x0000000105057824 */ /* 0x000fca00078e0200 */
[----:B------:R-:W-:Y:S01]  /*7a00*/  LOP3.LUT R4, R5, R4, RZ, 0xfc, !PT ;  /* 0x0000000405047212 */ /* 0x000fe200078efcff */
[----:B------:R-:W-:Y:S06]  /*7a10*/  BRA `(.L_x_106) ;  /* 0x0000000000107947 */ /* 0x000fec0003800000 */
.L_x_105:
[----:B------:R-:W-:-:S04]  /*7a20*/  LOP3.LUT R4, R4, 0x80000000, RZ, 0xc0, !PT ;  /* 0x8000000004047812 */ /* 0x000fc800078ec0ff */
[----:B------:R-:W-:Y:S01]  /*7a30*/  LOP3.LUT R4, R4, 0x7f800000, RZ, 0xfc, !PT ;  /* 0x7f80000004047812 */ /* 0x000fe200078efcff */
[----:B------:R-:W-:Y:S06]  /*7a40*/  BRA `(.L_x_106) ;  /* 0x0000000000047947 */ /* 0x000fec0003800000 */
.L_x_104:
[----:B------:R-:W-:-:S07]  /*7a50*/  LEA R4, R3, R4, 0x17 ;  /* 0x0000000403047211 */ /* 0x000fce00078eb8ff */
.L_x_106:
[----:B------:R-:W-:Y:S05]  /*7a60*/  BSYNC.RECONVERGENT B1 ;  /* 0x0000000000017941 */ /* 0x000fea0003800200 */
.L_x_103:
[----:B------:R-:W-:Y:S05]  /*7a70*/  BRA `(.L_x_107) ;  /* 0x0000000000207947 */ /* 0x000fea0003800000 */
.L_x_102:
[----:B------:R-:W-:-:S04]  /*7a80*/  LOP3.LUT R4, R5, 0x80000000, R4, 0x48, !PT ;  /* 0x8000000005047812 */ /* 0x000fc800078e4804 */
[----:B------:R-:W-:Y:S01]  /*7a90*/  LOP3.LUT R4, R4, 0x7f800000, RZ, 0xfc, !PT ;  /* 0x7f80000004047812 */ /* 0x000fe200078efcff */
[----:B------:R-:W-:Y:S06]  /*7aa0*/  BRA `(.L_x_107) ;  /* 0x0000000000147947 */ /* 0x000fec0003800000 */
.L_x_101:
[----:B------:R-:W-:Y:S01]  /*7ab0*/  LOP3.LUT R4, R5, 0x80000000, R4, 0x48, !PT ;  /* 0x8000000005047812 */ /* 0x000fe200078e4804 */
[----:B------:R-:W-:Y:S06]  /*7ac0*/  BRA `(.L_x_107) ;  /* 0x00000000000c7947 */ /* 0x000fec0003800000 */
.L_x_100:
[----:B------:R-:W0:Y:S01]  /*7ad0*/  MUFU.RSQ R4, -QNAN ;  /* 0xffc0000000047908 */ /* 0x000e220000001400 */
[----:B------:R-:W-:Y:S05]  /*7ae0*/  BRA `(.L_x_107) ;  /* 0x0000000000047947 */ /* 0x000fea0003800000 */
.L_x_99:
[----:B------:R-:W-:-:S07]  /*7af0*/  FADD.FTZ R4, R4, R5 ;  /* 0x0000000504047221 */ /* 0x000fce0000010000 */
.L_x_107:
[----:B------:R-:W-:Y:S05]  /*7b00*/  BSYNC.RECONVERGENT B0 ;  /* 0x0000000000007941 */ /* 0x000fea0003800200 */
.L_x_97:
[----:B------:R1:W0:Y:S02]  /*7b10*/  LDL R2, [R1] ;  /* 0x0000000001027983 */ /* 0x0002240000100800 */
[----:B-1----:R-:W-:Y:S01]  /*7b20*/  VIADD R1, R1, 0x8 ;  /* 0x0000000801017836 */ /* 0x002fe20000000000 */
[----:B0-----:R-:W-:Y:S06]  /*7b30*/  RET.REL.NODEC R20 `(_Z12create_worldPP7hitableS1_PP6cameraiiP17curandStateXORWOW) ;  /* 0xffffff8414307950 */ /* 0x001fec0003c3ffff */
.L_x_108:
[----:B------:R-:W-:-:S00]  /*7b40*/  BRA `(.L_x_108) ;  /* 0xfffffffc00fc7947 */ /* 0x000fc0000383ffff */
[----:B------:R-:W-:-:S00]  /*7b50*/  NOP ;  /* 0x0000000000007918 */ /* 0x000fc00000000000 */
        /* <DEDUP_REMOVED lines=10> */
.L_x_258:


//--------------------- .text._Z6renderP4vec3iiiPP6cameraPP7hitableP17curandStateXORWOW --------------------------
	.section	.text._Z6renderP4vec3iiiPP6cameraPP7hitableP17curandStateXORWOW,"ax",@progbits
	.align	128
        .global         _Z6renderP4vec3iiiPP6cameraPP7hitableP17curandStateXORWOW
        .type           _Z6renderP4vec3iiiPP6cameraPP7hitableP17curandStateXORWOW,@function
        .size           _Z6renderP4vec3iiiPP6cameraPP7hitableP17curandStateXORWOW,(.L_x_266 - _Z6renderP4vec3iiiPP6cameraPP7hitableP17curandStateXORWOW)
        .other          _Z6renderP4vec3iiiPP6cameraPP7hitableP17curandStateXORWOW,@"STO_CUDA_ENTRY STV_DEFAULT"
_Z6renderP4vec3iiiPP6cameraPP7hitableP17curandStateXORWOW:
.text._Z6renderP4vec3iiiPP6cameraPP7hitableP17curandStateXORWOW:
[----:B------:R-:W0:Y:S01]  /*0000*/  LDC R1, c[0x0][0x37c] ;  /* 0x0000df00ff017b82 */ /* 0x000e220000000800 */
[----:B------:R-:W1:Y:S01]  /*0010*/  S2R R15, SR_TID.Y ;  /* 0x00000000000f7919 */ /* 0x000e620000002200 */
[----:B------:R-:W2:Y:S06]  /*0020*/  LDCU UR5, c[0x0][0x2fc] ;  /* 0x00005f80ff0577ac */ /* 0x000eac0008000800 */
[----:B------:R-:W3:Y:S01]  /*0030*/  LDC R3, c[0x0][0x360] ;  /* 0x0000d800ff037b82 */ /* 0x000ee20000000800 */
[----:B0-----:R-:W-:Y:S01]  /*0040*/  VIADD R1, R1, 0xffffff68 ;  /* 0xffffff6801017836 */ /* 0x001fe20000000000 */
[----:B------:R-:W3:Y:S01]  /*0050*/  S2R R38, SR_TID.X ;  /* 0x0000000000267919 */ /* 0x000ee20000002100 */
[----:B------:R-:W0:Y:S01]  /*0060*/  LDCU.64 UR38, c[0x0][0x388] ;  /* 0x00007100ff2677ac */ /* 0x000e220008000a00 */
[----:B------:R-:W4:Y:S04]  /*0070*/  LDCU UR4, c[0x0][0x2f8] ;  /* 0x00005f00ff0477ac */ /* 0x000f280008000800 */
[----:B------:R-:W1:Y:S08]  /*0080*/  S2UR UR7, SR_CTAID.Y ;  /* 0x00000000000779c3 */ /* 0x000e700000002600 */
[----:B------:R-:W1:Y:S08]  /*0090*/  LDC R0, c[0x0][0x364] ;  /* 0x0000d900ff007b82 */ /* 0x000e700000000800 */
[----:B------:R-:W3:Y:S01]  /*00a0*/  S2UR UR6, SR_CTAID.X ;  /* 0x00000000000679c3 */ /* 0x000ee20000002500 */
[----:B----4-:R-:W-:-:S05]  /*00b0*/  IADD3 R25, P1, PT, R1, UR4, RZ ;  /* 0x0000000401197c10 */ /* 0x010fca000ff3e0ff */
[----:B--2---:R-:W-:Y:S02]  /*00c0*/  IMAD.X R24, RZ, RZ, UR5, P1 ;  /* 0x00000005ff187e24 */ /* 0x004fe400088e06ff */
[----:B-1----:R-:W-:-:S05]  /*00d0*/  IMAD R15, R0, UR7, R15 ;  /* 0x00000007000f7c24 */ /* 0x002fca000f8e020f */
[----:B0-----:R-:W-:Y:S01]  /*00e0*/  ISETP.GE.AND P0, PT, R15, UR39, PT ;  /* 0x000000270f007c0c */ /* 0x001fe2000bf06270 */
[----:B---3--:R-:W-:-:S05]  /*00f0*/  IMAD R38, R3, UR6, R38 ;  /* 0x0000000603267c24 */ /* 0x008fca000f8e0226 */
[----:B------:R-:W-:-:S13]  /*0100*/  ISETP.GE.OR P0, PT, R38, UR38, P0 ;  /* 0x0000002626007c0c */ /* 0x000fda0008706670 */
[----:B------:R-:W-:Y:S05]  /*0110*/  @P0 EXIT ;  /* 0x000000000000094d */ /* 0x000fea0003800000 */
[----:B------:R-:W0:Y:S01]  /*0120*/  LDC.64 R60, c[0x0][0x3a8] ;  /* 0x0000ea00ff3c7b82 */ /* 0x000e220000000a00 */
[----:B------:R-:W1:Y:S01]  /*0130*/  LDCU.64 UR36, c[0x0][0x358] ;  /* 0x00006b00ff2477ac */ /* 0x000e620008000a00 */
[----:B------:R-:W-:Y:S01]  /*0140*/  IMAD R46, R15, UR38, R38 ;  /* 0x000000260f2e7c24 */ /* 0x000fe2000f8e0226 */
[----:B------:R-:W2:Y:S03]  /*0150*/  LDCU UR4, c[0x0][0x390] ;  /* 0x00007200ff0477ac */ /* 0x000ea60008000800 */
[----:B0-----:R-:W-:-:S05]  /*0160*/  IMAD.WIDE R60, R46, 0x30, R60 ;  /* 0x000000302e3c7825 */ /* 0x001fca00078e023c */
[----:B-1----:R-:W3:Y:S04]  /*0170*/  LDG.E.64 R2, desc[UR36][R60.64] ;  /* 0x000000243c027981 */ /* 0x002ee8000c1e1b00 */
[----:B------:R-:W4:Y:S04]  /*0180*/  LDG.E.64 R4, desc[UR36][R60.64+0x8] ;  /* 0x000008243c047981 */ /* 0x000f28000c1e1b00 */
[----:B------:R-:W5:Y:S04]  /*0190*/  LDG.E.64 R6, desc[UR36][R60.64+0x10] ;  /* 0x000010243c067981 */ /* 0x000f68000c1e1b00 */
[----:B------:R-:W5:Y:S04]  /*01a0*/  LDG.E.64 R8, desc[UR36][R60.64+0x18] ;  /* 0x000018243c087981 */ /* 0x000f68000c1e1b00 */
[----:B------:R-:W5:Y:S04]  /*01b0*/  LDG.E R0, desc[UR36][R60.64+0x20] ;  /* 0x000020243c007981 */ /* 0x000f68000c1e1900 */
[----:B------:R-:W5:Y:S01]  /*01c0*/  LDG.E.64 R10, desc[UR36][R60.64+0x28] ;  /* 0x000028243c0a7981 */ /* 0x000f62000c1e1b00 */
[----:B--2---:R-:W-:-:S02]  /*01d0*/  IMAD.U32 R13, RZ, RZ, UR4 ;  /* 0x00000004ff0d7e24 */ /* 0x004fc4000f8e00ff */
[----:B------:R-:W-:Y:S01]  /*01e0*/  HFMA2 R39, -RZ, RZ, 0, 0 ;  /* 0x00000000ff277431 */ /* 0x000fe200000001ff */
[----:B------:R-:W-:Y:S02]  /*01f0*/  CS2R R44, SRZ ;  /* 0x00000000002c7805 */ /* 0x000fe4000001ff00 */
[----:B------:R-:W-:Y:S01]  /*0200*/  ISETP.GE.AND P0, PT, R13, 0x1, PT ;  /* 0x000000010d00780c */ /* 0x000fe20003f06270 */
[----:B---3--:R0:W-:Y:S04]  /*0210*/  STL.64 [R1+0x68], R2 ;  /* 0x0000680201007387 */ /* 0x0081e80000100a00 */
[----:B----4-:R0:W-:Y:S04]  /*0220*/  STL.64 [R1+0x70], R4 ;  /* 0x0000700401007387 */ /* 0x0101e80000100a00 */
[----:B-----5:R0:W-:Y:S04]  /*0230*/  STL.64 [R1+0x78], R6 ;  /* 0x0000780601007387 */ /* 0x0201e80000100a00 */
[----:B------:R0:W-:Y:S04]  /*0240*/  STL.64 [R1+0x80], R8 ;  /* 0x0000800801007387 */ /* 0x0001e80000100a00 */
[----:B------:R0:W-:Y:S04]  /*0250*/  STL [R1+0x88], R0 ;  /* 0x0000880001007387 */ /* 0x0001e80000100800 */
[----:B------:R0:W-:Y:S01]  /*0260*/  STL.64 [R1+0x90], R10 ;  /* 0x0000900a01007387 */ /* 0x0001e20000100a00 */
[----:B------:R-:W-:Y:S05]  /*0270*/  @!P0 BRA `(.L_x_109) ;  /* 0x0000001400388947 */ /* 0x000fea0003800000 */
[C---:B------:R-:W-:Y:S01]  /*0280*/  IADD3 R29, P1, PT, R25.reuse, 0x58, RZ ;  /* 0x00000058191d7810 */ /* 0x040fe20007f3e0ff */
[----:B------:R-:W-:Y:S01]  /*0290*/  BSSY.RECONVERGENT B8, `(.L_x_110) ;  /* 0x0000146000087945 */ /* 0x000fe20003800200 */
[----:B------:R-:W-:Y:S01]  /*02a0*/  IADD3 R27, P0, PT, R25, 0x18, RZ ;  /* 0x00000018191b7810 */ /* 0x000fe20007f1e0ff */
[----:B------:R-:W-:Y:S01]  /*02b0*/  IMAD.MOV.U32 R39, RZ, RZ, RZ ;  /* 0x000000ffff277224 */ /* 0x000fe200078e00ff */
[----:B------:R-:W-:Y:S01]  /*02c0*/  I2FP.F32.S32 R38, R38 ;  /* 0x0000002600267245 */ /* 0x000fe20000201400 */
[----:B------:R-:W-:Y:S01]  /*02d0*/  IMAD.MOV.U32 R30, RZ, RZ, RZ ;  /* 0x000000ffff1e7224 */ /* 0x000fe200078e00ff */
[----:B------:R-:W-:Y:S02]  /*02e0*/  I2FP.F32.U32 R36, R15 ;  /* 0x0000000f00247245 */ /* 0x000fe40000201000 */
[----:B------:R-:W-:Y:S02]  /*02f0*/  CS2R R44, SRZ ;  /* 0x00000000002c7805 */ /* 0x000fe4000001ff00 */
[----:B------:R-:W-:Y:S01]  /*0300*/  I2FP.F32.S32 R37, UR38 ;  /* 0x0000002600257c45 */ /* 0x000fe20008201400 */
[----:B------:R-:W-:Y:S01]  /*0310*/  IMAD.X R28, RZ, RZ, R24, P1 ;  /* 0x000000ffff1c7224 */ /* 0x000fe200008e0618 */
[----:B------:R-:W-:-:S02]  /*0320*/  I2FP.F32.U32 R31, UR39 ;  /* 0x00000027001f7c45 */ /* 0x000fc40008201000 */
[----:B------:R-:W-:-:S07]  /*0330*/  IADD3.X R26, PT, PT, RZ, R24, RZ, P0, !PT ;  /* 0x00000018ff1a7210 */ /* 0x000fce00007fe4ff */
.L_x_131:
[----:B------:R-:W1:Y:S01]  /*0340*/  LDC.64 R62, c[0x0][0x398] ;  /* 0x0000e600ff3e7b82 */ /* 0x000e620000000a00 */
[----:B0----5:R-:W2:Y:S04]  /*0350*/  LDL.64 R4, [R1+0x68] ;  /* 0x0000680001047983 */ /* 0x021ea80000100a00 */
[----:B------:R-:W3:Y:S04]  /*0360*/  LDL.64 R22, [R1+0x78] ;  /* 0x0000780001167983 */ /* 0x000ee80000100a00 */
[----:B------:R-:W4:Y:S04]  /*0370*/  LDL.64 R16, [R1+0x70] ;  /* 0x0000700001107983 */ /* 0x000f280000100a00 */
[----:B-1----:R-:W2:Y:S01]  /*0380*/  LDG.E.64 R62, desc[UR36][R62.64] ;  /* 0x000000243e3e7981 */ /* 0x002ea2000c1e1b00 */
[----:B------:R-:W-:Y:S01]  /*0390*/  IMAD.MOV.U32 R7, RZ, RZ, 0x2f800000 ;  /* 0x2f800000ff077424 */ /* 0x000fe200078e00ff */
[----:B------:R-:W-:Y:S02]  /*03a0*/  BSSY.RECONVERGENT B0, `(.L_x_111) ;  /* 0x0000036000007945 */ /* 0x000fe40003800200 */
[----:B--2---:R0:W5:Y:S01]  /*03b0*/  LD.E R53, desc[UR36][R62.64+0x54] ;  /* 0x000054243e357980 */ /* 0x004162000c101900 */
[----:B------:R-:W-:Y:S01]  /*03c0*/  SHF.R.U32.HI R0, RZ, 0x2, R5 ;  /* 0x00000002ff007819 */ /* 0x000fe20000011605 */
[----:B---3--:R-:W-:-:S03]  /*03d0*/  IMAD.SHL.U32 R3, R23, 0x10, RZ ;  /* 0x0000001017037824 */ /* 0x008fc600078e00ff */
[----:B------:R-:W-:-:S04]  /*03e0*/  LOP3.LUT R0, R0, R5, RZ, 0x3c, !PT ;  /* 0x0000000500007212 */ /* 0x000fc800078e3cff */
[C---:B------:R-:W-:Y:S02]  /*03f0*/  SHF.L.U32 R2, R0.reuse, 0x1, RZ ;  /* 0x0000000100027819 */ /* 0x040fe400000006ff */
[----:B----4-:R-:W-:Y:S02]  /*0400*/  SHF.R.U32.HI R5, RZ, 0x2, R16 ;  /* 0x00000002ff057819 */ /* 0x010fe40000011610 */
[----:B------:R-:W-:Y:S02]  /*0410*/  LOP3.LUT R2, R0, R2, R3, 0x96, !PT ;  /* 0x0000000200027212 */ /* 0x000fe400078e9603 */
[----:B------:R-:W-:Y:S02]  /*0420*/  LOP3.LUT R5, R5, R16, RZ, 0x3c, !PT ;  /* 0x0000001005057212 */ /* 0x000fe400078e3cff */
[----:B------:R-:W-:-:S03]  /*0430*/  LOP3.LUT R18, R2, R23, RZ, 0x3c, !PT ;  /* 0x0000001702127212 */ /* 0x000fc600078e3cff */
[----:B------:R-:W-:Y:S02]  /*0440*/  IMAD.SHL.U32 R0, R5, 0x2, RZ ;  /* 0x0000000205007824 */ /* 0x000fe400078e00ff */
[----:B------:R-:W-:Y:S01]  /*0450*/  IMAD.SHL.U32 R2, R18, 0x10, RZ ;  /* 0x0000001012027824 */ /* 0x000fe200078e00ff */
[----:B------:R-:W-:-:S04]  /*0460*/  IADD3 R16, PT, PT, R4, 0xb0f8a, RZ ;  /* 0x000b0f8a04107810 */ /* 0x000fc80007ffe0ff */
[----:B------:R-:W-:-:S04]  /*0470*/  LOP3.LUT R5, R5, R0, R2, 0x96, !PT ;  /* 0x0000000005057212 */ /* 0x000fc800078e9602 */
[----:B------:R-:W-:Y:S02]  /*0480*/  LOP3.LUT R19, R5, R18, RZ, 0x3c, !PT ;  /* 0x0000001205137212 */ /* 0x000fe400078e3cff */
[----:B------:R-:W-:-:S03]  /*0490*/  IADD3 R4, PT, PT, R4, 0x587c5, R18 ;  /* 0x000587c504047810 */ /* 0x000fc60007ffe012 */
[----:B------:R-:W-:Y:S01]  /*04a0*/  IMAD.IADD R0, R19, 0x1, R16 ;  /* 0x0000000113007824 */ /* 0x000fe200078e0210 */
[----:B------:R-:W-:-:S04]  /*04b0*/  I2FP.F32.U32 R4, R4 ;  /* 0x0000000400047245 */ /* 0x000fc80000201000 */
[----:B------:R-:W-:Y:S01]  /*04c0*/  I2FP.F32.U32 R0, R0 ;  /* 0x0000000000007245 */ /* 0x000fe20000201000 */
[----:B------:R-:W-:-:S04]  /*04d0*/  FFMA R3, R4, R7, 1.1641532182693481445e-10 ;  /* 0x2f00000004037423 */ /* 0x000fc80000000007 */
[----:B------:R-:W-:Y:S01]  /*04e0*/  FFMA R5, R0, R7, 1.1641532182693481445e-10 ;  /* 0x2f00000000057423 */ /* 0x000fe20000000007 */
[----:B------:R-:W-:-:S03]  /*04f0*/  FADD R4, R38, R3 ;  /* 0x0000000326047221 */ /* 0x000fc60000000000 */
[----:B0-----:R-:W-:-:S07]  /*0500*/  FADD R54, R36, R5 ;  /* 0x0000000524367221 */ /* 0x001fce0000000000 */
.L_x_112:
[----:B------:R-:W-:Y:S01]  /*0510*/  SHF.R.U32.HI R0, RZ, 0x2, R17 ;  /* 0x00000002ff007819 */ /* 0x000fe20000011611 */
[----:B------:R-:W-:Y:S01]  /*0520*/  IMAD.MOV.U32 R52, RZ, RZ, 0x40000000 ;  /* 0x40000000ff347424 */ /* 0x000fe200078e00ff */
[----:B------:R-:W-:Y:S02]  /*0530*/  SHF.L.U32 R3, R19, 0x4, RZ ;  /* 0x0000000413037819 */ /* 0x000fe400000006ff */
[----:B------:R-:W-:Y:S01]  /*0540*/  LOP3.LUT R0, R0, R17, RZ, 0x3c, !PT ;  /* 0x0000001100007212 */ /* 0x000fe200078e3cff */
[----:B------:R-:W-:Y:S01]  /*0550*/  IMAD.MOV.U32 R17, RZ, RZ, R23 ;  /* 0x000000ffff117224 */ /* 0x000fe200078e0017 */
[----:B------:R-:W-:Y:S02]  /*0560*/  SHF.R.U32.HI R5, RZ, 0x2, R22 ;  /* 0x00000002ff057819 */ /* 0x000fe40000011616 */
[----:B------:R-:W-:Y:S01]  /*0570*/  MOV R23, R19 ;  /* 0x0000001300177202 */ /* 0x000fe20000000f00 */
[----:B------:R-:W-:Y:S01]  /*0580*/  IMAD.SHL.U32 R2, R0, 0x2, RZ ;  /* 0x0000000200027824 */ /* 0x000fe200078e00ff */
[----:B------:R-:W-:-:S04]  /*0590*/  LOP3.LUT R5, R5, R22, RZ, 0x3c, !PT ;  /* 0x0000001605057212 */ /* 0x000fc800078e3cff */
[----:B------:R-:W-:Y:S01]  /*05a0*/  LOP3.LUT R0, R0, R2, R3, 0x96, !PT ;  /* 0x0000000200007212 */ /* 0x000fe200078e9603 */
[----:B------:R-:W-:Y:S01]  /*05b0*/  IMAD.MOV.U32 R2, RZ, RZ, R18 ;  /* 0x000000ffff027224 */ /* 0x000fe200078e0012 */
[----:B------:R-:W-:Y:S02]  /*05c0*/  SHF.L.U32 R3, R5, 0x1, RZ ;  /* 0x0000000105037819 */ /* 0x000fe400000006ff */
[----:B------:R-:W-:Y:S01]  /*05d0*/  LOP3.LUT R18, R0, R19, RZ, 0x3c, !PT ;  /* 0x0000001300127212 */ /* 0x000fe200078e3cff */
[----:B------:R-:W-:-:S04]  /*05e0*/  IMAD.MOV.U32 R22, RZ, RZ, R2 ;  /* 0x000000ffff167224 */ /* 0x000fc800078e0002 */
[----:B------:R-:W-:-:S05]  /*05f0*/  IMAD.SHL.U32 R0, R18, 0x10, RZ ;  /* 0x0000001012007824 */ /* 0x000fca00078e00ff */
[----:B------:R-:W-:Y:S02]  /*0600*/  LOP3.LUT R3, R5, R3, R0, 0x96, !PT ;  /* 0x0000000305037212 */ /* 0x000fe400078e9600 */
[C---:B------:R-:W-:Y:S01]  /*0610*/  IADD3 R0, PT, PT, R16.reuse, 0x587c5, R18 ;  /* 0x000587c510007810 */ /* 0x040fe20007ffe012 */
[----:B------:R-:W-:Y:S01]  /*0620*/  VIADD R16, R16, 0xb0f8a ;  /* 0x000b0f8a10107836 */ /* 0x000fe20000000000 */
[----:B------:R-:W-:Y:S02]  /*0630*/  LOP3.LUT R3, R3, R18, RZ, 0x3c, !PT ;  /* 0x0000001203037212 */ /* 0x000fe400078e3cff */
[----:B------:R-:W-:Y:S02]  /*0640*/  I2FP.F32.U32 R0, R0 ;  /* 0x0000000000007245 */ /* 0x000fe40000201000 */
[----:B------:R-:W-:Y:S01]  /*0650*/  IADD3 R5, PT, PT, R3, R16, RZ ;  /* 0x0000001003057210 */ /* 0x000fe20007ffe0ff */
[----:B------:R-:W-:Y:S02]  /*0660*/  IMAD.MOV.U32 R19, RZ, RZ, R3 ;  /* 0x000000ffff137224 */ /* 0x000fe400078e0003 */
[----:B------:R-:W-:Y:S01]  /*0670*/  FFMA R0, R0, R7, 1.1641532182693481445e-10 ;  /* 0x2f00000000007423 */ /* 0x000fe20000000007 */
[----:B------:R-:W-:-:S05]  /*0680*/  I2FP.F32.U32 R5, R5 ;  /* 0x0000000500057245 */ /* 0x000fca0000201000 */
[----:B------:R-:W-:-:S04]  /*0690*/  FFMA R5, R5, R7, 1.1641532182693481445e-10 ;  /* 0x2f00000005057423 */ /* 0x000fc80000000007 */
[-C--:B------:R-:W-:Y:S01]  /*06a0*/  FFMA R47, R5, R52.reuse, -1 ;  /* 0xbf800000052f7423 */ /* 0x080fe20000000034 */
[----:B------:R-:W-:-:S03]  /*06b0*/  FFMA R52, R0, R52, -1 ;  /* 0xbf80000000347423 */ /* 0x000fc60000000034 */
[----:B------:R-:W-:-:S04]  /*06c0*/  FMUL R5, R47, R47 ;  /* 0x0000002f2f057220 */ /* 0x000fc80000400000 */
[----:B------:R-:W-:-:S05]  /*06d0*/  FFMA R5, R52, R52, R5 ;  /* 0x0000003434057223 */ /* 0x000fca0000000005 */
[----:B------:R-:W-:-:S13]  /*06e0*/  FSETP.GE.AND P0, PT, R5, 1, PT ;  /* 0x3f8000000500780b */ /* 0x000fda0003f06000 */
[----:B------:R-:W-:Y:S05]  /*06f0*/  @P0 BRA `(.L_x_112) ;  /* 0xfffffffc00840947 */ /* 0x000fea000383ffff */
[----:B------:R-:W-:Y:S05]  /*0700*/  BSYNC.RECONVERGENT B0 ;  /* 0x0000000000007941 */ /* 0x000fea0003800200 */
.L_x_111:
[----:B------:R-:W0:Y:S01]  /*0710*/  MUFU.RCP R0, R37 ;  /* 0x0000002500007308 */ /* 0x000e220000001000 */
[----:B------:R-:W-:Y:S07]  /*0720*/  BSSY.RECONVERGENT B6, `(.L_x_113) ;  /* 0x000000d000067945 */ /* 0x000fee0003800200 */
[----:B------:R-:W1:Y:S01]  /*0730*/  FCHK P0, R4, R37 ;  /* 0x0000002504007302 */ /* 0x000e620000000000 */
[----:B0-----:R-:W-:-:S04]  /*0740*/  FFMA R3, -R37, R0, 1 ;  /* 0x3f80000025037423 */ /* 0x001fc80000000100 */
[----:B------:R-:W-:-:S04]  /*0750*/  FFMA R3, R0, R3, R0 ;  /* 0x0000000300037223 */ /* 0x000fc80000000000 */
[----:B------:R-:W-:-:S04]  /*0760*/  FFMA R22, R4, R3, RZ ;  /* 0x0000000304167223 */ /* 0x000fc800000000ff */
[----:B------:R-:W-:-:S04]  /*0770*/  FFMA R0, -R37, R22, R4 ;  /* 0x0000001625007223 */ /* 0x000fc80000000104 */
[----:B------:R-:W-:Y:S01]  /*0780*/  FFMA R22, R3, R0, R22 ;  /* 0x0000000003167223 */ /* 0x000fe20000000016 */
[----:B-1----:R-:W-:Y:S06]  /*0790*/  @!P0 BRA `(.L_x_114) ;  /* 0x0000000000148947 */ /* 0x002fec0003800000 */
[----:B------:R-:W-:Y:S01]  /*07a0*/  MOV R5, R37 ;  /* 0x0000002500057202 */ /* 0x000fe20000000f00 */
[----:B------:R-:W-:Y:S01]  /*07b0*/  IMAD.MOV.U32 R21, RZ, RZ, 0x0 ;  /* 0x00000000ff157424 */ /* 0x000fe200078e00ff */
[----:B------:R-:W-:-:S07]  /*07c0*/  MOV R20, 0x7e0 ;  /* 0x000007e000147802 */ /* 0x000fce0000000f00 */
[----:B-----5:R-:W-:Y:S05]  /*07d0*/  CALL.REL.NOINC `($__internal_5_$__cuda_sm3x_div_rn_noftz_f32_slowpath) ;  /* 0x0000006400ac7944 */ /* 0x020fea0003c00000 */
[----:B------:R-:W-:-:S07]  /*07e0*/  IMAD.MOV.U32 R22, RZ, RZ, R4 ;  /* 0x000000ffff167224 */ /* 0x000fce00078e0004 */
.L_x_114:
[----:B------:R-:W-:Y:S05]  /*07f0*/  BSYNC.RECONVERGENT B6 ;  /* 0x0000000000067941 */ /* 0x000fea0003800200 */
.L_x_113:
        /* <DEDUP_REMOVED lines=10> */
[----:B------:R-:W-:Y:S01]  /*08a0*/  IMAD.MOV.U32 R5, RZ, RZ, R31 ;  /* 0x000000ffff057224 */ /* 0x000fe200078e001f */
[----:B------:R-:W-:Y:S01]  /*08b0*/  MOV R20, 0x8e0 ;  /* 0x000008e000147802 */ /* 0x000fe20000000f00 */
[----:B------:R-:W-:-:S07]  /*08c0*/  IMAD.MOV.U32 R21, RZ, RZ, 0x0 ;  /* 0x00000000ff157424 */ /* 0x000fce00078e00ff */
[----:B-----5:R-:W-:Y:S05]  /*08d0*/  CALL.REL.NOINC `($__internal_5_$__cuda_sm3x_div_rn_noftz_f32_slowpath) ;  /* 0x00000064006c7944 */ /* 0x020fea0003c00000 */
.L_x_116:
[----:B------:R-:W-:Y:S05]  /*08e0*/  BSYNC.RECONVERGENT B6 ;  /* 0x0000000000067941 */ /* 0x000fea0003800200 */
.L_x_115:
[----:B------:R-:W-:Y:S01]  /*08f0*/  MOV R3, R23 ;  /* 0x0000001700037202 */ /* 0x000fe20000000f00 */
[----:B------:R0:W-:Y:S04]  /*0900*/  STL.64 [R1+0x78], R18 ;  /* 0x0000781201007387 */ /* 0x0001e80000100a00 */
[----:B------:R1:W-:Y:S04]  /*0910*/  STL.64 [R1+0x68], R16 ;  /* 0x0000681001007387 */ /* 0x0003e80000100a00 */
[----:B------:R2:W-:Y:S04]  /*0920*/  STL.64 [R1+0x70], R2 ;  /* 0x0000700201007387 */ /* 0x0005e80000100a00 */
[----:B------:R-:W3:Y:S04]  /*0930*/  LD.E R9, desc[UR36][R62.64+0x18] ;  /* 0x000018243e097980 */ /* 0x000ee8000c101900 */
[----:B------:R-:W3:Y:S04]  /*0940*/  LD.E R10, desc[UR36][R62.64+0xc] ;  /* 0x00000c243e0a7980 */ /* 0x000ee8000c101900 */
[----:B------:R-:W4:Y:S04]  /*0950*/  LD.E R7, desc[UR36][R62.64+0x40] ;  /* 0x000040243e077980 */ /* 0x000f28000c101900 */
[----:B------:R-:W4:Y:S04]  /*0960*/  LD.E R6, desc[UR36][R62.64+0x3c] ;  /* 0x00003c243e067980 */ /* 0x000f28000c101900 */
[----:B------:R-:W4:Y:S04]  /*0970*/  LD.E R11, desc[UR36][R62.64+0x1c] ;  /* 0x00001c243e0b7980 */ /* 0x000f28000c101900 */
[----:B------:R-:W4:Y:S04]  /*0980*/  LD.E R12, desc[UR36][R62.64+0x10] ;  /* 0x000010243e0c7980 */ /* 0x000f28000c101900 */
[----:B0-----:R-:W4:Y:S04]  /*0990*/  LD.E R18, desc[UR36][R62.64+0x24] ;  /* 0x000024243e127980 */ /* 0x001f28000c101900 */
[----:B------:R-:W4:Y:S04]  /*09a0*/  LD.E R13, desc[UR36][R62.64+0x20] ;  /* 0x000020243e0d7980 */ /* 0x000f28000c101900 */
[----:B-1----:R-:W4:Y:S04]  /*09b0*/  LD.E R16, desc[UR36][R62.64+0x14] ;  /* 0x000014243e107980 */ /* 0x002f28000c101900 */
[----:B------:R-:W4:Y:S04]  /*09c0*/  LD.E R5, desc[UR36][R62.64+0x34] ;  /* 0x000034243e057980 */ /* 0x000f28000c101900 */
[----:B------:R-:W4:Y:S04]  /*09d0*/  LD.E R0, desc[UR36][R62.64+0x30] ;  /* 0x000030243e007980 */ /* 0x000f28000c101900 */
[----:B------:R-:W4:Y:S04]  /*09e0*/  LD.E R20, desc[UR36][R62.64+0x28] ;  /* 0x000028243e147980 */ /* 0x000f28000c101900 */
[----:B------:R-:W4:Y:S04]  /*09f0*/  LD.E R17, desc[UR36][R62.64] ;  /* 0x000000243e117980 */ /* 0x000f28000c101900 */
[----:B------:R-:W4:Y:S04]  /*0a00*/  LD.E R8, desc[UR36][R62.64+0x44] ;  /* 0x000044243e087980 */ /* 0x000f28000c101900 */
[----:B------:R-:W4:Y:S04]  /*0a10*/  LD.E R32, desc[UR36][R62.64+0x2c] ;  /* 0x00002c243e207980 */ /* 0x000f28000c101900 */
[----:B------:R-:W4:Y:S04]  /*0a20*/  LD.E R19, desc[UR36][R62.64+0x4] ;  /* 0x000004243e137980 */ /* 0x000f28000c101900 */
[----:B--2---:R-:W2:Y:S04]  /*0a30*/  LD.E R3, desc[UR36][R62.64+0x38] ;  /* 0x000038243e037980 */ /* 0x004ea8000c101900 */
[----:B------:R-:W2:Y:S01]  /*0a40*/  LD.E R14, desc[UR36][R62.64+0x8] ;  /* 0x000008243e0e7980 */ /* 0x000ea2000c101900 */
[C---:B-----5:R-:W-:Y:S01]  /*0a50*/  FMUL R47, R53.reuse, R47 ;  /* 0x0000002f352f7220 */ /* 0x060fe20000400000 */
[----:B------:R-:W-:Y:S01]  /*0a60*/  FMUL R52, R53, R52 ;  /* 0x0000003435347220 */ /* 0x000fe20000400000 */
[----:B------:R-:W-:Y:S01]  /*0a70*/  BSSY.RECONVERGENT B7, `(.L_x_117) ;  /* 0x00000bf000077945 */ /* 0x000fe20003800200 */
[----:B------:R-:W-:-:S02]  /*0a80*/  IMAD.MOV.U32 R23, RZ, RZ, RZ ;  /* 0x000000ffff177224 */ /* 0x000fc400078e00ff */
[----:B---3--:R-:W-:Y:S01]  /*0a90*/  FFMA R9, R9, R22, R10 ;  /* 0x0000001609097223 */ /* 0x008fe2000000000a */
[C---:B----4-:R-:W-:Y:S01]  /*0aa0*/  FMUL R2, R47.reuse, R7 ;  /* 0x000000072f027220 */ /* 0x050fe20000400000 */
[----:B------:R-:W-:Y:S01]  /*0ab0*/  FMUL R15, R47, R6 ;  /* 0x000000062f0f7220 */ /* 0x000fe20000400000 */
[----:B------:R-:W-:Y:S01]  /*0ac0*/  FFMA R11, R11, R22, R12 ;  /* 0x000000160b0b7223 */ /* 0x000fe2000000000c */
[----:B------:R-:W-:Y:S01]  /*0ad0*/  FFMA R18, R18, R4, R9 ;  /* 0x0000000412127223 */ /* 0x000fe20000000009 */
[----:B------:R-:W-:Y:S01]  /*0ae0*/  FFMA R13, R13, R22, R16 ;  /* 0x000000160d0d7223 */ /* 0x000fe20000000010 */
[C---:B------:R-:W-:Y:S01]  /*0af0*/  FFMA R6, R52.reuse, R5, R2 ;  /* 0x0000000534067223 */ /* 0x040fe20000000002 */
[----:B------:R-:W-:Y:S01]  /*0b00*/  FFMA R0, R52, R0, R15 ;  /* 0x0000000034007223 */ /* 0x000fe2000000000f */
[----:B------:R-:W-:Y:S01]  /*0b10*/  FFMA R20, R20, R4, R11 ;  /* 0x0000000414147223 */ /* 0x000fe2000000000b */
[----:B------:R-:W-:Y:S02]  /*0b20*/  FADD R5, -R17, R18 ;  /* 0x0000001211057221 */ /* 0x000fe40000000100 */
[C---:B------:R-:W-:Y:S01]  /*0b30*/  FADD R2, R0.reuse, R17 ;  /* 0x0000001100027221 */ /* 0x040fe20000000000 */
[----:B------:R-:W-:Y:S01]  /*0b40*/  FMUL R47, R47, R8 ;  /* 0x000000082f2f7220 */ /* 0x000fe20000400000 */
[----:B------:R-:W-:Y:S01]  /*0b50*/  FADD R5, -R0, R5 ;  /* 0x0000000500057221 */ /* 0x000fe20000000100 */
[----:B------:R-:W-:Y:S01]  /*0b60*/  FFMA R13, R32, R4, R13 ;  /* 0x00000004200d7223 */ /* 0x000fe2000000000d */
[----:B------:R-:W-:Y:S01]  /*0b70*/  FADD R7, -R19, R20 ;  /* 0x0000001413077221 */ /* 0x000fe20000000100 */
[----:B--2---:R-:W-:Y:S01]  /*0b80*/  FFMA R47, R52, R3, R47 ;  /* 0x00000003342f7223 */ /* 0x004fe2000000002f */
[----:B------:R-:W-:Y:S01]  /*0b90*/  FADD R3, R6, R19 ;  /* 0x0000001306037221 */ /* 0x000fe20000000000 */
[----:B------:R-:W-:Y:S01]  /*0ba0*/  FADD R0, -R14, R13 ;  /* 0x0000000d0e007221 */ /* 0x000fe20000000100 */
[----:B------:R-:W-:Y:S01]  /*0bb0*/  FADD R6, -R6, R7 ;  /* 0x0000000706067221 */ /* 0x000fe20000000100 */
[----:B------:R-:W-:-:S02]  /*0bc0*/  FADD R4, R47, R14 ;  /* 0x0000000e2f047221 */ /* 0x000fc40000000000 */
[----:B------:R-:W-:Y:S01]  /*0bd0*/  FADD R7, -R47, R0 ;  /* 0x000000002f077221 */ /* 0x000fe20000000100 */
[----:B------:R0:W-:Y:S04]  /*0be0*/  STL.64 [R1], R2 ;  /* 0x0000000201007387 */ /* 0x0001e80000100a00 */
[----:B------:R0:W-:Y:S04]  /*0bf0*/  STL.64 [R1+0x8], R4 ;  /* 0x0000080401007387 */ /* 0x0001e80000100a00 */
[----:B------:R0:W-:Y:S01]  /*0c00*/  STL.64 [R1+0x10], R6 ;  /* 0x0000100601007387 */ /* 0x0001e20000100a00 */
[----:B------:R-:W-:-:S02]  /*0c10*/  HFMA2 R16, -RZ, RZ, 1.875, 0 ;  /* 0x3f800000ff107431 */ /* 0x000fc400000001ff */
[----:B------:R-:W-:Y:S02]  /*0c20*/  IMAD.MOV.U32 R18, RZ, RZ, 0x3f800000 ;  /* 0x3f800000ff127424 */ /* 0x000fe400078e00ff */
[----:B------:R-:W-:-:S07]  /*0c30*/  IMAD.MOV.U32 R17, RZ, RZ, 0x3f800000 ;  /* 0x3f800000ff117424 */ /* 0x000fce00078e00ff */
.L_x_124:
[----:B0-----:R-:W0:Y:S02]  /*0c40*/  LDC.64 R12, c[0x0][0x3a0] ;  /* 0x0000e800ff0c7b82 */ /* 0x001e240000000a00 */
[----:B0-----:R-:W2:Y:S04]  /*0c50*/  LDG.E.64 R4, desc[UR36][R12.64] ;  /* 0x000000240c047981 */ /* 0x001ea8000c1e1b00 */
[----:B--2---:R-:W2:Y:S04]  /*0c60*/  LD.E.64 R14, desc[UR36][R4.64] ;  /* 0x00000024040e7980 */ /* 0x004ea8000c101b00 */
[----:B--2---:R-:W2:Y:S01]  /*0c70*/  LD.E R2, desc[UR36][R14.64] ;  /* 0x000000240e027980 */ /* 0x004ea2000c101900 */
[----:B------:R-:W-:Y:S01]  /*0c80*/  BSSY.RECONVERGENT B6, `(.L_x_118) ;  /* 0x000000b000067945 */ /* 0x000fe20003800200 */
[----:B------:R-:W-:Y:S01]  /*0c90*/  IMAD.MOV.U32 R6, RZ, RZ, R25 ;  /* 0x000000ffff067224 */ /* 0x000fe200078e0019 */
[----:B------:R-:W-:Y:S01]  /*0ca0*/  MOV R7, R24 ;  /* 0x0000001800077202 */ /* 0x000fe20000000f00 */
[----:B------:R-:W-:Y:S01]  /*0cb0*/  IMAD.MOV.U32 R8, RZ, RZ, 0x3a83126f ;  /* 0x3a83126fff087424 */ /* 0x000fe200078e00ff */
[----:B------:R-:W-:Y:S01]  /*0cc0*/  MOV R10, R27 ;  /* 0x0000001b000a7202 */ /* 0x000fe20000000f00 */
[----:B------:R-:W-:Y:S01]  /*0cd0*/  IMAD.MOV.U32 R9, RZ, RZ, 0x7f7fffff ;  /* 0x7f7fffffff097424 */ /* 0x000fe200078e00ff */
[----:B------:R-:W-:Y:S01]  /*0ce0*/  MOV R20, 0xd30 ;  /* 0x00000d3000147802 */ /* 0x000fe20000000f00 */
[----:B------:R-:W-:-:S02]  /*0cf0*/  IMAD.MOV.U32 R11, RZ, RZ, R26 ;  /* 0x000000ffff0b7224 */ /* 0x000fc400078e001a */
[----:B------:R-:W-:Y:S01]  /*0d00*/  IMAD.MOV.U32 R21, RZ, RZ, 0x0 ;  /* 0x00000000ff157424 */ /* 0x000fe200078e00ff */
[----:B--2---:R-:W0:Y:S06]  /*0d10*/  LDC.64 R2, c[0x2][R2] ;  /* 0x0080000002027b82 */ /* 0x004e2c0000000a00 */
[----:B0-----:R-:W-:Y:S05]  /*0d20*/  CALL.REL.NOINC R2 `(_Z6renderP4vec3iiiPP6cameraPP7hitableP17curandStateXORWOW) ;  /* 0xfffffff002b47344 */ /* 0x001fea0003c3ffff */
[----:B------:R-:W-:Y:S05]  /*0d30*/  BSYNC.RECONVERGENT B6 ;  /* 0x0000000000067941 */ /* 0x000fea0003800200 */
.L_x_118:
[----:B------:R-:W-:-:S04]  /*0d40*/  PRMT R4, R4, 0x9910, RZ ;  /* 0x0000991004047816 */ /* 0x000fc800000000ff */
[----:B------:R-:W-:-:S13]  /*0d50*/  ISETP.NE.AND P0, PT, R4, RZ, PT ;  /* 0x000000ff0400720c */ /* 0x000fda0003f05270 */
[----:B------:R-:W-:Y:S05]  /*0d60*/  @!P0 BRA `(.L_x_119) ;  /* 0x0000000400908947 */ /* 0x000fea0003800000 */
[----:B------:R-:W0:Y:S02]  /*0d70*/  LDCU UR4, c[0x0][0x2f8] ;  /* 0x00005f00ff0477ac */ /* 0x000e240008000800 */
[----:B0-----:R-:W-:-:S05]  /*0d80*/  IADD3 R0, PT, PT, R27, -UR4, RZ ;  /* 0x800000041b007c10 */ /* 0x001fca000fffe0ff */
[----:B------:R-:W2:Y:S04]  /*0d90*/  LDL.64 R4, [R0+0x20] ;  /* 0x0000200000047983 */ /* 0x000ea80000100a00 */
[----:B--2---:R-:W2:Y:S04]  /*0da0*/  LD.E.64 R8, desc[UR36][R4.64] ;  /* 0x0000002404087980 */ /* 0x004ea8000c101b00 */
[----:B--2---:R0:W2:Y:S01]  /*0db0*/  LD.E R32, desc[UR36][R8.64] ;  /* 0x0000002408207980 */ /* 0x0040a2000c101900 */
[C---:B------:R-:W-:Y:S01]  /*0dc0*/  IADD3 R12, P0, PT, R25.reuse, 0x40, RZ ;  /* 0x00000040190c7810 */ /* 0x040fe20007f1e0ff */
[----:B------:R-:W-:Y:S01]  /*0dd0*/  HFMA2 R2, -RZ, RZ, 0, 0 ;  /* 0x00000000ff027431 */ /* 0x000fe200000001ff */
[----:B------:R-:W-:Y:S01]  /*0de0*/  IADD3 R14, P1, PT, R25, 0x68, RZ ;  /* 0x00000068190e7810 */ /* 0x000fe20007f3e0ff */
[----:B------:R-:W-:Y:S01]  /*0df0*/  HFMA2 R21, -RZ, RZ, 0, 0 ;  /* 0x00000000ff157431 */ /* 0x000fe200000001ff */
[----:B------:R-:W-:Y:S01]  /*0e00*/  BSSY.RECONVERGENT B6, `(.L_x_120) ;  /* 0x000000e000067945 */ /* 0x000fe20003800200 */
[----:B------:R-:W-:Y:S01]  /*0e10*/  IMAD.MOV.U32 R22, RZ, RZ, RZ ;  /* 0x000000ffff167224 */ /* 0x000fe200078e00ff */
[----:B------:R-:W-:Y:S01]  /*0e20*/  MOV R11, R28 ;  /* 0x0000001c000b7202 */ /* 0x000fe20000000f00 */
[----:B------:R-:W-:Y:S01]  /*0e30*/  IMAD.MOV.U32 R19, RZ, RZ, RZ ;  /* 0x000000ffff137224 */ /* 0x000fe200078e00ff */
[----:B------:R-:W-:Y:S01]  /*0e40*/  MOV R20, 0xee0 ;  /* 0x00000ee000147802 */ /* 0x000fe20000000f00 */
[----:B------:R-:W-:Y:S01]  /*0e50*/  IMAD.MOV.U32 R6, RZ, RZ, R25 ;  /* 0x000000ffff067224 */ /* 0x000fe200078e0019 */
[----:B0-----:R-:W-:Y:S01]  /*0e60*/  MOV R8, R27 ;  /* 0x0000001b00087202 */ /* 0x001fe20000000f00 */
[----:B------:R-:W-:-:S02]  /*0e70*/  IMAD.MOV.U32 R7, RZ, RZ, R24 ;  /* 0x000000ffff077224 */ /* 0x000fc400078e0018 */
[----:B------:R-:W-:Y:S02]  /*0e80*/  IMAD.MOV.U32 R9, RZ, RZ, R26 ;  /* 0x000000ffff097224 */ /* 0x000fe400078e001a */
[----:B------:R-:W-:Y:S02]  /*0e90*/  IMAD.MOV.U32 R10, RZ, RZ, R29 ;  /* 0x000000ffff0a7224 */ /* 0x000fe400078e001d */
[--C-:B------:R-:W-:Y:S02]  /*0ea0*/  IMAD.X R13, RZ, RZ, R24.reuse, P0 ;  /* 0x000000ffff0d7224 */ /* 0x100fe400000e0618 */
[----:B------:R-:W-:Y:S01]  /*0eb0*/  IMAD.X R15, RZ, RZ, R24, P1 ;  /* 0x000000ffff0f7224 */ /* 0x000fe200008e0618 */
[----:B--2---:R-:W0:Y:S06]  /*0ec0*/  LDC.64 R32, c[0x2][R32] ;  /* 0x0080000020207b82 */ /* 0x004e2c0000000a00 */
[----:B0-----:R-:W-:Y:S05]  /*0ed0*/  CALL.REL.NOINC R32 `(_Z6renderP4vec3iiiPP6cameraPP7hitableP17curandStateXORWOW) ;  /* 0xfffffff020487344 */ /* 0x001fea0003c3ffff */
[----:B------:R-:W-:Y:S05]  /*0ee0*/  BSYNC.RECONVERGENT B6 ;  /* 0x0000000000067941 */ /* 0x000fea0003800200 */
.L_x_120:
[----:B------:R-:W-:-:S04]  /*0ef0*/  PRMT R4, R4, 0x9910, RZ ;  /* 0x0000991004047816 */ /* 0x000fc800000000ff */
[----:B------:R-:W-:-:S13]  /*0f00*/  ISETP.NE.AND P0, PT, R4, RZ, PT ;  /* 0x000000ff0400720c */ /* 0x000fda0003f05270 */
[----:B------:R-:W-:Y:S05]  /*0f10*/  @!P0 BRA `(.L_x_121) ;  /* 0x0000000400d08947 */ /* 0x000fea0003800000 */
[----:B------:R-:W0:Y:S01]  /*0f20*/  LDC.64 R4, c[0x0][0x3a0] ;  /* 0x0000e800ff047b82 */ /* 0x000e220000000a00 */
[----:B------:R-:W2:Y:S04]  /*0f30*/  LDL.64 R8, [R1+0x40] ;  /* 0x0000400001087983 */ /* 0x000ea80000100a00 */
[----:B------:R-:W3:Y:S04]  /*0f40*/  LDL.64 R10, [R1+0x48] ;  /* 0x00004800010a7983 */ /* 0x000ee80000100a00 */
[----:B------:R-:W4:Y:S04]  /*0f50*/  LDL.64 R14, [R1+0x50] ;  /* 0x00005000010e7983 */ /* 0x000f280000100a00 */
[----:B------:R-:W5:Y:S04]  /*0f60*/  LDL.64 R6, [R1+0x58] ;  /* 0x0000580001067983 */ /* 0x000f680000100a00 */
[----:B------:R-:W5:Y:S04]  /*0f70*/  LDL R3, [R1+0x60] ;  /* 0x0000600001037983 */ /* 0x000f680000100800 */
[----:B0-----:R-:W5:Y:S04]  /*0f80*/  LDG.E.64 R4, desc[UR36][R4.64] ;  /* 0x0000002404047981 */ /* 0x001f68000c1e1b00 */
[----:B--2---:R-:W-:Y:S04]  /*0f90*/  STL.64 [R1], R8 ;  /* 0x0000000801007387 */ /* 0x004fe80000100a00 */
[----:B---3--:R0:W-:Y:S04]  /*0fa0*/  STL.64 [R1+0x8], R10 ;  /* 0x0000080a01007387 */ /* 0x0081e80000100a00 */
[----:B----4-:R1:W-:Y:S04]  /*0fb0*/  STL.64 [R1+0x10], R14 ;  /* 0x0000100e01007387 */ /* 0x0103e80000100a00 */
[----:B-----5:R-:W2:Y:S04]  /*0fc0*/  LD.E.64 R20, desc[UR36][R4.64] ;  /* 0x0000002404147980 */ /* 0x020ea8000c101b00 */
[----:B--2---:R2:W3:Y:S01]  /*0fd0*/  LD.E R12, desc[UR36][R20.64] ;  /* 0x00000024140c7980 */ /* 0x0044e2000c101900 */
[----:B------:R-:W-:Y:S01]  /*0fe0*/  IADD3 R27, P0, PT, R25, 0x18, RZ ;  /* 0x00000018191b7810 */ /* 0x000fe20007f1e0ff */
[----:B------:R-:W-:Y:S03]  /*0ff0*/  BSSY.RECONVERGENT B6, `(.L_x_122) ;  /* 0x000000f000067945 */ /* 0x000fe60003800200 */
[----:B------:R-:W-:Y:S01]  /*1000*/  IADD3.X R26, PT, PT, RZ, R24, RZ, P0, !PT ;  /* 0x00000018ff1a7210 */ /* 0x000fe200007fe4ff */
[----:B------:R-:W-:Y:S01]  /*1010*/  FMUL R17, R17, R6 ;  /* 0x0000000611117220 */ /* 0x000fe20000400000 */
[----:B------:R-:W-:Y:S01]  /*1020*/  FMUL R16, R16, R7 ;  /* 0x0000000710107220 */ /* 0x000fe20000400000 */
[----:B------:R-:W-:Y:S01]  /*1030*/  FMUL R18, R18, R3 ;  /* 0x0000000312127220 */ /* 0x000fe20000400000 */
[----:B------:R-:W-:Y:S01]  /*1040*/  IMAD.MOV.U32 R6, RZ, RZ, R25 ;  /* 0x000000ffff067224 */ /* 0x000fe200078e0019 */
[----:B0-----:R-:W-:Y:S01]  /*1050*/  MOV R10, R27 ;  /* 0x0000001b000a7202 */ /* 0x001fe20000000f00 */
[----:B------:R-:W-:Y:S01]  /*1060*/  IMAD.MOV.U32 R7, RZ, RZ, R24 ;  /* 0x000000ffff077224 */ /* 0x000fe200078e0018 */
[----:B--2---:R-:W-:Y:S01]  /*1070*/  MOV R20, 0x10e0 ;  /* 0x000010e000147802 */ /* 0x004fe20000000f00 */
[----:B------:R-:W-:-:S02]  /*1080*/  IMAD.MOV.U32 R8, RZ, RZ, 0x3a83126f ;  /* 0x3a83126fff087424 */ /* 0x000fc400078e00ff */
[----:B------:R-:W-:Y:S02]  /*1090*/  IMAD.MOV.U32 R9, RZ, RZ, 0x7f7fffff ;  /* 0x7f7fffffff097424 */ /* 0x000fe400078e00ff */
[----:B------:R-:W-:Y:S02]  /*10a0*/  IMAD.MOV.U32 R11, RZ, RZ, R26 ;  /* 0x000000ffff0b7224 */ /* 0x000fe400078e001a */
[----:B------:R-:W-:Y:S01]  /*10b0*/  IMAD.MOV.U32 R21, RZ, RZ, 0x0 ;  /* 0x00000000ff157424 */ /* 0x000fe200078e00ff */
[----:B-1-3--:R-:W0:Y:S06]  /*10c0*/  LDC.64 R12, c[0x2][R12] ;  /* 0x008000000c0c7b82 */ /* 0x00ae2c0000000a00 */
[----:B0-----:R-:W-:Y:S05]  /*10d0*/  CALL.REL.NOINC R12 `(_Z6renderP4vec3iiiPP6cameraPP7hitableP17curandStateXORWOW) ;  /* 0xffffffec0cc87344 */ /* 0x001fea0003c3ffff */
[----:B------:R-:W-:Y:S05]  /*10e0*/  BSYNC.RECONVERGENT B6 ;  /* 0x0000000000067941 */ /* 0x000fea0003800200 */
.L_x_122:
[----:B------:R-:W-:-:S04]  /*10f0*/  PRMT R4, R4, 0x9910, RZ ;  /* 0x0000991004047816 */ /* 0x000fc800000000ff */
[----:B------:R-:W-:-:S13]  /*1100*/  ISETP.NE.AND P0, PT, R4, RZ, PT ;  /* 0x000000ff0400720c */ /* 0x000fda0003f05270 */
[----:B------:R-:W-:Y:S05]  /*1110*/  @!P0 BRA `(.L_x_119) ;  /* 0x0000000000a48947 */ /* 0x000fea0003800000 */
[----:B------:R-:W2:Y:S04]  /*1120*/  LDL.64 R4, [R1+0x38] ;  /* 0x0000380001047983 */ /* 0x000ea80000100a00 */
[----:B--2---:R-:W2:Y:S04]  /*1130*/  LD.E.64 R8, desc[UR36][R4.64] ;  /* 0x0000002404087980 */ /* 0x004ea8000c101b00 */
[----:B--2---:R0:W2:Y:S01]  /*1140*/  LD.E R32, desc[UR36][R8.64] ;  /* 0x0000002408207980 */ /* 0x0040a2000c101900 */
[C---:B------:R-:W-:Y:S01]  /*1150*/  IADD3 R27, P0, PT, R25.reuse, 0x18, RZ ;  /* 0x00000018191b7810 */ /* 0x040fe20007f1e0ff */
[----:B------:R-:W-:Y:S01]  /*1160*/  BSSY.RECONVERGENT B6, `(.L_x_123) ;  /* 0x0000012000067945 */ /* 0x000fe20003800200 */
[C---:B------:R-:W-:Y:S01]  /*1170*/  IADD3 R29, P1, PT, R25.reuse, 0x58, RZ ;  /* 0x00000058191d7810 */ /* 0x040fe20007f3e0ff */
[--C-:B------:R-:W-:Y:S01]  /*1180*/  IMAD.MOV.U32 R7, RZ, RZ, R24.reuse ;  /* 0x000000ffff077224 */ /* 0x100fe200078e0018 */
[C---:B------:R-:W-:Y:S01]  /*1190*/  IADD3 R12, P2, PT, R25.reuse, 0x40, RZ ;  /* 0x00000040190c7810 */ /* 0x040fe20007f5e0ff */
[--C-:B------:R-:W-:Y:S01]  /*11a0*/  IMAD.X R26, RZ, RZ, R24.reuse, P0 ;  /* 0x000000ffff1a7224 */ /* 0x100fe200000e0618 */
[----:B------:R-:W-:Y:S01]  /*11b0*/  IADD3 R14, P3, PT, R25, 0x68, RZ ;  /* 0x00000068190e7810 */ /* 0x000fe20007f7e0ff */
[----:B------:R-:W-:Y:S01]  /*11c0*/  IMAD.MOV.U32 R10, RZ, RZ, R29 ;  /* 0x000000ffff0a7224 */ /* 0x000fe200078e001d */
[----:B------:R-:W-:Y:S01]  /*11d0*/  IADD3.X R28, PT, PT, RZ, R24, RZ, P1, !PT ;  /* 0x00000018ff1c7210 */ /* 0x000fe20000ffe4ff */
[--C-:B------:R-:W-:Y:S01]  /*11e0*/  IMAD.X R13, RZ, RZ, R24.reuse, P2 ;  /* 0x000000ffff0d7224 */ /* 0x100fe200010e0618 */
[----:B------:R-:W-:Y:S01]  /*11f0*/  MOV R6, R25 ;  /* 0x0000001900067202 */ /* 0x000fe20000000f00 */
[----:B------:R-:W-:Y:S01]  /*1200*/  IMAD.X R15, RZ, RZ, R24, P3 ;  /* 0x000000ffff0f7224 */ /* 0x000fe200018e0618 */
[----:B0-----:R-:W-:Y:S01]  /*1210*/  MOV R8, R27 ;  /* 0x0000001b00087202 */ /* 0x001fe20000000f00 */
[----:B------:R-:W-:Y:S01]  /*1220*/  IMAD.MOV.U32 R9, RZ, RZ, R26 ;  /* 0x000000ffff097224 */ /* 0x000fe200078e001a */
[----:B------:R-:W-:Y:S01]  /*1230*/  MOV R11, R28 ;  /* 0x0000001c000b7202 */ /* 0x000fe20000000f00 */
[----:B------:R-:W-:Y:S01]  /*1240*/  IMAD.MOV.U32 R21, RZ, RZ, 0x0 ;  /* 0x00000000ff157424 */ /* 0x000fe200078e00ff */
[----:B------:R-:W-:Y:S01]  /*1250*/  MOV R20, 0x1280 ;  /* 0x0000128000147802 */ /* 0x000fe20000000f00 */
[----:B--2---:R-:W0:Y:S06]  /*1260*/  LDC.64 R32, c[0x2][R32] ;  /* 0x0080000020207b82 */ /* 0x004e2c0000000a00 */
[----:B0-----:R-:W-:Y:S05]  /*1270*/  CALL.REL.NOINC R32 `(_Z6renderP4vec3iiiPP6cameraPP7hitableP17curandStateXORWOW) ;  /* 0xffffffec20607344 */ /* 0x001fea0003c3ffff */
[----:B------:R-:W-:Y:S05]  /*1280*/  BSYNC.RECONVERGENT B6 ;  /* 0x0000000000067941 */ /* 0x000fea0003800200 */
.L_x_123:
[----:B------:R-:W-:-:S04]  /*1290*/  PRMT R4, R4, 0x9910, RZ ;  /* 0x0000991004047816 */ /* 0x000fc800000000ff */
[----:B------:R-:W-:-:S13]  /*12a0*/  ISETP.NE.AND P0, PT, R4, RZ, PT ;  /* 0x000000ff0400720c */ /* 0x000fda0003f05270 */
[----:B------:R-:W-:Y:S05]  /*12b0*/  @!P0 BRA `(.L_x_121) ;  /* 0x0000000000e88947 */ /* 0x000fea0003800000 */
[----:B------:R-:W2:Y:S04]  /*12c0*/  LDL.64 R6, [R1+0x40] ;  /* 0x0000400001067983 */ /* 0x000ea80000100a00 */
[----:B------:R-:W3:Y:S04]  /*12d0*/  LDL.64 R8, [R1+0x48] ;  /* 0x0000480001087983 */ /* 0x000ee80000100a00 */
[----:B------:R-:W4:Y:S04]  /*12e0*/  LDL.64 R10, [R1+0x50] ;  /* 0x00005000010a7983 */ /* 0x000f280000100a00 */
[----:B------:R0:W5:Y:S04]  /*12f0*/  LDL R3, [R1+0x60] ;  /* 0x0000600001037983 */ /* 0x0001680000100800 */
[----:B------:R0:W5:Y:S01]  /*1300*/  LDL.64 R4, [R1+0x58] ;  /* 0x0000580001047983 */ /* 0x0001620000100a00 */
[----:B------:R-:W-:-:S05]  /*1310*/  VIADD R23, R23, 0x2 ;  /* 0x0000000217177836 */ /* 0x000fca0000000000 */
[----:B------:R-:W-:Y:S01]  /*1320*/  ISETP.NE.AND P0, PT, R23, 0x32, PT ;  /* 0x000000321700780c */ /* 0x000fe20003f05270 */
[----:B--2---:R0:W-:Y:S04]  /*1330*/  STL.64 [R1], R6 ;  /* 0x0000000601007387 */ /* 0x0041e80000100a00 */
[----:B---3--:R0:W-:Y:S04]  /*1340*/  STL.64 [R1+0x8], R8 ;  /* 0x0000080801007387 */ /* 0x0081e80000100a00 */
[----:B----4-:R0:W-:Y:S04]  /*1350*/  STL.64 [R1+0x10], R10 ;  /* 0x0000100a01007387 */ /* 0x0101e80000100a00 */
[----:B------:R-:W-:Y:S05]  /*1360*/  @!P0 BRA `(.L_x_121) ;  /* 0x0000000000bc8947 */ /* 0x000fea0003800000 */
[----:B-----5:R-:W-:Y:S01]  /*1370*/  FMUL R17, R17, R4 ;  /* 0x0000000411117220 */ /* 0x020fe20000400000 */
[----:B------:R-:W-:Y:S01]  /*1380*/  FMUL R16, R16, R5 ;  /* 0x0000000510107220 */ /* 0x000fe20000400000 */
[----:B------:R-:W-:Y:S01]  /*1390*/  FMUL R18, R18, R3 ;  /* 0x0000000312127220 */ /* 0x000fe20000400000 */
[----:B------:R-:W-:Y:S06]  /*13a0*/  BRA `(.L_x_124) ;  /* 0xfffffff800247947 */ /* 0x000fec000383ffff */
.L_x_119:
[----:B------:R-:W2:Y:S04]  /*13b0*/  LDL.64 R2, [R1+0x10] ;  /* 0x0000100001027983 */ /* 0x000ea80000100a00 */
[----:B------:R-:W3:Y:S01]  /*13c0*/  LDL R0, [R1+0xc] ;  /* 0x00000c0001007983 */ /* 0x000ee20000100800 */
[----:B------:R-:W-:Y:S01]  /*13d0*/  BSSY.RECONVERGENT B6, `(.L_x_125) ;  /* 0x0000010000067945 */ /* 0x000fe20003800200 */
[----:B--2---:R-:W-:-:S04]  /*13e0*/  FMUL R5, R2, R2 ;  /* 0x0000000202057220 */ /* 0x004fc80000400000 */
[----:B---3--:R-:W-:-:S04]  /*13f0*/  FFMA R0, R0, R0, R5 ;  /* 0x0000000000007223 */ /* 0x008fc80000000005 */
[----:B------:R-:W-:-:S04]  /*1400*/  FFMA R4, R3, R3, R0 ;  /* 0x0000000303047223 */ /* 0x000fc80000000000 */
[----:B------:R0:W1:Y:S01]  /*1410*/  MUFU.RSQ R3, R4 ;  /* 0x0000000400037308 */ /* 0x0000620000001400 */
[----:B------:R-:W-:-:S04]  /*1420*/  IADD3 R0, PT, PT, R4, -0xd000000, RZ ;  /* 0xf300000004007810 */ /* 0x000fc80007ffe0ff */
[----:B------:R-:W-:-:S13]  /*1430*/  ISETP.GT.U32.AND P0, PT, R0, 0x727fffff, PT ;  /* 0x727fffff0000780c */ /* 0x000fda0003f04070 */
[----:B01----:R-:W-:Y:S05]  /*1440*/  @!P0 BRA `(.L_x_126) ;  /* 0x0000000000108947 */ /* 0x003fea0003800000 */
[----:B------:R-:W-:Y:S01]  /*1450*/  MOV R20, 0x1480 ;  /* 0x0000148000147802 */ /* 0x000fe20000000f00 */
[----:B------:R-:W-:-:S07]  /*1460*/  IMAD.MOV.U32 R21, RZ, RZ, 0x0 ;  /* 0x00000000ff157424 */ /* 0x000fce00078e00ff */
[----:B------:R-:W-:Y:S05]  /*1470*/  CALL.REL.NOINC `($__internal_4_$__cuda_sm20_sqrt_rn_f32_slowpath) ;  /* 0x0000005800187944 */ /* 0x000fea0003c00000 */
[----:B------:R-:W-:Y:S05]  /*1480*/  BRA `(.L_x_127) ;  /* 0x0000000000107947 */ /* 0x000fea0003800000 */
.L_x_126:
[----:B------:R-:W-:Y:S01]  /*1490*/  FMUL.FTZ R5, R4, R3 ;  /* 0x0000000304057220 */ /* 0x000fe20000410000 */
[----:B------:R-:W-:-:S03]  /*14a0*/  FMUL.FTZ R3, R3, 0.5 ;  /* 0x3f00000003037820 */ /* 0x000fc60000410000 */
[----:B------:R-:W-:-:S04]  /*14b0*/  FFMA R4, -R5, R5, R4 ;  /* 0x0000000505047223 */ /* 0x000fc80000000104 */
[----:B------:R-:W-:-:S07]  /*14c0*/  FFMA R4, R4, R3, R5 ;  /* 0x0000000304047223 */ /* 0x000fce0000000005 */
.L_x_127:
[----:B------:R-:W-:Y:S05]  /*14d0*/  BSYNC.RECONVERGENT B6 ;  /* 0x0000000000067941 */ /* 0x000fea0003800200 */
.L_x_125:
[----:B------:R-:W-:Y:S01]  /*14e0*/  VIADD R0, R4, 0x1800000 ;  /* 0x0180000004007836 */ /* 0x000fe20000000000 */
[----:B------:R-:W-:Y:S04]  /*14f0*/  BSSY.RECONVERGENT B6, `(.L_x_128) ;  /* 0x000000d000067945 */ /* 0x000fe80003800200 */
[----:B------:R-:W-:-:S04]  /*1500*/  LOP3.LUT R0, R0, 0x7f800000, RZ, 0xc0, !PT ;  /* 0x7f80000000007812 */ /* 0x000fc800078ec0ff */
[----:B------:R-:W-:-:S13]  /*1510*/  ISETP.GT.U32.AND P0, PT, R0, 0x1ffffff, PT ;  /* 0x01ffffff0000780c */ /* 0x000fda0003f04070 */
[----:B------:R-:W-:Y:S05]  /*1520*/  @P0 BRA `(.L_x_129) ;  /* 0x0000000000140947 */ /* 0x000fea0003800000 */
[----:B------:R-:W-:Y:S01]  /*1530*/  HFMA2 R21, -RZ, RZ, 0, 0 ;  /* 0x00000000ff157431 */ /* 0x000fe200000001ff */
[----:B------:R-:W-:-:S07]  /*1540*/  MOV R20, 0x1560 ;  /* 0x0000156000147802 */ /* 0x000fce0000000f00 */
[----:B------:R-:W-:Y:S05]  /*1550*/  CALL.REL.NOINC `($__internal_3_$__cuda_sm20_rcp_rn_f32_slowpath) ;  /* 0x0000005400087944 */ /* 0x000fea0003c00000 */
[----:B------:R-:W-:Y:S01]  /*1560*/  IMAD.MOV.U32 R3, RZ, RZ, R4 ;  /* 0x000000ffff037224 */ /* 0x000fe200078e0004 */
[----:B------:R-:W-:Y:S06]  /*1570*/  BRA `(.L_x_130) ;  /* 0x0000000000107947 */ /* 0x000fec0003800000 */
.L_x_129:
[----:B------:R-:W0:Y:S02]  /*1580*/  MUFU.RCP R3, R4 ;  /* 0x0000000400037308 */ /* 0x000e240000001000 */
[----:B0-----:R-:W-:-:S04]  /*1590*/  FFMA R0, R3, R4, -1 ;  /* 0xbf80000003007423 */ /* 0x001fc80000000004 */
[----:B------:R-:W-:-:S04]  /*15a0*/  FADD.FTZ R0, -R0, -RZ ;  /* 0x800000ff00007221 */ /* 0x000fc80000010100 */
[----:B------:R-:W-:-:S07]  /*15b0*/  FFMA R3, R3, R0, R3 ;  /* 0x0000000003037223 */ /* 0x000fce0000000003 */
.L_x_130:
[----:B------:R-:W-:Y:S05]  /*15c0*/  BSYNC.RECONVERGENT B6 ;  /* 0x0000000000067941 */ /* 0x000fea0003800200 */
.L_x_128:
[----:B------:R-:W-:-:S04]  /*15d0*/  FFMA R3, R3, R2, 1 ;  /* 0x3f80000003037423 */ /* 0x000fc80000000002 */
[----:B------:R-:W-:-:S04]  /*15e0*/  FMUL R3, R3, 0.5 ;  /* 0x3f00000003037820 */ /* 0x000fc80000400000 */
[----:B------:R-:W-:-:S04]  /*15f0*/  FADD R0, -R3, 1 ;  /* 0x3f80000003007421 */ /* 0x000fc80000000100 */
[C-C-:B------:R-:W-:Y:S01]  /*1600*/  FFMA R22, R3.reuse, 0.5, R0.reuse ;  /* 0x3f00000003167823 */ /* 0x140fe20000000000 */
[C-C-:B------:R-:W-:Y:S01]  /*1610*/  FFMA R19, R3.reuse, 0.69999998807907104492, R0.reuse ;  /* 0x3f33333303137823 */ /* 0x140fe20000000000 */
[----:B------:R-:W-:Y:S02]  /*1620*/  FADD R3, R3, R0 ;  /* 0x0000000003037221 */ /* 0x000fe40000000000 */
[----:B------:R-:W-:Y:S01]  /*1630*/  FMUL R22, R22, R17 ;  /* 0x0000001116167220 */ /* 0x000fe20000400000 */
[----:B------:R-:W-:Y:S01]  /*1640*/  FMUL R19, R19, R16 ;  /* 0x0000001013137220 */ /* 0x000fe20000400000 */
[----:B------:R-:W-:-:S07]  /*1650*/  FMUL R2, R3, R18 ;  /* 0x0000001203027220 */ /* 0x000fce0000400000 */
.L_x_121:
[----:B------:R-:W-:Y:S05]  /*1660*/  BSYNC.RECONVERGENT B7 ;  /* 0x0000000000077941 */ /* 0x000fea0003800200 */
.L_x_117:
[----:B------:R-:W1:Y:S01]  /*1670*/  LDCU UR4, c[0x0][0x390] ;  /* 0x00007200ff0477ac */ /* 0x000e620008000800 */
[----:B------:R-:W-:Y:S02]  /*1680*/  VIADD R30, R30, 0x1 ;  /* 0x000000011e1e7836 */ /* 0x000fe40000000000 */
[----:B------:R-:W-:Y:S01]  /*1690*/  FADD R39, R22, R39 ;  /* 0x0000002716277221 */ /* 0x000fe20000000000 */
[----:B------:R-:W-:Y:S01]  /*16a0*/  FADD R44, R19, R44 ;  /* 0x0000002c132c7221 */ /* 0x000fe20000000000 */
[----:B------:R-:W-:Y:S01]  /*16b0*/  FADD R45, R2, R45 ;  /* 0x0000002d022d7221 */ /* 0x000fe20000000000 */
[----:B-1----:R-:W-:-:S04]  /*16c0*/  MOV R13, UR4 ;  /* 0x00000004000d7c02 */ /* 0x002fc80008000f00 */
[----:B------:R-:W-:-:S13]  /*16d0*/  ISETP.NE.AND P0, PT, R30, R13, PT ;  /* 0x0000000d1e00720c */ /* 0x000fda0003f05270 */
[----:B------:R-:W-:Y:S05]  /*16e0*/  @P0 BRA `(.L_x_131) ;  /* 0xffffffec00140947 */ /* 0x000fea000383ffff */
[----:B------:R-:W-:Y:S05]  /*16f0*/  BSYNC.RECONVERGENT B8 ;  /* 0x0000000000087941 */ /* 0x000fea0003800200 */
.L_x_110:
[----:B------:R1:W5:Y:S04]  /*1700*/  LDL R0, [R1+0x88] ;  /* 0x0000880001007983 */ /* 0x0003680000100800 */
[----:B0-----:R1:W5:Y:S04]  /*1710*/  LDL.64 R10, [R1+0x90] ;  /* 0x00009000010a7983 */ /* 0x0013680000100a00 */
[----:B-----5:R1:W5:Y:S04]  /*1720*/  LDL.64 R2, [R1+0x68] ;  /* 0x0000680001027983 */ /* 0x0203680000100a00 */
[----:B------:R1:W5:Y:S04]  /*1730*/  LDL.64 R4, [R1+0x70] ;  /* 0x0000700001047983 */ /* 0x0003680000100a00 */
[----:B------:R1:W5:Y:S04]  /*1740*/  LDL.64 R6, [R1+0x78] ;  /* 0x0000780001067983 */ /* 0x0003680000100a00 */
[----:B------:R1:W5:Y:S02]  /*1750*/  LDL.64 R8, [R1+0x80] ;  /* 0x0000800001087983 */ /* 0x0003640000100a00 */
.L_x_109:
[----:B------:R-:W-:Y:S01]  /*1760*/  I2FP.F32.S32 R12, R13 ;  /* 0x0000000d000c7245 */ /* 0x000fe20000201400 */
[----:B-----5:R2:W-:Y:S01]  /*1770*/  STG.E.64 desc[UR36][R60.64], R2 ;  /* 0x000000023c007986 */ /* 0x0205e2000c101b24 */
[----:B------:R-:W-:Y:S03]  /*1780*/  BSSY.RECONVERGENT B6, `(.L_x_132) ;  /* 0x0000013000067945 */ /* 0x000fe60003800200 */
[----:B------:R-:W-:Y:S01]  /*1790*/  VIADD R13, R12, 0x1800000 ;  /* 0x018000000c0d7836 */ /* 0x000fe20000000000 */
[----:B------:R2:W-:Y:S04]  /*17a0*/  STG.E.64 desc[UR36][R60.64+0x8], R4 ;  /* 0x000008043c007986 */ /* 0x0005e8000c101b24 */
[----:B------:R2:W-:Y:S01]  /*17b0*/  STG.E.64 desc[UR36][R60.64+0x10], R6 ;  /* 0x000010063c007986 */ /* 0x0005e2000c101b24 */
[----:B------:R-:W-:-:S03]  /*17c0*/  LOP3.LUT R13, R13, 0x7f800000, RZ, 0xc0, !PT ;  /* 0x7f8000000d0d7812 */ /* 0x000fc600078ec0ff */
[----:B------:R2:W-:Y:S01]  /*17d0*/  STG.E.64 desc[UR36][R60.64+0x18], R8 ;  /* 0x000018083c007986 */ /* 0x0005e2000c101b24 */
[----:B------:R-:W-:-:S03]  /*17e0*/  ISETP.GT.U32.AND P0, PT, R13, 0x1ffffff, PT ;  /* 0x01ffffff0d00780c */ /* 0x000fc60003f04070 */
[----:B------:R2:W-:Y:S04]  /*17f0*/  STG.E.64 desc[UR36][R60.64+0x28], R10 ;  /* 0x0000280a3c007986 */ /* 0x0005e8000c101b24 */
[----:B------:R2:W-:Y:S06]  /*1800*/  STG.E desc[UR36][R60.64+0x20], R0 ;  /* 0x000020003c007986 */ /* 0x0005ec000c101924 */
[----:B------:R-:W-:Y:S05]  /*1810*/  @P0 BRA `(.L_x_133) ;  /* 0x0000000000140947 */ /* 0x000fea0003800000 */
[----:B0-2---:R-:W-:Y:S01]  /*1820*/  IMAD.MOV.U32 R4, RZ, RZ, R12 ;  /* 0x000000ffff047224 */ /* 0x005fe200078e000c */
[----:B------:R-:W-:Y:S02]  /*1830*/  MOV R20, 0x1860 ;  /* 0x0000186000147802 */ /* 0x000fe40000000f00 */
[----:B------:R-:W-:-:S07]  /*1840*/  MOV R21, 0x0 ;  /* 0x0000000000157802 */ /* 0x000fce0000000f00 */
[----:B-1----:R-:W-:Y:S05]  /*1850*/  CALL.REL.NOINC `($__internal_3_$__cuda_sm20_rcp_rn_f32_slowpath) ;  /* 0x0000005000487944 */ /* 0x002fea0003c00000 */
[----:B------:R-:W-:Y:S05]  /*1860*/  BRA `(.L_x_134) ;  /* 0x0000000000107947 */ /* 0x000fea0003800000 */
.L_x_133:
[----:B0-2---:R-:W0:Y:S02]  /*1870*/  MUFU.RCP R3, R12 ;  /* 0x0000000c00037308 */ /* 0x005e240000001000 */
[----:B0-----:R-:W-:-:S04]  /*1880*/  FFMA R0, R12, R3, -1 ;  /* 0xbf8000000c007423 */ /* 0x001fc80000000003 */
[----:B------:R-:W-:-:S04]  /*1890*/  FADD.FTZ R0, -R0, -RZ ;  /* 0x800000ff00007221 */ /* 0x000fc80000010100 */
[----:B------:R-:W-:-:S07]  /*18a0*/  FFMA R4, R3, R0, R3 ;  /* 0x0000000003047223 */ /* 0x000fce0000000003 */
.L_x_134:
[----:B------:R-:W-:Y:S05]  /*18b0*/  BSYNC.RECONVERGENT B6 ;  /* 0x0000000000067941 */ /* 0x000fea0003800200 */
.L_x_132:
[C---:B------:R-:W-:Y:S01]  /*18c0*/  FMUL R39, R4.reuse, R39 ;  /* 0x0000002704277220 */ /* 0x040fe20000400000 */
[----:B------:R-:W-:Y:S01]  /*18d0*/  BSSY.RECONVERGENT B6, `(.L_x_135) ;  /* 0x0000011000067945 */ /* 0x000fe20003800200 */
[C---:B------:R-:W-:Y:S01]  /*18e0*/  FMUL R44, R4.reuse, R44 ;  /* 0x0000002c042c7220 */ /* 0x040fe20000400000 */
[----:B------:R-:W-:Y:S01]  /*18f0*/  FMUL R45, R4, R45 ;  /* 0x0000002d042d7220 */ /* 0x000fe20000400000 */
[----:B------:R-:W-:Y:S01]  /*1900*/  VIADD R2, R39, 0xf3000000 ;  /* 0xf300000027027836 */ /* 0x000fe20000000000 */
[----:B------:R0:W2:Y:S04]  /*1910*/  MUFU.RSQ R0, R39 ;  /* 0x0000002700007308 */ /* 0x0000a80000001400 */
[----:B------:R-:W-:-:S13]  /*1920*/  ISETP.GT.U32.AND P0, PT, R2, 0x727fffff, PT ;  /* 0x727fffff0200780c */ /* 0x000fda0003f04070 */
[----:B0-2---:R-:W-:Y:S05]  /*1930*/  @!P0 BRA `(.L_x_136) ;  /* 0x0000000000188947 */ /* 0x005fea0003800000 */
[----:B------:R-:W-:Y:S02]  /*1940*/  HFMA2 R21, -RZ, RZ, 0, 0 ;  /* 0x00000000ff157431 */ /* 0x000fe400000001ff */
[----:B------:R-:W-:Y:S01]  /*1950*/  IMAD.MOV.U32 R4, RZ, RZ, R39 ;  /* 0x000000ffff047224 */ /* 0x000fe200078e0027 */
[----:B------:R-:W-:-:S07]  /*1960*/  MOV R20, 0x1980 ;  /* 0x0000198000147802 */ /* 0x000fce0000000f00 */
[----:B-1----:R-:W-:Y:S05]  /*1970*/  CALL.REL.NOINC `($__internal_4_$__cuda_sm20_sqrt_rn_f32_slowpath) ;  /* 0x0000005000d87944 */ /* 0x002fea0003c00000 */
[----:B------:R-:W-:Y:S01]  /*1980*/  IMAD.MOV.U32 R2, RZ, RZ, R4 ;  /* 0x000000ffff027224 */ /* 0x000fe200078e0004 */
[----:B------:R-:W-:Y:S06]  /*1990*/  BRA `(.L_x_137) ;  /* 0x0000000000107947 */ /* 0x000fec0003800000 */
.L_x_136:
[----:B------:R-:W-:Y:S01]  /*19a0*/  FMUL.FTZ R2, R39, R0 ;  /* 0x0000000027027220 */ /* 0x000fe20000410000 */
[----:B------:R-:W-:-:S03]  /*19b0*/  FMUL.FTZ R0, R0, 0.5 ;  /* 0x3f00000000007820 */ /* 0x000fc60000410000 */
[----:B------:R-:W-:-:S04]  /*19c0*/  FFMA R39, -R2, R2, R39 ;  /* 0x0000000202277223 */ /* 0x000fc80000000127 */
[----:B------:R-:W-:-:S07]  /*19d0*/  FFMA R2, R39, R0, R2 ;  /* 0x0000000027027223 */ /* 0x000fce0000000002 */
.L_x_137:
[----:B------:R-:W-:Y:S05]  /*19e0*/  BSYNC.RECONVERGENT B6 ;  /* 0x0000000000067941 */ /* 0x000fea0003800200 */
.L_x_135:
[----:B------:R-:W-:Y:S01]  /*19f0*/  VIADD R0, R44, 0xf3000000 ;  /* 0xf30000002c007836 */ /* 0x000fe20000000000 */
[----:B------:R0:W2:Y:S01]  /*1a00*/  MUFU.RSQ R5, R44 ;  /* 0x0000002c00057308 */ /* 0x0000a20000001400 */
[----:B------:R-:W-:Y:S03]  /*1a10*/  BSSY.RECONVERGENT B6, `(.L_x_138) ;  /* 0x000000d000067945 */ /* 0x000fe60003800200 */
[----:B------:R-:W-:-:S13]  /*1a20*/  ISETP.GT.U32.AND P0, PT, R0, 0x727fffff, PT ;  /* 0x727fffff0000780c */ /* 0x000fda0003f04070 */
[----:B0-2---:R-:W-:Y:S05]  /*1a30*/  @!P0 BRA `(.L_x_139) ;  /* 0x0000000000188947 */ /* 0x005fea0003800000 */
[----:B------:R-:W-:Y:S01]  /*1a40*/  MOV R4, R44 ;  /* 0x0000002c00047202 */ /* 0x000fe20000000f00 */
[----:B------:R-:W-:Y:S01]  /*1a50*/  IMAD.MOV.U32 R21, RZ, RZ, 0x0 ;  /* 0x00000000ff157424 */ /* 0x000fe200078e00ff */
[----:B------:R-:W-:-:S07]  /*1a60*/  MOV R20, 0x1a80 ;  /* 0x00001a8000147802 */ /* 0x000fce0000000f00 */
[----:B-1----:R-:W-:Y:S05]  /*1a70*/  CALL.REL.NOINC `($__internal_4_$__cuda_sm20_sqrt_rn_f32_slowpath) ;  /* 0x0000005000987944 */ /* 0x002fea0003c00000 */
[----:B------:R-:W-:Y:S01]  /*1a80*/  IMAD.MOV.U32 R16, RZ, RZ, R4 ;  /* 0x000000ffff107224 */ /* 0x000fe200078e0004 */
[----:B------:R-:W-:Y:S06]  /*1a90*/  BRA `(.L_x_140) ;  /* 0x0000000000107947 */ /* 0x000fec0003800000 */
.L_x_139:
[----:B------:R-:W-:Y:S01]  /*1aa0*/  FMUL.FTZ R3, R44, R5 ;  /* 0x000000052c037220 */ /* 0x000fe20000410000 */
[----:B------:R-:W-:-:S03]  /*1ab0*/  FMUL.FTZ R0, R5, 0.5 ;  /* 0x3f00000005007820 */ /* 0x000fc60000410000 */
[----:B------:R-:W-:-:S04]  /*1ac0*/  FFMA R16, -R3, R3, R44 ;  /* 0x0000000303107223 */ /* 0x000fc8000000012c */
[----:B------:R-:W-:-:S07]  /*1ad0*/  FFMA R16, R16, R0, R3 ;  /* 0x0000000010107223 */ /* 0x000fce0000000003 */
.L_x_140:
[----:B------:R-:W-:Y:S05]  /*1ae0*/  BSYNC.RECONVERGENT B6 ;  /* 0x0000000000067941 */ /* 0x000fea0003800200 */
.L_x_138:
[----:B------:R-:W-:Y:S01]  /*1af0*/  IADD3 R3, PT, PT, R45, -0xd000000, RZ ;  /* 0xf30000002d037810 */ /* 0x000fe20007ffe0ff */
[----:B------:R0:W2:Y:S01]  /*1b00*/  MUFU.RSQ R0, R45 ;  /* 0x0000002d00007308 */ /* 0x0000a20000001400 */
[----:B------:R-:W-:Y:S02]  /*1b10*/  BSSY.RECONVERGENT B6, `(.L_x_141) ;  /* 0x000000c000067945 */ /* 0x000fe40003800200 */
[----:B------:R-:W-:-:S13]  /*1b20*/  ISETP.GT.U32.AND P0, PT, R3, 0x727fffff, PT ;  /* 0x727fffff0300780c */ /* 0x000fda0003f04070 */
[----:B0-----:R-:W-:Y:S05]  /*1b30*/  @!P0 BRA `(.L_x_142) ;  /* 0x0000000000148947 */ /* 0x001fea0003800000 */
[----:B------:R-:W-:Y:S01]  /*1b40*/  IMAD.MOV.U32 R4, RZ, RZ, R45 ;  /* 0x000000ffff047224 */ /* 0x000fe200078e002d */
[----:B------:R-:W-:Y:S01]  /*1b50*/  MOV R20, 0x1b80 ;  /* 0x00001b8000147802 */ /* 0x000fe20000000f00 */
[----:B------:R-:W-:-:S07]  /*1b60*/  IMAD.MOV.U32 R21, RZ, RZ, 0x0 ;  /* 0x00000000ff157424 */ /* 0x000fce00078e00ff */
[----:B-12---:R-:W-:Y:S05]  /*1b70*/  CALL.REL.NOINC `($__internal_4_$__cuda_sm20_sqrt_rn_f32_slowpath) ;  /* 0x0000005000587944 */ /* 0x006fea0003c00000 */
[----:B------:R-:W-:Y:S05]  /*1b80*/  BRA `(.L_x_143) ;  /* 0x0000000000107947 */ /* 0x000fea0003800000 */
.L_x_142:
[----:B--2---:R-:W-:Y:S01]  /*1b90*/  FMUL.FTZ R4, R45, R0 ;  /* 0x000000002d047220 */ /* 0x004fe20000410000 */
[----:B------:R-:W-:-:S03]  /*1ba0*/  FMUL.FTZ R0, R0, 0.5 ;  /* 0x3f00000000007820 */ /* 0x000fc60000410000 */
[----:B------:R-:W-:-:S04]  /*1bb0*/  FFMA R45, -R4, R4, R45 ;  /* 0x00000004042d7223 */ /* 0x000fc8000000012d */
[----:B------:R-:W-:-:S07]  /*1bc0*/  FFMA R4, R45, R0, R4 ;  /* 0x000000002d047223 */ /* 0x000fce0000000004 */
.L_x_143:
[----:B------:R-:W-:Y:S05]  /*1bd0*/  BSYNC.RECONVERGENT B6 ;  /* 0x0000000000067941 */ /* 0x000fea0003800200 */
.L_x_141:
[----:B------:R-:W0:Y:S02]  /*1be0*/  LDC.64 R6, c[0x0][0x380] ;  /* 0x0000e000ff067b82 */ /* 0x000e240000000a00 */
[----:B0-----:R-:W-:-:S05]  /*1bf0*/  IMAD.WIDE R46, R46, 0xc, R6 ;  /* 0x0000000c2e2e7825 */ /* 0x001fca00078e0206 */
[----:B------:R-:W-:Y:S04]  /*1c00*/  STG.E desc[UR36][R46.64], R2 ;  /* 0x000000022e007986 */ /* 0x000fe8000c101924 */
[----:B------:R-:W-:Y:S04]  /*1c10*/  STG.E desc[UR36][R46.64+0x4], R16 ;  /* 0x000004102e007986 */ /* 0x000fe8000c101924 */
[----:B------:R-:W-:Y:S01]  /*1c20*/  STG.E desc[UR36][R46.64+0x8], R4 ;  /* 0x000008042e007986 */ /* 0x000fe2000c101924 */
[----:B------:R-:W-:Y:S05]  /*1c30*/  EXIT ;  /* 0x000000000000794d */ /* 0x000fea0003800000 */
        .type           $_Z6renderP4vec3iiiPP6cameraPP7hitableP17curandStateXORWOW$_ZNK10dielectric7scatterERK3rayRK10hit_recordR4vec3RS0_P17curandStateXORWOW,@function
        .size           $_Z6renderP4vec3iiiPP6cameraPP7hitableP17curandStateXORWOW$_ZNK10dielectric7scatterERK3rayRK10hit_recordR4vec3RS0_P17curandStateXORWOW,($_Z6renderP4vec3iiiPP6cameraPP7hitableP17curandStateXORWOW$_ZNK10lambertian7scatterERK3rayRK10hit_recordR4vec3RS0_P17curandStateXORWOW - $_Z6renderP4vec3iiiPP6cameraPP7hitableP17curandStateXORWOW$_ZNK10dielectric7scatterERK3rayRK10hit_recordR4vec3RS0_P17curandStateXORWOW)
$_Z6renderP4vec3iiiPP6cameraPP7hitableP17curandStateXORWOW$_ZNK10dielectric7scatterERK3rayRK10hit_recordR4vec3RS0_P17curandStateXORWOW:
[----:B------:R-:W-:Y:S01]  /*1c40*/  IADD3 R1, PT, PT, R1, -0x60, RZ ;  /* 0xffffffa001017810 */ /* 0x000fe20007ffe0ff */
[----:B------:R-:W-:-:S04]  /*1c50*/  IMAD.MOV.U32 R3, RZ, RZ, R11 ;  /* 0x000000ffff037224 */ /* 0x000fc800078e000b */
        /* <DEDUP_REMOVED lines=24> */
[----:B---3--:R-:W-:-:S03]  /*1de0*/  IMAD.MOV.U32 R46, RZ, RZ, R14 ;  /* 0x000000ffff2e7224 */ /* 0x008fc600078e000e */
[----:B------:R3:W-:Y:S01]  /*1df0*/  STL [R1+0x44], R37 ;  /* 0x0000442501007387 */ /* 0x0007e20000100800 */
[----:B--2---:R-:W-:-:S03]  /*1e00*/  IMAD.MOV.U32 R39, RZ, RZ, R9 ;  /* 0x000000ffff277224 */ /* 0x004fc600078e0009 */
[----:B------:R2:W-:Y:S01]  /*1e10*/  STL [R1+0x40], R36 ;  /* 0x0000402401007387 */ /* 0x0005e20000100800 */
[----:B----4-:R-:W-:-:S03]  /*1e20*/  IMAD.MOV.U32 R38, RZ, RZ, R8 ;  /* 0x000000ffff267224 */ /* 0x010fc600078e0008 */
[----:B------:R4:W-:Y:S01]  /*1e30*/  STL [R1], R2 ;  /* 0x0000000201007387 */ /* 0x0009e20000100800 */
[----:B---3--:R-:W-:Y:S01]  /*1e40*/  MOV R37, R13 ;  /* 0x0000000d00257202 */ /* 0x008fe20000000f00 */
[----:B--2---:R-:W-:Y:S01]  /*1e50*/  IMAD.MOV.U32 R36, RZ, RZ, R12 ;  /* 0x000000ffff247224 */ /* 0x004fe200078e000c */
[----:B----4-:R-:W-:Y:S01]  /*1e60*/  MOV R2, R10 ;  /* 0x0000000a00027202 */ /* 0x010fe20000000f00 */
[----:B------:R-:W2:Y:S01]  /*1e70*/  LDC.64 R44, c[0x0][0x358] ;  /* 0x0000d600ff2c7b82 */ /* 0x000ea20000000a00 */
[----:B------:R-:W-:Y:S01]  /*1e80*/  HFMA2 R13, -RZ, RZ, 1.875, 0 ;  /* 0x3f800000ff0d7431 */ /* 0x000fe200000001ff */
        /* <DEDUP_REMOVED lines=68> */
[----:B------:R-:W-:Y:S01]  /*22d0*/  VIADD R0, R4, 0xf3000000 ;  /* 0xf300000004007836 */ /* 0x000fe20000000000 */
[----:B------:R0:W1:Y:S04]  /*22e0*/  MUFU.RSQ R3, R4 ;  /* 0x0000000400037308 */ /* 0x0000680000001400 */
[----:B------:R-:W-:-:S13]  /*22f0*/  ISETP.GT.U32.AND P0, PT, R0, 0x727fffff, PT ;  /* 0x727fffff0000780c */ /* 0x000fda0003f04070 */
[----:B01----:R-:W-:Y:S05]  /*2300*/  @!P0 BRA `(.L_x_147) ;  /* 0x0000000000148947 */ /* 0x003fea0003800000 */
[----:B------:R-:W-:Y:S01]  /*2310*/  MOV R20, 0x2340 ;  /* 0x0000234000147802 */ /* 0x000fe20000000f00 */
[----:B------:R-:W-:-:S07]  /*2320*/  IMAD.MOV.U32 R21, RZ, RZ, 0x0 ;  /* 0x00000000ff157424 */ /* 0x000fce00078e00ff */
[----:B-----5:R-:W-:Y:S05]  /*2330*/  CALL.REL.NOINC `($__internal_4_$__cuda_sm20_sqrt_rn_f32_slowpath) ;  /* 0x0000004800687944 */ /* 0x020fea0003c00000 */
[----:B------:R-:W-:Y:S01]  /*2340*/  MOV R5, R4 ;  /* 0x0000000400057202 */ /* 0x000fe20000000f00 */
[----:B------:R-:W-:Y:S06]  /*2350*/  BRA `(.L_x_148) ;  /* 0x0000000000107947 */ /* 0x000fec0003800000 */
.L_x_147:
[----:B------:R-:W-:Y:S01]  /*2360*/  FMUL.FTZ R5, R4, R3 ;  /* 0x0000000304057220 */ /* 0x000fe20000410000 */
[----:B------:R-:W-:-:S03]  /*2370*/  FMUL.FTZ R0, R3, 0.5 ;  /* 0x3f00000003007820 */ /* 0x000fc60000410000 */
[----:B------:R-:W-:-:S04]  /*2380*/  FFMA R4, -R5, R5, R4 ;  /* 0x0000000505047223 */ /* 0x000fc80000000104 */
[----:B------:R-:W-:-:S07]  /*2390*/  FFMA R5, R4, R0, R5 ;  /* 0x0000000004057223 */ /* 0x000fce0000000005 */
.L_x_148:
[----:B------:R-:W-:Y:S05]  /*23a0*/  BSYNC.RECONVERGENT B6 ;  /* 0x0000000000067941 */ /* 0x000fea0003800200 */
.L_x_146:
        /* <DEDUP_REMOVED lines=9> */
[----:B------:R-:W-:Y:S01]  /*2440*/  IMAD.MOV.U32 R4, RZ, RZ, R2 ;  /* 0x000000ffff047224 */ /* 0x000fe200078e0002 */
[----:B------:R-:W-:Y:S01]  /*2450*/  MOV R20, 0x2480 ;  /* 0x0000248000147802 */ /* 0x000fe20000000f00 */
[----:B------:R-:W-:-:S07]  /*2460*/  IMAD.MOV.U32 R21, RZ, RZ, 0x0 ;  /* 0x00000000ff157424 */ /* 0x000fce00078e00ff */
[----:B-----5:R-:W-:Y:S05]  /*2470*/  CALL.REL.NOINC `($__internal_5_$__cuda_sm3x_div_rn_noftz_f32_slowpath) ;  /* 0x0000004800847944 */ /* 0x020fea0003c00000 */
.L_x_150:
[----:B------:R-:W-:Y:S05]  /*2480*/  BSYNC.RECONVERGENT B6 ;  /* 0x0000000000067941 */ /* 0x000fea0003800200 */
.L_x_149:
[----:B------:R-:W-:Y:S01]  /*2490*/  FFMA R3, -R4, R4, 1 ;  /* 0x3f80000004037423 */ /* 0x000fe20000000104 */
[----:B-----5:R-:W-:Y:S01]  /*24a0*/  FMUL R4, R25, R25 ;  /* 0x0000001919047220 */ /* 0x020fe20000400000 */
[----:B------:R-:W-:Y:S03]  /*24b0*/  BSSY.RECONVERGENT B6, `(.L_x_151) ;  /* 0x000000f000067945 */ /* 0x000fe60003800200 */
[----:B------:R-:W-:-:S04]  /*24c0*/  FFMA R4, -R4, R3, 1 ;  /* 0x3f80000004047423 */ /* 0x000fc80000000103 */
[----:B------:R0:W1:Y:S01]  /*24d0*/  MUFU.RSQ R5, R4 ;  /* 0x0000000400057308 */ /* 0x0000620000001400 */
[----:B------:R-:W-:-:S04]  /*24e0*/  IADD3 R0, PT, PT, R4, -0xd000000, RZ ;  /* 0xf300000004007810 */ /* 0x000fc80007ffe0ff */
[----:B------:R-:W-:-:S13]  /*24f0*/  ISETP.GT.U32.AND P0, PT, R0, 0x727fffff, PT ;  /* 0x727fffff0000780c */ /* 0x000fda0003f04070 */
[----:B01----:R-:W-:Y:S05]  /*2500*/  @!P0 BRA `(.L_x_152) ;  /* 0x0000000000148947 */ /* 0x003fea0003800000 */
[----:B------:R-:W-:Y:S01]  /*2510*/  MOV R20, 0x2540 ;  /* 0x0000254000147802 */ /* 0x000fe20000000f00 */
[----:B------:R-:W-:-:S07]  /*2520*/  IMAD.MOV.U32 R21, RZ, RZ, 0x0 ;  /* 0x00000000ff157424 */ /* 0x000fce00078e00ff */
[----:B------:R-:W-:Y:S05]  /*2530*/  CALL.REL.NOINC `($__internal_4_$__cuda_sm20_sqrt_rn_f32_slowpath) ;  /* 0x0000004400e87944 */ /* 0x000fea0003c00000 */
[----:B------:R-:W-:Y:S01]  /*2540*/  IMAD.MOV.U32 R2, RZ, RZ, R4 ;  /* 0x000000ffff027224 */ /* 0x000fe200078e0004 */
[----:B------:R-:W-:Y:S06]  /*2550*/  BRA `(.L_x_153) ;  /* 0x0000000000107947 */ /* 0x000fec0003800000 */
.L_x_152:
[----:B------:R-:W-:Y:S01]  /*2560*/  FMUL.FTZ R3, R4, R5 ;  /* 0x0000000504037220 */ /* 0x000fe20000410000 */
[----:B------:R-:W-:-:S03]  /*2570*/  FMUL.FTZ R0, R5, 0.5 ;  /* 0x3f00000005007820 */ /* 0x000fc60000410000 */
[----:B------:R-:W-:-:S04]  /*2580*/  FFMA R2, -R3, R3, R4 ;  /* 0x0000000303027223 */ /* 0x000fc80000000104 */
[----:B------:R-:W-:-:S07]  /*2590*/  FFMA R2, R2, R0, R3 ;  /* 0x0000000002027223 */ /* 0x000fce0000000003 */
.L_x_153:
[----:B------:R-:W-:Y:S05]  /*25a0*/  BSYNC.RECONVERGENT B6 ;  /* 0x0000000000067941 */ /* 0x000fea0003800200 */
.L_x_151:
[----:B------:R-:W-:Y:S01]  /*25b0*/  MOV R24, R25 ;  /* 0x0000001900187202 */ /* 0x000fe20000000f00 */
[----:B------:R-:W-:Y:S06]  /*25c0*/  BRA `(.L_x_154) ;  /* 0x0000000000d07947 */ /* 0x000fec0003800000 */
.L_x_145:
        /* <DEDUP_REMOVED lines=8> */
[----:B------:R-:W-:Y:S02]  /*2650*/  HFMA2 R21, -RZ, RZ, 0, 0 ;  /* 0x00000000ff157431 */ /* 0x000fe400000001ff */
[----:B------:R-:W-:Y:S01]  /*2660*/  IMAD.MOV.U32 R4, RZ, RZ, R25 ;  /* 0x000000ffff047224 */ /* 0x000fe200078e0019 */
[----:B------:R-:W-:-:S07]  /*2670*/  MOV R20, 0x2690 ;  /* 0x0000269000147802 */ /* 0x000fce0000000f00 */
[----:B------:R-:W-:Y:S05]  /*2680*/  CALL.REL.NOINC `($__internal_3_$__cuda_sm20_rcp_rn_f32_slowpath) ;  /* 0x0000004000bc7944 */ /* 0x000fea0003c00000 */
[----:B------:R-:W-:Y:S01]  /*2690*/  IMAD.MOV.U32 R24, RZ, RZ, R4 ;  /* 0x000000ffff187224 */ /* 0x000fe200078e0004 */
[----:B------:R-:W-:Y:S06]  /*26a0*/  BRA `(.L_x_157) ;  /* 0x0000000000107947 */ /* 0x000fec0003800000 */
.L_x_156:
[----:B------:R-:W0:Y:S02]  /*26b0*/  MUFU.RCP R24, R25 ;  /* 0x0000001900187308 */ /* 0x000e240000001000 */
[----:B0-----:R-:W-:-:S04]  /*26c0*/  FFMA R0, R25, R24, -1 ;  /* 0xbf80000019007423 */ /* 0x001fc80000000018 */
[----:B------:R-:W-:-:S04]  /*26d0*/  FADD.FTZ R3, -R0, -RZ ;  /* 0x800000ff00037221 */ /* 0x000fc80000010100 */
[----:B------:R-:W-:-:S07]  /*26e0*/  FFMA R24, R24, R3, R24 ;  /* 0x0000000318187223 */ /* 0x000fce0000000018 */
.L_x_157:
[----:B------:R-:W-:Y:S05]  /*26f0*/  BSYNC.RECONVERGENT B6 ;  /* 0x0000000000067941 */ /* 0x000fea0003800200 */
.L_x_155:
        /* <DEDUP_REMOVED lines=8> */
[----:B------:R-:W-:Y:S02]  /*2780*/  MOV R20, 0x27b0 ;  /* 0x000027b000147802 */ /* 0x000fe40000000f00 */
[----:B------:R-:W-:-:S07]  /*2790*/  MOV R21, 0x0 ;  /* 0x0000000000157802 */ /* 0x000fce0000000f00 */
[----:B------:R-:W-:Y:S05]  /*27a0*/  CALL.REL.NOINC `($__internal_4_$__cuda_sm20_sqrt_rn_f32_slowpath) ;  /* 0x00000044004c7944 */ /* 0x000fea0003c00000 */
[----:B------:R-:W-:Y:S01]  /*27b0*/  IMAD.MOV.U32 R5, RZ, RZ, R4 ;  /* 0x000000ffff057224 */ /* 0x000fe200078e0004 */
[----:B------:R-:W-:Y:S06]  /*27c0*/  BRA `(.L_x_160) ;  /* 0x0000000000107947 */ /* 0x000fec0003800000 */
.L_x_159:
[----:B------:R-:W-:Y:S01]  /*27d0*/  FMUL.FTZ R5, R4, R3 ;  /* 0x0000000304057220 */ /* 0x000fe20000410000 */
[----:B------:R-:W-:-:S03]  /*27e0*/  FMUL.FTZ R0, R3, 0.5 ;  /* 0x3f00000003007820 */ /* 0x000fc60000410000 */
[----:B------:R-:W-:-:S04]  /*27f0*/  FFMA R4, -R5, R5, R4 ;  /* 0x0000000505047223 */ /* 0x000fc80000000104 */
[----:B------:R-:W-:-:S07]  /*2800*/  FFMA R5, R4, R0, R5 ;  /* 0x0000000004057223 */ /* 0x000fce0000000005 */
.L_x_160:
[----:B------:R-:W-:Y:S05]  /*2810*/  BSYNC.RECONVERGENT B6 ;  /* 0x0000000000067941 */ /* 0x000fea0003800200 */
.L_x_158:
        /* <DEDUP_REMOVED lines=9> */
[----:B------:R-:W-:Y:S01]  /*28b0*/  FADD R4, -R2, -RZ ;  /* 0x800000ff02047221 */ /* 0x000fe20000000100 */
[----:B------:R-:W-:Y:S01]  /*28c0*/  MOV R20, 0x28f0 ;  /* 0x000028f000147802 */ /* 0x000fe20000000f00 */
[----:B------:R-:W-:-:S07]  /*28d0*/  IMAD.MOV.U32 R21, RZ, RZ, 0x0 ;  /* 0x00000000ff157424 */ /* 0x000fce00078e00ff */
[----:B------:R-:W-:Y:S05]  /*28e0*/  CALL.REL.NOINC `($__internal_5_$__cuda_sm3x_div_rn_noftz_f32_slowpath) ;  /* 0x0000004400687944 */ /* 0x000fea0003c00000 */
.L_x_162:
[----:B------:R-:W-:Y:S05]  /*28f0*/  BSYNC.RECONVERGENT B6 ;  /* 0x0000000000067941 */ /* 0x000fea0003800200 */
.L_x_161:
[----:B------:R-:W-:-:S07]  /*2900*/  MOV R2, R4 ;  /* 0x0000000400027202 */ /* 0x000fce0000000f00 */
.L_x_154:
[----:B------:R-:W-:Y:S05]  /*2910*/  BSYNC.RECONVERGENT B7 ;  /* 0x0000000000077941 */ /* 0x000fea0003800200 */
.L_x_144:
        /* <DEDUP_REMOVED lines=10> */
[----:B------:R-:W-:Y:S05]  /*29c0*/  CALL.REL.NOINC `($__internal_4_$__cuda_sm20_sqrt_rn_f32_slowpath) ;  /* 0x0000004000c47944 */ /* 0x000fea0003c00000 */
[----:B------:R-:W-:Y:S05]  /*29d0*/  BRA `(.L_x_165) ;  /* 0x0000000000107947 */ /* 0x000fea0003800000 */
.L_x_164:
[----:B------:R-:W-:Y:S01]  /*29e0*/  FMUL.FTZ R3, R4, R5 ;  /* 0x0000000504037220 */ /* 0x000fe20000410000 */
[----:B------:R-:W-:-:S03]  /*29f0*/  FMUL.FTZ R0, R5, 0.5 ;  /* 0x3f00000005007820 */ /* 0x000fc60000410000 */
[----:B------:R-:W-:-:S04]  /*2a00*/  FFMA R4, -R3, R3, R4 ;  /* 0x0000000303047223 */ /* 0x000fc80000000104 */
[----:B------:R-:W-:-:S07]  /*2a10*/  FFMA R4, R4, R0, R3 ;  /* 0x0000000004047223 */ /* 0x000fce0000000003 */
.L_x_165:
[----:B------:R-:W-:Y:S05]  /*2a20*/  BSYNC.RECONVERGENT B6 ;  /* 0x0000000000067941 */ /* 0x000fea0003800200 */
.L_x_163:
[----:B------:R-:W-:Y:S01]  /*2a30*/  IADD3 R0, PT, PT, R4, 0x1800000, RZ ;  /* 0x0180000004007810 */ /* 0x000fe20007ffe0ff */
[----:B------:R-:W-:Y:S03]  /*2a40*/  BSSY.RECONVERGENT B6, `(.L_x_166) ;  /* 0x000000d000067945 */ /* 0x000fe60003800200 */
[----:B------:R-:W-:-:S04]  /*2a50*/  LOP3.LUT R0, R0, 0x7f800000, RZ, 0xc0, !PT ;  /* 0x7f80000000007812 */ /* 0x000fc800078ec0ff */
[----:B------:R-:W-:-:S13]  /*2a60*/  ISETP.GT.U32.AND P0, PT, R0, 0x1ffffff, PT ;  /* 0x01ffffff0000780c */ /* 0x000fda0003f04070 */
[----:B------:R-:W-:Y:S05]  /*2a70*/  @P0 BRA `(.L_x_167) ;  /* 0x0000000000140947 */ /* 0x000fea0003800000 */
[----:B------:R-:W-:Y:S01]  /*2a80*/  MOV R20, 0x2ab0 ;  /* 0x00002ab000147802 */ /* 0x000fe20000000f00 */
[----:B------:R-:W-:-:S07]  /*2a90*/  IMAD.MOV.U32 R21, RZ, RZ, 0x0 ;  /* 0x00000000ff157424 */ /* 0x000fce00078e00ff */
[----:B------:R-:W-:Y:S05]  /*2aa0*/  CALL.REL.NOINC `($__internal_3_$__cuda_sm20_rcp_rn_f32_slowpath) ;  /* 0x0000003c00b47944 */ /* 0x000fea0003c00000 */
[----:B------:R-:W-:Y:S01]  /*2ab0*/  IMAD.MOV.U32 R3, RZ, RZ, R4 ;  /* 0x000000ffff037224 */ /* 0x000fe200078e0004 */
[----:B------:R-:W-:Y:S06]  /*2ac0*/  BRA `(.L_x_168) ;  /* 0x0000000000107947 */ /* 0x000fec0003800000 */
.L_x_167:
[----:B------:R-:W0:Y:S02]  /*2ad0*/  MUFU.RCP R3, R4 ;  /* 0x0000000400037308 */ /* 0x000e240000001000 */
[----:B0-----:R-:W-:-:S04]  /*2ae0*/  FFMA R0, R3, R4, -1 ;  /* 0xbf80000003007423 */ /* 0x001fc80000000004 */
[----:B------:R-:W-:-:S04]  /*2af0*/  FADD.FTZ R0, -R0, -RZ ;  /* 0x800000ff00007221 */ /* 0x000fc80000010100 */
[----:B------:R-:W-:-:S07]  /*2b00*/  FFMA R3, R3, R0, R3 ;  /* 0x0000000003037223 */ /* 0x000fce0000000003 */
.L_x_168:
[----:B------:R-:W-:Y:S05]  /*2b10*/  BSYNC.RECONVERGENT B6 ;  /* 0x0000000000067941 */ /* 0x000fea0003800200 */
.L_x_166:
[-C--:B------:R-:W-:Y:S01]  /*2b20*/  FMUL R17, R17, R3.reuse ;  /* 0x0000000311117220 */ /* 0x080fe20000400000 */
[-C--:B------:R-:W-:Y:S01]  /*2b30*/  FMUL R5, R18, R3.reuse ;  /* 0x0000000312057220 */ /* 0x080fe20000400000 */
[----:B------:R-:W-:Y:S01]  /*2b40*/  FMUL R6, R16, R3 ;  /* 0x0000000310067220 */ /* 0x000fe20000400000 */
[----:B------:R-:W-:Y:S01]  /*2b50*/  FMUL R4, R24, R24 ;  /* 0x0000001818047220 */ /* 0x000fe20000400000 */
[----:B------:R-:W-:Y:S01]  /*2b60*/  FMUL R0, R17, R26 ;  /* 0x0000001a11007220 */ /* 0x000fe20000400000 */
[----:B------:R-:W-:Y:S01]  /*2b70*/  BSSY.RECONVERGENT B7, `(.L_x_169) ;  /* 0x000007c000077945 */ /* 0x000fe20003800200 */
[----:B------:R-:W-:Y:S02]  /*2b80*/  HFMA2 R16, -RZ, RZ, 1.875, 0 ;  /* 0x3f800000ff107431 */ /* 0x000fe400000001ff */
[----:B------:R-:W-:-:S04]  /*2b90*/  FFMA R0, R5, R29, R0 ;  /* 0x0000001d05007223 */ /* 0x000fc80000000000 */
[----:B------:R-:W-:-:S04]  /*2ba0*/  FFMA R0, R6, R27, R0 ;  /* 0x0000001b06007223 */ /* 0x000fc80000000000 */
[----:B------:R-:W-:-:S04]  /*2bb0*/  FFMA R3, -R0, R0, 1 ;  /* 0x3f80000000037423 */ /* 0x000fc80000000100 */
[----:B------:R-:W-:-:S05]  /*2bc0*/  FFMA R4, -R4, R3, 1 ;  /* 0x3f80000004047423 */ /* 0x000fca0000000103 */
[----:B------:R-:W-:-:S13]  /*2bd0*/  FSETP.GT.AND P0, PT, R4, RZ, PT ;  /* 0x000000ff0400720b */ /* 0x000fda0003f04000 */
[----:B------:R-:W-:Y:S05]  /*2be0*/  @!P0 BRA `(.L_x_170) ;  /* 0x0000000400d08947 */ /* 0x000fea0003800000 */
[----:B------:R-:W-:Y:S01]  /*2bf0*/  VIADD R8, R4, 0xf3000000 ;  /* 0xf300000004087836 */ /* 0x000fe20000000000 */
[----:B------:R0:W1:Y:S01]  /*2c00*/  MUFU.RSQ R7, R4 ;  /* 0x0000000400077308 */ /* 0x0000620000001400 */
[C---:B------:R-:W-:Y:S01]  /*2c10*/  FFMA R3, R0.reuse, -R29, R5 ;  /* 0x8000001d00037223 */ /* 0x040fe20000000005 */
[C---:B------:R-:W-:Y:S01]  /*2c20*/  FFMA R17, R0.reuse, -R26, R17 ;  /* 0x8000001a00117223 */ /* 0x040fe20000000011 */
[----:B------:R-:W-:Y:S01]  /*2c30*/  FFMA R5, R0, -R27, R6 ;  /* 0x8000001b00057223 */ /* 0x000fe20000000006 */
[----:B------:R-:W-:Y:S01]  /*2c40*/  ISETP.GT.U32.AND P0, PT, R8, 0x727fffff, PT ;  /* 0x727fffff0800780c */ /* 0x000fe20003f04070 */
[----:B------:R-:W-:Y:S01]  /*2c50*/  BSSY.RECONVERGENT B6, `(.L_x_171) ;  /* 0x000000d000067945 */ /* 0x000fe20003800200 */
[-C--:B------:R-:W-:Y:S01]  /*2c60*/  FMUL R16, R3, R24.reuse ;  /* 0x0000001803107220 */ /* 0x080fe20000400000 */
[-C--:B------:R-:W-:Y:S01]  /*2c70*/  FMUL R17, R17, R24.reuse ;  /* 0x0000001811117220 */ /* 0x080fe20000400000 */
[----:B------:R-:W-:-:S09]  /*2c80*/  FMUL R18, R5, R24 ;  /* 0x0000001805127220 */ /* 0x000fd20000400000 */
[----:B01----:R-:W-:Y:S05]  /*2c90*/  @!P0 BRA `(.L_x_172) ;  /* 0x0000000000108947 */ /* 0x003fea0003800000 */
[----:B------:R-:W-:Y:S01]  /*2ca0*/  MOV R20, 0x2cd0 ;  /* 0x00002cd000147802 */ /* 0x000fe20000000f00 */
[----:B------:R-:W-:-:S07]  /*2cb0*/  IMAD.MOV.U32 R21, RZ, RZ, 0x0 ;  /* 0x00000000ff157424 */ /* 0x000fce00078e00ff */
[----:B------:R-:W-:Y:S05]  /*2cc0*/  CALL.REL.NOINC `($__internal_4_$__cuda_sm20_sqrt_rn_f32_slowpath) ;  /* 0x0000004000047944 */ /* 0x000fea0003c00000 */
[----:B------:R-:W-:Y:S05]  /*2cd0*/  BRA `(.L_x_173) ;  /* 0x0000000000107947 */ /* 0x000fea0003800000 */
.L_x_172:
[----:B------:R-:W-:Y:S01]  /*2ce0*/  FMUL.FTZ R3, R4, R7 ;  /* 0x0000000704037220 */ /* 0x000fe20000410000 */
[----:B------:R-:W-:-:S03]  /*2cf0*/  FMUL.FTZ R0, R7, 0.5 ;  /* 0x3f00000007007820 */ /* 0x000fc60000410000 */
[----:B------:R-:W-:-:S04]  /*2d00*/  FFMA R4, -R3, R3, R4 ;  /* 0x0000000303047223 */ /* 0x000fc80000000104 */
[----:B------:R-:W-:-:S07]  /*2d10*/  FFMA R4, R4, R0, R3 ;  /* 0x0000000004047223 */ /* 0x000fce0000000003 */
.L_x_173:
[----:B------:R-:W-:Y:S05]  /*2d20*/  BSYNC.RECONVERGENT B6 ;  /* 0x0000000000067941 */ /* 0x000fea0003800200 */
.L_x_171:
[C---:B------:R-:W-:Y:S01]  /*2d30*/  FADD R5, R25.reuse, 1 ;  /* 0x3f80000019057421 */ /* 0x040fe20000000000 */
[----:B------:R-:W-:Y:S01]  /*2d40*/  FADD R25, -R25, 1 ;  /* 0x3f80000019197421 */ /* 0x000fe20000000100 */
[----:B------:R-:W-:Y:S01]  /*2d50*/  BSSY.RECONVERGENT B6, `(.L_x_174) ;  /* 0x0000011000067945 */ /* 0x000fe20003800200 */
[C---:B------:R-:W-:Y:S01]  /*2d60*/  FFMA R29, R4.reuse, -R29, R16 ;  /* 0x8000001d041d7223 */ /* 0x040fe20000000010 */
[----:B------:R-:W0:Y:S01]  /*2d70*/  MUFU.RCP R0, R5 ;  /* 0x0000000500007308 */ /* 0x000e220000001000 */
[C---:B------:R-:W-:Y:S01]  /*2d80*/  FFMA R17, R4.reuse, -R26, R17 ;  /* 0x8000001a04117223 */ /* 0x040fe20000000011 */
[----:B------:R-:W-:Y:S01]  /*2d90*/  FFMA R27, R4, -R27, R18 ;  /* 0x8000001b041b7223 */ /* 0x000fe20000000012 */
[----:B------:R-:W-:-:S05]  /*2da0*/  MOV R16, 0x3f800000 ;  /* 0x3f80000000107802 */ /* 0x000fca0000000f00 */
        /* <DEDUP_REMOVED lines=8> */
[----:B------:R-:W-:Y:S01]  /*2e30*/  MOV R20, 0x2e60 ;  /* 0x00002e6000147802 */ /* 0x000fe20000000f00 */
[----:B------:R-:W-:-:S07]  /*2e40*/  IMAD.MOV.U32 R21, RZ, RZ, 0x0 ;  /* 0x00000000ff157424 */ /* 0x000fce00078e00ff */
[----:B------:R-:W-:Y:S05]  /*2e50*/  CALL.REL.NOINC `($__internal_5_$__cuda_sm3x_div_rn_noftz_f32_slowpath) ;  /* 0x00000040000c7944 */ /* 0x000fea0003c00000 */
.L_x_175:
[----:B------:R-:W-:Y:S05]  /*2e60*/  BSYNC.RECONVERGENT B6 ;  /* 0x0000000000067941 */ /* 0x000fea0003800200 */
.L_x_174:
[----:B------:R-:W-:Y:S01]  /*2e70*/  FADD R0, -R2, 1 ;  /* 0x3f80000002007421 */ /* 0x000fe20000000100 */
[----:B------:R-:W-:Y:S01]  /*2e80*/  IMAD.MOV.U32 R11, RZ, RZ, 0x3a2c32e4 ;  /* 0x3a2c32e4ff0b7424 */ /* 0x000fe200078e00ff */
[----:B------:R-:W-:Y:S02]  /*2e90*/  BSSY.RECONVERGENT B0, `(.L_x_176) ;  /* 0x0000046000007945 */ /* 0x000fe40003800200 */
[C---:B------:R-:W-:Y:S01]  /*2ea0*/  FMUL R3, |R0|.reuse, 16777216 ;  /* 0x4b80000000037820 */ /* 0x040fe20000400200 */
[C---:B------:R-:W-:Y:S02]  /*2eb0*/  FSETP.GEU.AND P0, PT, |R0|.reuse, 1.175494350822287508e-38, PT ;  /* 0x008000000000780b */ /* 0x040fe40003f0e200 */
[----:B------:R-:W-:Y:S02]  /*2ec0*/  FSETP.NEU.AND P2, PT, R0, 1, PT ;  /* 0x3f8000000000780b */ /* 0x000fe40003f4d000 */
[----:B------:R-:W-:-:S04]  /*2ed0*/  FSEL R3, R3, |R0|, !P0 ;  /* 0x4000000003037208 */ /* 0x000fc80004000000 */
[----:B------:R-:W-:-:S04]  /*2ee0*/  IADD3 R5, PT, PT, R3, -0x3f3504f3, RZ ;  /* 0xc0cafb0d03057810 */ /* 0x000fc80007ffe0ff */
        /* <DEDUP_REMOVED lines=14> */
[C---:B------:R-:W-:Y:S01]  /*2fd0*/  FFMA R9, R6.reuse, R11, 0.0032181653659790754318 ;  /* 0x3b52e7db06097423 */ /* 0x040fe2000000000b */
[----:B------:R-:W-:Y:S02]  /*2fe0*/  FADD R3, R3, -R12 ;  /* 0x8000000c03037221 */ /* 0x000fe40000000000 */
[----:B------:R-:W-:Y:S01]  /*2ff0*/  FFMA R10, R5, -R8, R10 ;  /* 0x80000008050a7223 */ /* 0x000fe2000000000a */
[----:B------:R-:W-:Y:S01]  /*3000*/  FFMA R9, R6, R9, 0.018033718690276145935 ;  /* 0x3c93bb7306097423 */ /* 0x000fe20000000009 */
[----:B------:R-:W-:-:S02]  /*3010*/  FFMA R3, R8, 1.4426950216293334961, R3 ;  /* 0x3fb8aa3b08037823 */ /* 0x000fc40000000003 */
[----:B------:R-:W-:Y:S01]  /*3020*/  FMUL R10, R7, R10 ;  /* 0x0000000a070a7220 */ /* 0x000fe20000400000 */
[----:B------:R-:W-:-:S03]  /*3030*/  FFMA R9, R6, R9, 0.12022458761930465698 ;  /* 0x3df6384f06097423 */ /* 0x000fc60000000009 */
[----:B------:R-:W-:Y:S01]  /*3040*/  FFMA R3, R10, 1.4426950216293334961, R3 ;  /* 0x3fb8aa3b0a037823 */ /* 0x000fe20000000003 */
[----:B------:R-:W-:-:S03]  /*3050*/  FMUL R9, R6, R9 ;  /* 0x0000000906097220 */ /* 0x000fc60000400000 */
[----:B------:R-:W-:Y:S01]  /*3060*/  FFMA R3, R8, 1.9251366722983220825e-08, R3 ;  /* 0x32a55e3408037823 */ /* 0x000fe20000000003 */
[----:B------:R-:W-:-:S04]  /*3070*/  FMUL R5, R9, 3 ;  /* 0x4040000009057820 */ /* 0x000fc80000400000 */
[----:B------:R-:W-:-:S04]  /*3080*/  FFMA R10, R10, R5, R3 ;  /* 0x000000050a0a7223 */ /* 0x000fc80000000003 */
[----:B------:R-:W-:Y:S01]  /*3090*/  FFMA R9, R8, R9, R10 ;  /* 0x0000000908097223 */ /* 0x000fe2000000000a */
[----:B------:R-:W-:-:S03]  /*30a0*/  HFMA2 R10, -RZ, RZ, 0.64013671875, -15.109375 ;  /* 0x391fcb8eff0a7431 */ /* 0x000fc600000001ff */
        /* <DEDUP_REMOVED lines=33> */
[----:B------:R-:W-:Y:S02]  /*32c0*/  FSETP.GEU.AND P0, PT, -R2, -1, PT ;  /* 0xbf8000000200780b */ /* 0x000fe40003f0e100 */
[----:B------:R-:W-:-:S11]  /*32d0*/  MOV R16, R5 ;  /* 0x0000000500107202 */ /* 0x000fd60000000f00 */
[----:B------:R-:W-:-:S07]  /*32e0*/  @!P0 FADD R16, -R5, -RZ ;  /* 0x800000ff05108221 */ /* 0x000fce0000000100 */
.L_x_177:
[----:B------:R-:W-:Y:S05]  /*32f0*/  BSYNC.RECONVERGENT B0 ;  /* 0x0000000000007941 */ /* 0x000fea0003800200 */
.L_x_176:
[----:B------:R-:W-:-:S04]  /*3300*/  FMUL R3, R4, R4 ;  /* 0x0000000404037220 */ /* 0x000fc80000400000 */
[----:B------:R-:W-:-:S04]  /*3310*/  FADD R0, -R3, 1 ;  /* 0x3f80000003007421 */ /* 0x000fc80000000100 */
[----:B------:R-:W-:-:S07]  /*3320*/  FFMA R16, R0, R16, R3 ;  /* 0x0000001000107223 */ /* 0x000fce0000000003 */
.L_x_170:
[----:B------:R-:W-:Y:S05]  /*3330*/  BSYNC.RECONVERGENT B7 ;  /* 0x0000000000077941 */ /* 0x000fea0003800200 */
.L_x_169:
        /* <DEDUP_REMOVED lines=9> */
[----:B--2---:R-:W-:Y:S02]  /*33d0*/  SHF.R.U32.HI R0, RZ, 0x2, R3 ;  /* 0x00000002ff007819 */ /* 0x004fe40000011603 */
[----:B------:R-:W-:Y:S02]  /*33e0*/  IADD3 R2, PT, PT, R2, 0x587c5, RZ ;  /* 0x000587c502027810 */ /* 0x000fe40007ffe0ff */
[----:B------:R-:W-:Y:S01]  /*33f0*/  LOP3.LUT R0, R0, R3, RZ, 0x3c, !PT ;  /* 0x0000000300007212 */ /* 0x000fe200078e3cff */
[----:B---3--:R-:W-:Y:S01]  /*3400*/  IMAD.SHL.U32 R3, R7, 0x10, RZ ;  /* 0x0000001007037824 */ /* 0x008fe200078e00ff */
[----:B------:R-:W-:Y:S01]  /*3410*/  MOV R15, R6 ;  /* 0x00000006000f7202 */ /* 0x000fe20000000f00 */
[----:B------:R-:W-:Y:S02]  /*3420*/  IMAD.MOV.U32 R24, RZ, RZ, R7 ;  /* 0x000000ffff187224 */ /* 0x000fe400078e0007 */
[----:B------:R-:W-:Y:S02]  /*3430*/  IMAD.SHL.U32 R8, R0, 0x2, RZ ;  /* 0x0000000200087824 */ /* 0x000fe400078e00ff */
[----:B----4-:R-:W-:-:S03]  /*3440*/  IMAD.MOV.U32 R14, RZ, RZ, R5 ;  /* 0x000000ffff0e7224 */ /* 0x010fc600078e0005 */
[----:B------:R-:W-:Y:S01]  /*3450*/  LOP3.LUT R8, R0, R8, R3, 0x96, !PT ;  /* 0x0000000800087212 */ /* 0x000fe200078e9603 */
[----:B------:R-:W-:Y:S01]  /*3460*/  IMAD.MOV.U32 R3, RZ, RZ, 0x2f800000 ;  /* 0x2f800000ff037424 */ /* 0x000fe200078e00ff */
[----:B------:R-:W-:Y:S02]  /*3470*/  ST.E.64 desc[UR4][R46.64+0x8], R14 ;  /* 0x0000080e2e007985 */ /* 0x000fe4000c101b04 */
        /* <DEDUP_REMOVED lines=84> */
[----:B---3--:R-:W-:Y:S06]  /*39c0*/  RET.REL.NODEC R20 `(_Z6renderP4vec3iiiPP6cameraPP7hitableP17curandStateXORWOW) ;  /* 0xffffffc4148c7950 */ /* 0x008fec0003c3ffff */
        .type           $_Z6renderP4vec3iiiPP6cameraPP7hitableP17curandStateXORWOW$_ZNK10lambertian7scatterERK3rayRK10hit_recordR4vec3RS0_P17curandStateXORWOW,@function
        .size           $_Z6renderP4vec3iiiPP6cameraPP7hitableP17curandStateXORWOW$_ZNK10lambertian7scatterERK3rayRK10hit_recordR4vec3RS0_P17curandStateXORWOW,($_Z6renderP4vec3iiiPP6cameraPP7hitableP17curandStateXORWOW$_ZNK12hitable_list3hitERK3rayffR10hit_record - $_Z6renderP4vec3iiiPP6cameraPP7hitableP17curandStateXORWOW$_ZNK10lambertian7scatterERK3rayRK10hit_recordR4vec3RS0_P17curandStateXORWOW)
$_Z6renderP4vec3iiiPP6cameraPP7hitableP17curandStateXORWOW$_ZNK10lambertian7scatterERK3rayRK10hit_recordR4vec3RS0_P17curandStateXORWOW:
[----:B------:R-:W-:Y:S01]  /*39d0*/  IADD3 R1, PT, PT, R1, -0x38, RZ ;  /* 0xffffffc801017810 */ /* 0x000fe20007ffe0ff */
[----:B------:R-:W-:Y:S01]  /*39e0*/  IMAD.MOV.U32 R6, RZ, RZ, R12 ;  /* 0x000000ffff067224 */ /* 0x000fe200078e000c */
[----:B------:R-:W-:Y:S01]  /*39f0*/  MOV R7, R13 ;  /* 0x0000000d00077202 */ /* 0x000fe20000000f00 */
[----:B------:R-:W-:Y:S01]  /*3a00*/  IMAD.MOV.U32 R13, RZ, RZ, R9 ;  /* 0x000000ffff0d7224 */ /* 0x000fe200078e0009 */
[----:B------:R-:W-:Y:S01]  /*3a10*/  MOV R12, R8 ;  /* 0x00000008000c7202 */ /* 0x000fe20000000f00 */
        /* <DEDUP_REMOVED lines=49> */
.L_x_179:
        /* <DEDUP_REMOVED lines=10> */
[----:B------:R-:W-:Y:S02]  /*3dd0*/  SHF.R.U32.HI R18, RZ, 0x2, R17 ;  /* 0x00000002ff127819 */ /* 0x000fe40000011611 */
[----:B------:R-:W-:Y:S02]  /*3de0*/  SHF.L.U32 R16, R19, 0x4, RZ ;  /* 0x0000000413107819 */ /* 0x000fe400000006ff */
[----:B------:R-:W-:Y:S02]  /*3df0*/  LOP3.LUT R18, R18, R17, RZ, 0x3c, !PT ;  /* 0x0000001112127212 */ /* 0x000fe400078e3cff */
[----:B------:R-:W-:Y:S01]  /*3e00*/  LOP3.LUT R16, R25, R15, R16, 0x96, !PT ;  /* 0x0000000f19107212 */ /* 0x000fe200078e9610 */
[----:B------:R-:W-:-:S03]  /*3e10*/  IMAD.MOV.U32 R15, RZ, RZ, R4 ;  /* 0x000000ffff0f7224 */ /* 0x000fc600078e0004 */
[----:B------:R-:W-:Y:S01]  /*3e20*/  LOP3.LUT R4, R16, R19, RZ, 0x3c, !PT ;  /* 0x0000001310047212 */ /* 0x000fe200078e3cff */
[----:B------:R-:W-:-:S03]  /*3e30*/  IMAD.SHL.U32 R16, R18, 0x2, RZ ;  /* 0x0000000212107824 */ /* 0x000fc600078e00ff */
[----:B------:R-:W-:Y:S02]  /*3e40*/  SHF.L.U32 R25, R4, 0x4, RZ ;  /* 0x0000000404197819 */ /* 0x000fe400000006ff */
[----:B------:R-:W-:Y:S02]  /*3e50*/  IADD3 R17, PT, PT, R14, 0xb0f8a, R4 ;  /* 0x000b0f8a0e117810 */ /* 0x000fe40007ffe004 */
[----:B------:R-:W-:Y:S01]  /*3e60*/  LOP3.LUT R25, R18, R16, R25, 0x96, !PT ;  /* 0x0000001012197212 */ /* 0x000fe200078e9619 */
[----:B------:R-:W-:Y:S01]  /*3e70*/  IMAD.MOV.U32 R18, RZ, RZ, R5 ;  /* 0x000000ffff127224 */ /* 0x000fe200078e0005 */
[C---:B------:R-:W-:Y:S02]  /*3e80*/  IADD3 R16, PT, PT, R14.reuse, 0x587c5, R19 ;  /* 0x000587c50e107810 */ /* 0x040fe40007ffe013 */
[----:B------:R-:W-:Y:S02]  /*3e90*/  IADD3 R14, PT, PT, R14, 0x10974f, RZ ;  /* 0x0010974f0e0e7810 */ /* 0x000fe40007ffe0ff */
[----:B------:R-:W-:Y:S01]  /*3ea0*/  LOP3.LUT R5, R25, R4, RZ, 0x3c, !PT ;  /* 0x0000000419057212 */ /* 0x000fe200078e3cff */
[----:B------:R-:W-:Y:S01]  /*3eb0*/  IMAD.MOV.U32 R25, RZ, RZ, 0x40000000 ;  /* 0x40000000ff197424 */ /* 0x000fe200078e00ff */
[----:B------:R-:W-:-:S02]  /*3ec0*/  I2FP.F32.U32 R17, R17 ;  /* 0x0000001100117245 */ /* 0x000fc40000201000 */
[----:B------:R-:W-:Y:S01]  /*3ed0*/  I2FP.F32.U32 R16, R16 ;  /* 0x0000001000107245 */ /* 0x000fe20000201000 */
[----:B------:R-:W-:Y:S02]  /*3ee0*/  IMAD.IADD R24, R5, 0x1, R14 ;  /* 0x0000000105187824 */ /* 0x000fe400078e020e */
[-C--:B------:R-:W-:Y:S02]  /*3ef0*/  FFMA R17, R17, R29.reuse, 1.1641532182693481445e-10 ;  /* 0x2f00000011117423 */ /* 0x080fe4000000001d */
[----:B------:R-:W-:Y:S01]  /*3f00*/  FFMA R16, R16, R29, 1.1641532182693481445e-10 ;  /* 0x2f00000010107423 */ /* 0x000fe2000000001d */
[----:B------:R-:W-:Y:S01]  /*3f10*/  I2FP.F32.U32 R24, R24 ;  /* 0x0000001800187245 */ /* 0x000fe20000201000 */
[-C--:B------:R-:W-:Y:S01]  /*3f20*/  FFMA R33, R17, R25.reuse, -1 ;  /* 0xbf80000011217423 */ /* 0x080fe20000000019 */
[----:B------:R-:W-:Y:S02]  /*3f30*/  IMAD.MOV.U32 R17, RZ, RZ, R19 ;  /* 0x000000ffff117224 */ /* 0x000fe400078e0013 */
[----:B------:R-:W-:Y:S01]  /*3f40*/  FFMA R31, R16, R25, -1 ;  /* 0xbf800000101f7423 */ /* 0x000fe20000000019 */
[----:B------:R-:W-:Y:S01]  /*3f50*/  FMUL R16, R33, R33 ;  /* 0x0000002121107220 */ /* 0x000fe20000400000 */
[----:B------:R-:W-:-:S03]  /*3f60*/  FFMA R24, R24, R29, 1.1641532182693481445e-10 ;  /* 0x2f00000018187423 */ /* 0x000fc6000000001d */
[----:B------:R-:W-:Y:S01]  /*3f70*/  FFMA R16, R31, R31, R16 ;  /* 0x0000001f1f107223 */ /* 0x000fe20000000010 */
[----:B------:R-:W-:-:S04]  /*3f80*/  FFMA R25, R24, R25, -1 ;  /* 0xbf80000018197423 */ /* 0x000fc80000000019 */
[----:B------:R-:W-:-:S05]  /*3f90*/  FFMA R16, R25, R25, R16 ;  /* 0x0000001919107223 */ /* 0x000fca0000000010 */
[----:B------:R-:W-:Y:S02]  /*3fa0*/  FSETP.GE.AND P0, PT, R16, 1, PT ;  /* 0x3f8000001000780b */ /* 0x000fe40003f06000 */
[----:B------:R-:W-:-:S11]  /*3fb0*/  MOV R16, R18 ;  /* 0x0000001200107202 */ /* 0x000fd60000000f00 */
[----:B------:R-:W-:Y:S05]  /*3fc0*/  @P0 BRA `(.L_x_179) ;  /* 0xfffffffc00580947 */ /* 0x000fea000383ffff */
[----:B------:R-:W-:Y:S05]  /*3fd0*/  BSYNC.RECONVERGENT B0 ;  /* 0x0000000000007941 */ /* 0x000fea0003800200 */
.L_x_178:
        /* <DEDUP_REMOVED lines=53> */
[----:B0-----:R-:W-:Y:S01]  /*4330*/  IADD3 R1, PT, PT, R1, 0x38, RZ ;  /* 0x0000003801017810 */ /* 0x001fe20007ffe0ff */
[----:B--2---:R-:W-:Y:S06]  /*4340*/  RET.REL.NODEC R20 `(_Z6renderP4vec3iiiPP6cameraPP7hitableP17curandStateXORWOW) ;  /* 0xffffffbc142c7950 */ /* 0x004fec0003c3ffff */
        .type           $_Z6renderP4vec3iiiPP6cameraPP7hitableP17curandStateXORWOW$_ZNK12hitable_list3hitERK3rayffR10hit_record,@function
        .size           $_Z6renderP4vec3iiiPP6cameraPP7hitableP17curandStateXORWOW$_ZNK12hitable_list3hitERK3rayffR10hit_record,($_Z6renderP4vec3iiiPP6cameraPP7hitableP17curandStateXORWOW$_ZNK5metal7scatterERK3rayRK10hit_recordR4vec3RS0_P17curandStateXORWOW - $_Z6renderP4vec3iiiPP6cameraPP7hitableP17curandStateXORWOW$_ZNK12hitable_list3hitERK3rayffR10hit_record)
$_Z6renderP4vec3iiiPP6cameraPP7hitableP17curandStateXORWOW$_ZNK12hitable_list3hitERK3rayffR10hit_record:
        /* <DEDUP_REMOVED lines=43> */
.L_x_185:
[----:B------:R-:W-:Y:S02]  /*4600*/  R2UR UR4, R36 ;  /* 0x00000000240472ca */ /* 0x000fe400000e0000 */
[----:B------:R-:W-:-:S13]  /*4610*/  R2UR UR5, R37 ;  /* 0x00000000250572ca */ /* 0x000fda00000e0000 */
[----:B0-----:R-:W2:Y:S02]  /*4620*/  LD.E.64 R10, desc[UR4][R30.64+0x8] ;  /* 0x000008041e0a7980 */ /* 0x001ea4000c101b00 */
[----:B--2---:R-:W-:-:S05]  /*4630*/  IMAD.WIDE.U32 R10, R23, 0x8, R10 ;  /* 0x00000008170a7825 */ /* 0x004fca00078e000a */
[----:B------:R-:W2:Y:S04]  /*4640*/  LD.E.64 R4, desc[UR4][R10.64] ;  /* 0x000000040a047980 */ /* 0x000ea8000c101b00 */
[----:B--2---:R-:W2:Y:S04]  /*4650*/  LD.E.64 R12, desc[UR4][R4.64] ;  /* 0x00000004040c7980 */ /* 0x004ea8000c101b00 */
[----:B--2---:R-:W2:Y:S01]  /*4660*/  LD.E R12, desc[UR4][R12.64] ;  /* 0x000000040c0c7980 */ /* 0x004ea2000c101900 */
[----:B------:R-:W-:Y:S01]  /*4670*/  HFMA2 R21, -RZ, RZ, 0, 0 ;  /* 0x00000000ff157431 */ /* 0x000fe200000001ff */
[----:B------:R-:W-:Y:S01]  /*4680*/  BSSY.RECONVERGENT B6, `(.L_x_182) ;  /* 0x000000a000067945 */ /* 0x000fe20003800200 */
[----:B------:R-:W-:Y:S01]  /*4690*/  MOV R6, R18 ;  /* 0x0000001200067202 */ /* 0x000fe20000000f00 */
[----:B------:R-:W-:Y:S01]  /*46a0*/  IMAD.MOV.U32 R7, RZ, RZ, R17 ;  /* 0x000000ffff077224 */ /* 0x000fe200078e0011 */
[----:B------:R-:W-:Y:S01]  /*46b0*/  MOV R9, R2 ;  /* 0x0000000200097202 */ /* 0x000fe20000000f00 */
[----:B------:R-:W-:Y:S01]  /*46c0*/  IMAD.MOV.U32 R8, RZ, RZ, R16 ;  /* 0x000000ffff087224 */ /* 0x000fe200078e0010 */
[----:B------:R-:W-:Y:S01]  /*46d0*/  MOV R20, 0x4720 ;  /* 0x0000472000147802 */ /* 0x000fe20000000f00 */
[----:B------:R-:W-:-:S02]  /*46e0*/  IMAD.MOV.U32 R10, RZ, RZ, R22 ;  /* 0x000000ffff0a7224 */ /* 0x000fc400078e0016 */
[----:B------:R-:W-:Y:S01]  /*46f0*/  IMAD.MOV.U32 R11, RZ, RZ, R19 ;  /* 0x000000ffff0b7224 */ /* 0x000fe200078e0013 */
[----:B--2---:R0:W1:Y:S06]  /*4700*/  LDC.64 R14, c[0x2][R12] ;  /* 0x008000000c0e7b82 */ /* 0x00406c0000000a00 */
[----:B01----:R-:W-:Y:S05]  /*4710*/  CALL.REL.NOINC R14 `(_Z6renderP4vec3iiiPP6cameraPP7hitableP17curandStateXORWOW) ;  /* 0xffffffb80e387344 */ /* 0x003fea0003c3ffff */
[----:B------:R-:W-:Y:S05]  /*4720*/  BSYNC.RECONVERGENT B6 ;  /* 0x0000000000067941 */ /* 0x000fea0003800200 */
.L_x_182:
        /* <DEDUP_REMOVED lines=10> */
[----:B------:R-:W-:Y:S01]  /*47d0*/  IMAD.MOV.U32 R26, RZ, RZ, 0x1 ;  /* 0x00000001ff1a7424 */ /* 0x000fe200078e00ff */
        /* <DEDUP_REMOVED lines=14> */
.L_x_184:
[----:B------:R-:W-:Y:S05]  /*48c0*/  BSYNC.RECONVERGENT B0 ;  /* 0x0000000000007941 */ /* 0x000fea0003800200 */
.L_x_183:
[----:B------:R-:W-:Y:S02]  /*48d0*/  R2UR UR4, R36 ;  /* 0x00000000240472ca */ /* 0x000fe400000e0000 */
[----:B------:R-:W-:-:S13]  /*48e0*/  R2UR UR5, R37 ;  /* 0x00000000250572ca */ /* 0x000fda00000e0000 */
[----:B------:R-:W2:Y:S01]  /*48f0*/  LD.E R0, desc[UR4][R30.64+0x10] ;  /* 0x000010041e007980 */ /* 0x000ea2000c101900 */
[----:B------:R-:W-:-:S05]  /*4900*/  VIADD R23, R23, 0x1 ;  /* 0x0000000117177836 */ /* 0x000fca0000000000 */
[----:B--2---:R-:W-:-:S13]  /*4910*/  ISETP.GE.AND P0, PT, R23, R0, PT ;  /* 0x000000001700720c */ /* 0x004fda0003f06270 */
[----:B------:R-:W-:Y:S05]  /*4920*/  @!P0 BRA `(.L_x_185) ;  /* 0xfffffffc00348947 */ /* 0x000fea000383ffff */
.L_x_181:
[----:B------:R-:W-:Y:S05]  /*4930*/  BSYNC.RECONVERGENT B7 ;  /* 0x0000000000077941 */ /* 0x000fea0003800200 */
.L_x_180:
        /* <DEDUP_REMOVED lines=24> */
        .type           $_Z6renderP4vec3iiiPP6cameraPP7hitableP17curandStateXORWOW$_ZNK5metal7scatterERK3rayRK10hit_recordR4vec3RS0_P17curandStateXORWOW,@function
        .size           $_Z6renderP4vec3iiiPP6cameraPP7hitableP17curandStateXORWOW$_ZNK5metal7scatterERK3rayRK10hit_recordR4vec3RS0_P17curandStateXORWOW,($_Z6renderP4vec3iiiPP6cameraPP7hitableP17curandStateXORWOW$_ZNK6sphere3hitERK3rayffR10hit_record - $_Z6renderP4vec3iiiPP6cameraPP7hitableP17curandStateXORWOW$_ZNK5metal7scatterERK3rayRK10hit_recordR4vec3RS0_P17curandStateXORWOW)
$_Z6renderP4vec3iiiPP6cameraPP7hitableP17curandStateXORWOW$_ZNK5metal7scatterERK3rayRK10hit_recordR4vec3RS0_P17curandStateXORWOW:
        /* <DEDUP_REMOVED lines=14> */
[----:B-1----:R-:W-:-:S02]  /*4ba0*/  IMAD.MOV.U32 R31, RZ, RZ, R5 ;  /* 0x000000ffff1f7224 */ /* 0x002fc400078e0005 */
[----:B--2---:R-:W-:Y:S01]  /*4bb0*/  IMAD.MOV.U32 R30, RZ, RZ, R4 ;  /* 0x000000ffff1e7224 */ /* 0x004fe200078e0004 */
[----:B------:R1:W-:Y:S04]  /*4bc0*/  STL [R1+0x34], R28 ;  /* 0x0000341c01007387 */ /* 0x0003e80000100800 */
[----:B------:R2:W-:Y:S01]  /*4bd0*/  STL [R1+0x30], R27 ;  /* 0x0000301b01007387 */ /* 0x0005e20000100800 */
[----:B---3--:R-:W-:-:S03]  /*4be0*/  IMAD.MOV.U32 R29, RZ, RZ, R9 ;  /* 0x000000ffff1d7224 */ /* 0x008fc600078e0009 */
[----:B------:R3:W-:Y:S01]  /*4bf0*/  STL [R1+0x2c], R26 ;  /* 0x00002c1a01007387 */ /* 0x0007e20000100800 */
[----:B-1----:R-:W-:-:S03]  /*4c00*/  MOV R28, R8 ;  /* 0x00000008001c7202 */ /* 0x002fc60000000f00 */
[----:B------:R1:W-:Y:S01]  /*4c10*/  STL [R1+0x28], R25 ;  /* 0x0000281901007387 */ /* 0x0003e20000100800 */
[----:B--2---:R-:W-:-:S03]  /*4c20*/  MOV R27, R11 ;  /* 0x0000000b001b7202 */ /* 0x004fc60000000f00 */
[----:B------:R2:W-:Y:S01]  /*4c30*/  STL [R1+0x24], R24 ;  /* 0x0000241801007387 */ /* 0x0005e20000100800 */
[----:B---3--:R-:W-:-:S03]  /*4c40*/  IMAD.MOV.U32 R26, RZ, RZ, R10 ;  /* 0x000000ffff1a7224 */ /* 0x008fc600078e000a */
[----:B------:R3:W-:Y:S01]  /*4c50*/  STL [R1+0x20], R23 ;  /* 0x0000201701007387 */ /* 0x0007e20000100800 */
[----:B-1----:R-:W-:-:S03]  /*4c60*/  IMAD.MOV.U32 R25, RZ, RZ, R13 ;  /* 0x000000ffff197224 */ /* 0x002fc600078e000d */
[----:B------:R1:W-:Y:S01]  /*4c70*/  STL [R1+0x1c], R22 ;  /* 0x00001c1601007387 */ /* 0x0003e20000100800 */
[----:B--2---:R-:W-:Y:S02]  /*4c80*/  IMAD.MOV.U32 R24, RZ, RZ, R12 ;  /* 0x000000ffff187224 */ /* 0x004fe400078e000c */
[----:B---3--:R-:W-:Y:S01]  /*4c90*/  IMAD.MOV.U32 R23, RZ, RZ, R15 ;  /* 0x000000ffff177224 */ /* 0x008fe200078e000f */
[----:B-1----:R-:W-:Y:S01]  /*4ca0*/  MOV R22, R14 ;  /* 0x0000000e00167202 */ /* 0x002fe20000000f00 */
[----:B------:R-:W1:Y:S02]  /*4cb0*/  LDC.64 R36, c[0x0][0x358] ;  /* 0x0000d600ff247b82 */ /* 0x000e640000000a00 */
[C---:B-1----:R-:W-:Y:S02]  /*4cc0*/  R2UR UR6, R36.reuse ;  /* 0x00000000240672ca */ /* 0x042fe400000e0000 */
[----:B------:R-:W-:Y:S02]  /*4cd0*/  R2UR UR7, R37 ;  /* 0x00000000250772ca */ /* 0x000fe400000e0000 */
[----:B------:R-:W-:-:S02]  /*4ce0*/  R2UR UR4, R36 ;  /* 0x00000000240472ca */ /* 0x000fc400000e0000 */
        /* <DEDUP_REMOVED lines=10> */
[----:B------:R1:W2:Y:S01]  /*4d90*/  MUFU.RSQ R5, R4 ;  /* 0x0000000400057308 */ /* 0x0002a20000001400 */
[----:B------:R-:W-:-:S04]  /*4da0*/  IADD3 R0, PT, PT, R4, -0xd000000, RZ ;  /* 0xf300000004007810 */ /* 0x000fc80007ffe0ff */
[----:B------:R-:W-:-:S13]  /*4db0*/  ISETP.GT.U32.AND P0, PT, R0, 0x727fffff, PT ;  /* 0x727fffff0000780c */ /* 0x000fda0003f04070 */
[----:B012---:R-:W-:Y:S05]  /*4dc0*/  @!P0 BRA `(.L_x_187) ;  /* 0x0000000000108947 */ /* 0x007fea0003800000 */
[----:B------:R-:W-:Y:S01]  /*4dd0*/  MOV R20, 0x4e00 ;  /* 0x00004e0000147802 */ /* 0x000fe20000000f00 */
[----:B------:R-:W-:-:S07]  /*4de0*/  IMAD.MOV.U32 R21, RZ, RZ, 0x0 ;  /* 0x00000000ff157424 */ /* 0x000fce00078e00ff */
[----:B------:R-:W-:Y:S05]  /*4df0*/  CALL.REL.NOINC `($__internal_4_$__cuda_sm20_sqrt_rn_f32_slowpath) ;  /* 0x0000001c00b87944 */ /* 0x000fea0003c00000 */
[----:B------:R-:W-:Y:S05]  /*4e00*/  BRA `(.L_x_188) ;  /* 0x0000000000107947 */ /* 0x000fea0003800000 */
.L_x_187:
[----:B------:R-:W-:Y:S01]  /*4e10*/  FMUL.FTZ R3, R4, R5 ;  /* 0x0000000504037220 */ /* 0x000fe20000410000 */
[----:B------:R-:W-:-:S03]  /*4e20*/  FMUL.FTZ R0, R5, 0.5 ;  /* 0x3f00000005007820 */ /* 0x000fc60000410000 */
[----:B------:R-:W-:-:S04]  /*4e30*/  FFMA R4, -R3, R3, R4 ;  /* 0x0000000303047223 */ /* 0x000fc80000000104 */
[----:B------:R-:W-:-:S07]  /*4e40*/  FFMA R4, R4, R0, R3 ;  /* 0x0000000004047223 */ /* 0x000fce0000000003 */
.L_x_188:
[----:B------:R-:W-:Y:S05]  /*4e50*/  BSYNC.RECONVERGENT B6 ;  /* 0x0000000000067941 */ /* 0x000fea0003800200 */
.L_x_186:
        /* <DEDUP_REMOVED lines=10> */
.L_x_190:
[----:B------:R-:W0:Y:S02]  /*4f00*/  MUFU.RCP R3, R4 ;  /* 0x0000000400037308 */ /* 0x000e240000001000 */
[----:B0-----:R-:W-:-:S04]  /*4f10*/  FFMA R0, R3, R4, -1 ;  /* 0xbf80000003007423 */ /* 0x001fc80000000004 */
[----:B------:R-:W-:-:S04]  /*4f20*/  FADD.FTZ R0, -R0, -RZ ;  /* 0x800000ff00007221 */ /* 0x000fc80000010100 */
[----:B------:R-:W-:-:S07]  /*4f30*/  FFMA R3, R3, R0, R3 ;  /* 0x0000000003037223 */ /* 0x000fce0000000003 */
.L_x_191:
[----:B------:R-:W-:Y:S05]  /*4f40*/  BSYNC.RECONVERGENT B6 ;  /* 0x0000000000067941 */ /* 0x000fea0003800200 */
.L_x_189:
        /* <DEDUP_REMOVED lines=26> */
.L_x_193:
[----:B-----5:R-:W-:Y:S01]  /*50f0*/  SHF.R.U32.HI R2, RZ, 0x2, R9 ;  /* 0x00000002ff027819 */ /* 0x020fe20000011609 */
[----:B------:R-:W-:Y:S01]  /*5100*/  IMAD.SHL.U32 R3, R7, 0x10, RZ ;  /* 0x0000001007037824 */ /* 0x000fe200078e00ff */
[----:B------:R-:W-:Y:S01]  /*5110*/  SHF.R.U32.HI R17, RZ, 0x2, R4 ;  /* 0x00000002ff117819 */ /* 0x000fe20000011604 */
[----:B------:R-:W-:Y:S01]  /*5120*/  HFMA2 R19, -RZ, RZ, 0.1171875, 0 ;  /* 0x2f800000ff137431 */ /* 0x000fe200000001ff */
[----:B------:R-:W-:Y:S02]  /*5130*/  LOP3.LUT R2, R2, R9, RZ, 0x3c, !PT ;  /* 0x0000000902027212 */ /* 0x000fe400078e3cff */
[----:B------:R-:W-:Y:S02]  /*5140*/  LOP3.LUT R17, R17, R4, RZ, 0x3c, !PT ;  /* 0x0000000411117212 */ /* 0x000fe400078e3cff */
[C---:B------:R-:W-:Y:S02]  /*5150*/  SHF.L.U32 R9, R2.reuse, 0x1, RZ ;  /* 0x0000000102097819 */ /* 0x040fe400000006ff */
[----:B------:R-:W-:Y:S01]  /*5160*/  SHF.R.U32.HI R10, RZ, 0x2, R5 ;  /* 0x00000002ff0a7819 */ /* 0x000fe20000011605 */
[----:B------:R-:W-:Y:S01]  /*5170*/  IMAD.SHL.U32 R4, R17, 0x2, RZ ;  /* 0x0000000211047824 */ /* 0x000fe200078e00ff */
[----:B------:R-:W-:-:S02]  /*5180*/  LOP3.LUT R2, R2, R9, R3, 0x96, !PT ;  /* 0x0000000902027212 */ /* 0x000fc400078e9603 */
[----:B------:R-:W-:Y:S02]  /*5190*/  MOV R9, R6 ;  /* 0x0000000600097202 */ /* 0x000fe40000000f00 */
[----:B------:R-:W-:Y:S02]  /*51a0*/  LOP3.LUT R3, R2, R7, RZ, 0x3c, !PT ;  /* 0x0000000702037212 */ /* 0x000fe400078e3cff */
[----:B------:R-:W-:-:S03]  /*51b0*/  LOP3.LUT R10, R10, R5, RZ, 0x3c, !PT ;  /* 0x000000050a0a7212 */ /* 0x000fc600078e3cff */
[----:B------:R-:W-:-:S05]  /*51c0*/  IMAD.SHL.U32 R2, R3, 0x10, RZ ;  /* 0x0000001003027824 */ /* 0x000fca00078e00ff */
[----:B------:R-:W-:Y:S02]  /*51d0*/  LOP3.LUT R2, R17, R4, R2, 0x96, !PT ;  /* 0x0000000411027212 */ /* 0x000fe400078e9602 */
[----:B------:R-:W-:Y:S02]  /*51e0*/  IADD3 R4, PT, PT, R8, 0x587c5, R3 ;  /* 0x000587c508047810 */ /* 0x000fe40007ffe003 */
[----:B------:R-:W-:Y:S01]  /*51f0*/  LOP3.LUT R6, R2, R3, RZ, 0x3c, !PT ;  /* 0x0000000302067212 */ /* 0x000fe200078e3cff */
[----:B------:R-:W-:Y:S01]  /*5200*/  IMAD.SHL.U32 R2, R10, 0x2, RZ ;  /* 0x000000020a027824 */ /* 0x000fe200078e00ff */
[----:B------:R-:W-:Y:S02]  /*5210*/  I2FP.F32.U32 R4, R4 ;  /* 0x0000000400047245 */ /* 0x000fe40000201000 */
[----:B------:R-:W-:Y:S01]  /*5220*/  IADD3 R5, PT, PT, R8, 0xb0f8a, R6 ;  /* 0x000b0f8a08057810 */ /* 0x000fe20007ffe006 */
[----:B------:R-:W-:Y:S02]  /*5230*/  IMAD.SHL.U32 R17, R6, 0x10, RZ ;  /* 0x0000001006117824 */ /* 0x000fe400078e00ff */
[----:B------:R-:W-:Y:S01]  /*5240*/  VIADD R8, R8, 0x10974f ;  /* 0x0010974f08087836 */ /* 0x000fe20000000000 */
[----:B------:R-:W-:Y:S01]  /*5250*/  I2FP.F32.U32 R5, R5 ;  /* 0x0000000500057245 */ /* 0x000fe20000201000 */
[----:B------:R-:W-:Y:S01]  /*5260*/  FFMA R4, R4, R19, 1.1641532182693481445e-10 ;  /* 0x2f00000004047423 */ /* 0x000fe20000000013 */
[----:B------:R-:W-:Y:S01]  /*5270*/  LOP3.LUT R17, R10, R2, R17, 0x96, !PT ;  /* 0x000000020a117212 */ /* 0x000fe200078e9611 */
[----:B------:R-:W-:-:S02]  /*5280*/  IMAD.MOV.U32 R2, RZ, RZ, R7 ;  /* 0x000000ffff027224 */ /* 0x000fc400078e0007 */
[----:B------:R-:W-:Y:S01]  /*5290*/  FFMA R5, R5, R19, 1.1641532182693481445e-10 ;  /* 0x2f00000005057423 */ /* 0x000fe20000000013 */
[----:B------:R-:W-:Y:S02]  /*52a0*/  LOP3.LUT R7, R17, R6, RZ, 0x3c, !PT ;  /* 0x0000000611077212 */ /* 0x000fe400078e3cff */
[----:B------:R-:W-:-:S03]  /*52b0*/  MOV R17, 0x40000000 ;  /* 0x4000000000117802 */ /* 0x000fc60000000f00 */
[----:B------:R-:W-:Y:S02]  /*52c0*/  IMAD.IADD R10, R7, 0x1, R8 ;  /* 0x00000001070a7824 */ /* 0x000fe400078e0208 */
[-C--:B------:R-:W-:Y:S01]  /*52d0*/  FFMA R12, R5, R17.reuse, -1 ;  /* 0xbf800000050c7423 */ /* 0x080fe20000000011 */
[----:B------:R-:W-:Y:S01]  /*52e0*/  FFMA R33, R4, R17, -1 ;  /* 0xbf80000004217423 */ /* 0x000fe20000000011 */
[----:B------:R-:W-:Y:S02]  /*52f0*/  MOV R5, R3 ;  /* 0x0000000300057202 */ /* 0x000fe40000000f00 */
[----:B------:R-:W-:Y:S01]  /*5300*/  I2FP.F32.U32 R10, R10 ;  /* 0x0000000a000a7245 */ /* 0x000fe20000201000 */
[----:B------:R-:W-:-:S04]  /*5310*/  FMUL R4, R12, R12 ;  /* 0x0000000c0c047220 */ /* 0x000fc80000400000 */
[----:B------:R-:W-:Y:S01]  /*5320*/  FFMA R10, R10, R19, 1.1641532182693481445e-10 ;  /* 0x2f0000000a0a7423 */ /* 0x000fe20000000013 */
[----:B------:R-:W-:-:S03]  /*5330*/  FFMA R4, R33, R33, R4 ;  /* 0x0000002121047223 */ /* 0x000fc60000000004 */
[----:B------:R-:W-:-:S04]  /*5340*/  FFMA R35, R10, R17, -1 ;  /* 0xbf8000000a237423 */ /* 0x000fc80000000011 */
[----:B------:R-:W-:-:S05]  /*5350*/  FFMA R4, R35, R35, R4 ;  /* 0x0000002323047223 */ /* 0x000fca0000000004 */
[----:B------:R-:W-:Y:S01]  /*5360*/  FSETP.GE.AND P0, PT, R4, 1, PT ;  /* 0x3f8000000400780b */ /* 0x000fe20003f06000 */
[----:B------:R-:W-:-:S12]  /*5370*/  IMAD.MOV.U32 R4, RZ, RZ, R2 ;  /* 0x000000ffff047224 */ /* 0x000fd800078e0002 */
[----:B------:R-:W-:Y:S05]  /*5380*/  @P0 BRA `(.L_x_193) ;  /* 0xfffffffc00580947 */ /* 0x000fea000383ffff */
[----:B------:R-:W-:Y:S05]  /*5390*/  BSYNC.RECONVERGENT B0 ;  /* 0x0000000000007941 */ /* 0x000fea0003800200 */
.L_x_192:
        /* <DEDUP_REMOVED lines=68> */
[----:B------:R-:W-:Y:S01]  /*57e0*/  SEL R4, RZ, 0x1, !P0 ;  /* 0x00000001ff047807 */ /* 0x000fe20004000000 */
[----:B0-----:R-:W-:Y:S01]  /*57f0*/  VIADD R1, R1, 0x50 ;  /* 0x0000005001017836 */ /* 0x001fe20000000000 */
[----:B---3--:R-:W-:Y:S07]  /*5800*/  RET.REL.NODEC R20 `(_Z6renderP4vec3iiiPP6cameraPP7hitableP17curandStateXORWOW) ;  /* 0xffffffa414fc7950 */ /* 0x008fee0003c3ffff */
        .type           $_Z6renderP4vec3iiiPP6cameraPP7hitableP17curandStateXORWOW$_ZNK6sphere3hitERK3rayffR10hit_record,@function
        .size           $_Z6renderP4vec3iiiPP6cameraPP7hitableP17curandStateXORWOW$_ZNK6sphere3hitERK3rayffR10hit_record,($__internal_3_$__cuda_sm20_rcp_rn_f32_slowpath - $_Z6renderP4vec3iiiPP6cameraPP7hitableP17curandStateXORWOW$_ZNK6sphere3hitERK3rayffR10hit_record)
$_Z6renderP4vec3iiiPP6cameraPP7hitableP17curandStateXORWOW$_ZNK6sphere3hitERK3rayffR10hit_record:
        /* <DEDUP_REMOVED lines=20> */
[----:B--2---:R-:W-:-:S03]  /*5950*/  MOV R29, R5 ;  /* 0x00000005001d7202 */ /* 0x004fc60000000f00 */
[----:B------:R2:W-:Y:S01]  /*5960*/  STL [R1+0x28], R26 ;  /* 0x0000281a01007387 */ /* 0x0005e20000100800 */
[----:B----4-:R-:W-:-:S03]  /*5970*/  IMAD.MOV.U32 R28, RZ, RZ, R4 ;  /* 0x000000ffff1c7224 */ /* 0x010fc600078e0004 */
[----:B------:R4:W-:Y:S01]  /*5980*/  STL [R1+0xc], R18 ;  /* 0x00000c1201007387 */ /* 0x0009e20000100800 */
[----:B---3--:R-:W-:-:S03]  /*5990*/  MOV R27, R11 ;  /* 0x0000000b001b7202 */ /* 0x008fc60000000f00 */
[----:B------:R3:W-:Y:S01]  /*59a0*/  STL [R1+0x8], R17 ;  /* 0x0000081101007387 */ /* 0x0007e20000100800 */
[----:B--2---:R-:W-:Y:S01]  /*59b0*/  IMAD.MOV.U32 R26, RZ, RZ, R10 ;  /* 0x000000ffff1a7224 */ /* 0x004fe200078e000a */
[----:B----4-:R-:W-:Y:S01]  /*59c0*/  MOV R18, R8 ;  /* 0x0000000800127202 */ /* 0x010fe20000000f00 */
        /* <DEDUP_REMOVED lines=54> */
[----:B------:R-:W-:Y:S01]  /*5d30*/  HFMA2 R21, -RZ, RZ, 0, 0 ;  /* 0x00000000ff157431 */ /* 0x000fe200000001ff */
[----:B------:R-:W-:-:S07]  /*5d40*/  MOV R20, 0x5d60 ;  /* 0x00005d6000147802 */ /* 0x000fce0000000f00 */
[----:B------:R-:W-:Y:S05]  /*5d50*/  CALL.REL.NOINC `($__internal_4_$__cuda_sm20_sqrt_rn_f32_slowpath) ;  /* 0x0000000c00e07944 */ /* 0x000fea0003c00000 */
[----:B------:R-:W-:Y:S01]  /*5d60*/  IMAD.MOV.U32 R19, RZ, RZ, R4 ;  /* 0x000000ffff137224 */ /* 0x000fe200078e0004 */
[----:B------:R-:W-:Y:S06]  /*5d70*/  BRA `(.L_x_198) ;  /* 0x0000000000107947 */ /* 0x000fec0003800000 */
.L_x_197:
[----:B------:R-:W-:Y:S01]  /*5d80*/  FMUL.FTZ R19, R4, R3 ;  /* 0x0000000304137220 */ /* 0x000fe20000410000 */
[----:B------:R-:W-:-:S03]  /*5d90*/  FMUL.FTZ R0, R3, 0.5 ;  /* 0x3f00000003007820 */ /* 0x000fc60000410000 */
[----:B------:R-:W-:-:S04]  /*5da0*/  FFMA R4, -R19, R19, R4 ;  /* 0x0000001313047223 */ /* 0x000fc80000000104 */
[----:B------:R-:W-:-:S07]  /*5db0*/  FFMA R19, R4, R0, R19 ;  /* 0x0000000004137223 */ /* 0x000fce0000000013 */
.L_x_198:
[----:B------:R-:W-:Y:S05]  /*5dc0*/  BSYNC.RECONVERGENT B6 ;  /* 0x0000000000067941 */ /* 0x000fea0003800200 */
.L_x_196:
        /* <DEDUP_REMOVED lines=14> */
[----:B------:R-:W-:Y:S05]  /*5eb0*/  CALL.REL.NOINC `($__internal_5_$__cuda_sm3x_div_rn_noftz_f32_slowpath) ;  /* 0x0000000c00f47944 */ /* 0x000fea0003c00000 */
.L_x_200:
[----:B------:R-:W-:Y:S05]  /*5ec0*/  BSYNC.RECONVERGENT B6 ;  /* 0x0000000000067941 */ /* 0x000fea0003800200 */
.L_x_199:
        /* <DEDUP_REMOVED lines=42> */
[----:B------:R-:W-:Y:S01]  /*6170*/  HFMA2 R21, -RZ, RZ, 0, 0 ;  /* 0x00000000ff157431 */ /* 0x000fe200000001ff */
[----:B------:R-:W-:-:S07]  /*6180*/  MOV R20, 0x61a0 ;  /* 0x000061a000147802 */ /* 0x000fce0000000f00 */
[----:B------:R-:W-:Y:S05]  /*6190*/  CALL.REL.NOINC `($__internal_3_$__cuda_sm20_rcp_rn_f32_slowpath) ;  /* 0x0000000400f87944 */ /* 0x000fea0003c00000 */
[----:B------:R-:W-:Y:S05]  /*61a0*/  BRA `(.L_x_204) ;  /* 0x0000000000107947 */ /* 0x000fea0003800000 */
.L_x_203:
[----:B------:R-:W0:Y:S02]  /*61b0*/  MUFU.RCP R3, R4 ;  /* 0x0000000400037308 */ /* 0x000e240000001000 */
[----:B0-----:R-:W-:-:S04]  /*61c0*/  FFMA R0, R4, R3, -1 ;  /* 0xbf80000004007423 */ /* 0x001fc80000000003 */
[----:B------:R-:W-:-:S04]  /*61d0*/  FADD.FTZ R0, -R0, -RZ ;  /* 0x800000ff00007221 */ /* 0x000fc80000010100 */
[----:B------:R-:W-:-:S07]  /*61e0*/  FFMA R4, R3, R0, R3 ;  /* 0x0000000003047223 */ /* 0x000fce0000000003 */
.L_x_204:
[----:B------:R-:W-:Y:S05]  /*61f0*/  BSYNC.RECONVERGENT B6 ;  /* 0x0000000000067941 */ /* 0x000fea0003800200 */
.L_x_202:
        /* <DEDUP_REMOVED lines=12> */
[----:B------:R-:W-:-:S03]  /*62c0*/  IMAD.MOV.U32 R22, RZ, RZ, 0x1 ;  /* 0x00000001ff167424 */ /* 0x000fc600078e00ff */
[----:B--2---:R0:W-:Y:S01]  /*62d0*/  ST.E.64 desc[UR4][R26.64+0x20], R28 ;  /* 0x0000201c1a007985 */ /* 0x0041e2000c101b04 */
[----:B------:R-:W-:Y:S05]  /*62e0*/  BRA `(.L_x_195) ;  /* 0x0000000400447947 */ /* 0x000fea0003800000 */
.L_x_201:
        /* <DEDUP_REMOVED lines=15> */
.L_x_206:
[----:B------:R-:W-:Y:S05]  /*63e0*/  BSYNC.RECONVERGENT B6 ;  /* 0x0000000000067941 */ /* 0x000fea0003800200 */
.L_x_205:
        /* <DEDUP_REMOVED lines=46> */
.L_x_208:
[----:B------:R-:W0:Y:S02]  /*66d0*/  MUFU.RCP R3, R4 ;  /* 0x0000000400037308 */ /* 0x000e240000001000 */
[----:B0-----:R-:W-:-:S04]  /*66e0*/  FFMA R0, R4, R3, -1 ;  /* 0xbf80000004007423 */ /* 0x001fc80000000003 */
[----:B------:R-:W-:-:S04]  /*66f0*/  FADD.FTZ R0, -R0, -RZ ;  /* 0x800000ff00007221 */ /* 0x000fc80000010100 */
[----:B------:R-:W-:-:S07]  /*6700*/  FFMA R4, R3, R0, R3 ;  /* 0x0000000003047223 */ /* 0x000fce0000000003 */
.L_x_209:
[----:B------:R-:W-:Y:S05]  /*6710*/  BSYNC.RECONVERGENT B6 ;  /* 0x0000000000067941 */ /* 0x000fea0003800200 */
.L_x_207:
        /* <DEDUP_REMOVED lines=13> */
[----:B--2---:R1:W-:Y:S04]  /*67f0*/  ST.E.64 desc[UR4][R26.64+0x20], R28 ;  /* 0x0000201c1a007985 */ /* 0x0043e8000c101b04 */
.L_x_195:
[----:B------:R-:W-:Y:S05]  /*6800*/  BSYNC.RECONVERGENT B7 ;  /* 0x0000000000077941 */ /* 0x000fea0003800200 */
.L_x_194:
        /* <DEDUP_REMOVED lines=22> */
[----:B--2---:R-:W-:Y:S06]  /*6970*/  RET.REL.NODEC R20 `(_Z6renderP4vec3iiiPP6cameraPP7hitableP17curandStateXORWOW) ;  /* 0xffffff9414a07950 */ /* 0x004fec0003c3ffff */
        .weak           $__internal_3_$__cuda_sm20_rcp_rn_f32_slowpath
        .type           $__internal_3_$__cuda_sm20_rcp_rn_f32_slowpath,@function
        .size           $__internal_3_$__cuda_sm20_rcp_rn_f32_slowpath,($__internal_4_$__cuda_sm20_sqrt_rn_f32_slowpath - $__internal_3_$__cuda_sm20_rcp_rn_f32_slowpath)
$__internal_3_$__cuda_sm20_rcp_rn_f32_slowpath:
[----:B------:R-:W-:-:S05]  /*6980*/  IADD3 R1, PT, PT, R1, -0x8, RZ ;  /* 0xfffffff801017810 */ /* 0x000fca0007ffe0ff */
[----:B------:R0:W-:Y:S01]  /*6990*/  STL [R1], R2 ;  /* 0x0000000201007387 */ /* 0x0001e20000100800 */
[----:B------:R-:W-:Y:S01]  /*69a0*/  IMAD.SHL.U32 R0, R4, 0x2, RZ ;  /* 0x0000000204007824 */ /* 0x000fe200078e00ff */
[----:B------:R-:W-:Y:S04]  /*69b0*/  BSSY.RECONVERGENT B0, `(.L_x_210) ;  /* 0x000002f000007945 */ /* 0x000fe80003800200 */
        /* <DEDUP_REMOVED lines=12> */
.L_x_211:
[----:B------:R-:W-:-:S05]  /*6a80*/  VIADD R10, R8, 0xffffff03 ;  /* 0xffffff03080a7836 */ /* 0x000fca0000000000 */
[----:B------:R-:W-:-:S13]  /*6a90*/  ISETP.GT.U32.AND P0, PT, R10, 0x1, PT ;  /* 0x000000010a00780c */ /* 0x000fda0003f04070 */
[----:B------:R-:W-:Y:S05]  /*6aa0*/  @P0 BRA `(.L_x_213) ;  /* 0x0000000000780947 */ /* 0x000fea0003800000 */
[----:B------:R-:W-:Y:S02]  /*6ab0*/  LOP3.LUT R0, R4, 0x7fffff, RZ, 0xc0, !PT ;  /* 0x007fffff04007812 */ /* 0x000fe400078ec0ff */
[----:B------:R-:W-:Y:S02]  /*6ac0*/  MOV R7, 0x3 ;  /* 0x0000000300077802 */ /* 0x000fe40000000f00 */
        /* <DEDUP_REMOVED lines=11> */
[----:B------:R-:W-:-:S03]  /*6b80*/  LOP3.LUT R7, R7, R2, RZ, 0xc0, !PT ;  /* 0x0000000207077212 */ /* 0x000fc600078ec0ff */
[----:B------:R-:W-:Y:S01]  /*6b90*/  IMAD.MOV R3, RZ, RZ, -R3 ;  /* 0x000000ffff037224 */ /* 0x000fe200078e0a03 */
[----:B------:R-:W-:-:S04]  /*6ba0*/  SHF.R.U32.HI R7, RZ, R10, R7 ;  /* 0x0000000aff077219 */ /* 0x000fc80000011607 */
[----:B------:R-:W-:Y:S02]  /*6bb0*/  LOP3.LUT P1, RZ, R3, R10, R2, 0xf8, !PT ;  /* 0x0000000a03ff7212 */ /* 0x000fe4000782f802 */
[C---:B------:R-:W-:Y:S02]  /*6bc0*/  LOP3.LUT P0, RZ, R7.reuse, 0x1, RZ, 0xc0, !PT ;  /* 0x0000000107ff7812 */ /* 0x040fe4000780c0ff */
[----:B------:R-:W-:Y:S02]  /*6bd0*/  LOP3.LUT P2, RZ, R7, 0x2, RZ, 0xc0, !PT ;  /* 0x0000000207ff7812 */ /* 0x000fe4000784c0ff */
[----:B------:R-:W-:Y:S02]  /*6be0*/  IADD3 R3, PT, PT, R8, -0xfc, RZ ;  /* 0xffffff0408037810 */ /* 0x000fe40007ffe0ff */
[----:B------:R-:W-:Y:S02]  /*6bf0*/  PLOP3.LUT P0, PT, P0, P1, P2, 0xe0, 0x0 ;  /* 0x000000000000781c */ /* 0x000fe40000703c20 */
[----:B------:R-:W-:-:S02]  /*6c00*/  LOP3.LUT P1, RZ, R4, 0x7fffff, RZ, 0xc0, !PT ;  /* 0x007fffff04ff7812 */ /* 0x000fc4000782c0ff */
[----:B------:R-:W-:Y:S02]  /*6c10*/  SEL R0, RZ, 0x1, !P0 ;  /* 0x00000001ff007807 */ /* 0x000fe40004000000 */
[----:B------:R-:W-:-:S03]  /*6c20*/  SHF.R.U32.HI R3, RZ, R3, R2 ;  /* 0x00000003ff037219 */ /* 0x000fc60000011602 */
[----:B------:R-:W-:-:S05]  /*6c30*/  IMAD.MOV R0, RZ, RZ, -R0 ;  /* 0x000000ffff007224 */ /* 0x000fca00078e0a00 */
[----:B------:R-:W-:-:S13]  /*6c40*/  ISETP.GE.AND P0, PT, R0, RZ, PT ;  /* 0x000000ff0000720c */ /* 0x000fda0003f06270 */
[----:B------:R-:W-:-:S04]  /*6c50*/  @!P0 VIADD R3, R3, 0x1 ;  /* 0x0000000103038836 */ /* 0x000fc80000000000 */
[----:B------:R-:W-:-:S05]  /*6c60*/  @!P1 IMAD.SHL.U32 R3, R3, 0x2, RZ ;  /* 0x0000000203039824 */ /* 0x000fca00078e00ff */
[----:B------:R-:W-:Y:S01]  /*6c70*/  LOP3.LUT R4, R3, 0x80000000, R4, 0xf8, !PT ;  /* 0x8000000003047812 */ /* 0x000fe200078ef804 */
[----:B------:R-:W-:Y:S06]  /*6c80*/  BRA `(.L_x_212) ;  /* 0x0000000000047947 */ /* 0x000fec0003800000 */
.L_x_213:
[----:B------:R-:W0:Y:S02]  /*6c90*/  MUFU.RCP R4, R4 ;  /* 0x0000000400047308 */ /* 0x000e240000001000 */
.L_x_212:
[----:B------:R-:W-:Y:S05]  /*6ca0*/  BSYNC.RECONVERGENT B0 ;  /* 0x0000000000007941 */ /* 0x000fea0003800200 */
.L_x_210:
[----:B------:R1:W0:Y:S02]  /*6cb0*/  LDL R2, [R1] ;  /* 0x0000000001027983 */ /* 0x0002240000100800 */
[----:B-1----:R-:W-:Y:S01]  /*6cc0*/  IADD3 R1, PT, PT, R1, 0x8, RZ ;  /* 0x0000000801017810 */ /* 0x002fe20007ffe0ff */
[----:B0-----:R-:W-:Y:S06]  /*6cd0*/  RET.REL.NODEC R20 `(_Z6renderP4vec3iiiPP6cameraPP7hitableP17curandStateXORWOW) ;  /* 0xffffff9014c87950 */ /* 0x001fec0003c3ffff */
        .weak           $__internal_4_$__cuda_sm20_sqrt_rn_f32_slowpath
        .type           $__internal_4_$__cuda_sm20_sqrt_rn_f32_slowpath,@function
        .size           $__internal_4_$__cuda_sm20_sqrt_rn_f32_slowpath,($__internal_5_$__cuda_sm3x_div_rn_noftz_f32_slowpath - $__internal_4_$__cuda_sm20_sqrt_rn_f32_slowpath)
$__internal_4_$__cuda_sm20_sqrt_rn_f32_slowpath:
[----:B------:R-:W-:Y:S02]  /*6ce0*/  VIADD R1, R1, 0xfffffff8 ;  /* 0xfffffff801017836 */ /* 0x000fe40000000000 */
[----:B------:R-:W-:-:S03]  /*6cf0*/  IMAD.MOV.U32 R0, RZ, RZ, R4 ;  /* 0x000000ffff007224 */ /* 0x000fc600078e0004 */
[----:B------:R0:W-:Y:S02]  /*6d00*/  STL [R1], R2 ;  /* 0x0000000201007387 */ /* 0x0001e40000100800 */
[----:B------:R-:W-:Y:S01]  /*6d10*/  LOP3.LUT P0, RZ, R0, 0x7fffffff, RZ, 0xc0, !PT ;  /* 0x7fffffff00ff7812 */ /* 0x000fe2000780c0ff */
[----:B------:R-:W-:-:S12]  /*6d20*/  BSSY.RECONVERGENT B0, `(.L_x_214) ;  /* 0x0000013000007945 */ /* 0x000fd80003800200 */
[----:B------:R-:W-:Y:S01]  /*6d30*/  @!P0 MOV R4, R0 ;  /* 0x0000000000048202 */ /* 0x000fe20000000f00 */
[----:B0-----:R-:W-:Y:S06]  /*6d40*/  @!P0 BRA `(.L_x_215) ;  /* 0x0000000000408947 */ /* 0x001fec0003800000 */
[----:B------:R-:W-:-:S13]  /*6d50*/  FSETP.GEU.FTZ.AND P0, PT, R0, RZ, PT ;  /* 0x000000ff0000720b */ /* 0x000fda0003f1e000 */
[----:B------:R-:W-:Y:S01]  /*6d60*/  @!P0 IMAD.MOV.U32 R4, RZ, RZ, 0x7fffffff ;  /* 0x7fffffffff048424 */ /* 0x000fe200078e00ff */
        /* <DEDUP_REMOVED lines=14> */
.L_x_215:
[----:B------:R-:W-:Y:S05]  /*6e50*/  BSYNC.RECONVERGENT B0 ;  /* 0x0000000000007941 */ /* 0x000fea0003800200 */
.L_x_214:
[----:B------:R0:W2:Y:S02]  /*6e60*/  LDL R2, [R1] ;  /* 0x0000000001027983 */ /* 0x0000a40000100800 */
[----:B0-----:R-:W-:Y:S01]  /*6e70*/  IADD3 R1, PT, PT, R1, 0x8, RZ ;  /* 0x0000000801017810 */ /* 0x001fe20007ffe0ff */
[----:B--2---:R-:W-:Y:S06]  /*6e80*/  RET.REL.NODEC R20 `(_Z6renderP4vec3iiiPP6cameraPP7hitableP17curandStateXORWOW) ;  /* 0xffffff90145c7950 */ /* 0x004fec0003c3ffff */
        .weak           $__internal_5_$__cuda_sm3x_div_rn_noftz_f32_slowpath
        .type           $__internal_5_$__cuda_sm3x_div_rn_noftz_f32_slowpath,@function
        .size           $__internal_5_$__cuda_sm3x_div_rn_noftz_f32_slowpath,(.L_x_266 - $__internal_5_$__cuda_sm3x_div_rn_noftz_f32_slowpath)
$__internal_5_$__cuda_sm3x_div_rn_noftz_f32_slowpath:
[----:B------:R-:W-:-:S05]  /*6e90*/  VIADD R1, R1, 0xfffffff8 ;  /* 0xfffffff801017836 */ /* 0x000fca0000000000 */
[----:B------:R0:W-:Y:S02]  /*6ea0*/  STL [R1], R2 ;  /* 0x0000000201007387 */ /* 0x0001e40000100800 */
[----:B0-----:R-:W-:Y:S01]  /*6eb0*/  SHF.R.U32.HI R2, RZ, 0x17, R5 ;  /* 0x00000017ff027819 */ /* 0x001fe20000011605 */
[----:B------:R-:W-:Y:S01]  /*6ec0*/  BSSY.RECONVERGENT B0, `(.L_x_216) ;  /* 0x0000062000007945 */ /* 0x000fe20003800200 */
[----:B------:R-:W-:Y:S02]  /*6ed0*/  SHF.R.U32.HI R0, RZ, 0x17, R4 ;  /* 0x00000017ff007819 */ /* 0x000fe40000011604 */
[----:B------:R-:W-:Y:S02]  /*6ee0*/  LOP3.LUT R8, R2, 0xff, RZ, 0xc0, !PT ;  /* 0x000000ff02087812 */ /* 0x000fe400078ec0ff */
[----:B------:R-:W-:-:S03]  /*6ef0*/  LOP3.LUT R3, R0, 0xff, RZ, 0xc0, !PT ;  /* 0x000000ff00037812 */ /* 0x000fc600078ec0ff */
[----:B------:R-:W-:Y:S01]  /*6f00*/  VIADD R6, R8, 0xffffffff ;  /* 0xffffffff08067836 */ /* 0x000fe20000000000 */
[----:B------:R-:W-:-:S04]  /*6f10*/  IADD3 R0, PT, PT, R3, -0x1, RZ ;  /* 0xffffffff03007810 */ /* 0x000fc80007ffe0ff */
[----:B------:R-:W-:-:S04]  /*6f20*/  ISETP.GT.U32.AND P0, PT, R6, 0xfd, PT ;  /* 0x000000fd0600780c */ /* 0x000fc80003f04070 */
[----:B------:R-:W-:-:S13]  /*6f30*/  ISETP.GT.U32.OR P0, PT, R0, 0xfd, P0 ;  /* 0x000000fd0000780c */ /* 0x000fda0000704470 */
[----:B------:R-:W-:Y:S01]  /*6f40*/  @!P0 IMAD.MOV.U32 R2, RZ, RZ, RZ ;  /* 0x000000ffff028224 */ /* 0x000fe200078e00ff */
        /* <DEDUP_REMOVED lines=19> */
[----:B------:R-:W-:Y:S01]  /*7080*/  @P0 IMAD.MOV.U32 R2, RZ, RZ, RZ ;  /* 0x000000ffff020224 */ /* 0x000fe200078e00ff */
[----:B------:R-:W-:Y:S01]  /*7090*/  @!P0 MOV R2, 0xffffffc0 ;  /* 0xffffffc000028802 */ /* 0x000fe20000000f00 */
[----:B------:R-:W-:Y:S01]  /*70a0*/  @!P0 FFMA R4, R4, 1.84467440737095516160e+19, RZ ;  /* 0x5f80000004048823 */ /* 0x000fe200000000ff */
[----:B------:R-:W-:-:S03]  /*70b0*/  @!P1 FFMA R5, R5, 1.84467440737095516160e+19, RZ ;  /* 0x5f80000005059823 */ /* 0x000fc600000000ff */
[----:B------:R-:W-:-:S07]  /*70c0*/  @!P1 VIADD R2, R2, 0x40 ;  /* 0x0000004002029836 */ /* 0x000fce0000000000 */
.L_x_217:
[----:B------:R-:W-:Y:S01]  /*70d0*/  LEA R0, R8, 0xc0800000, 0x17 ;  /* 0xc080000008007811 */ /* 0x000fe200078eb8ff */
[----:B------:R-:W-:Y:S01]  /*70e0*/  BSSY.RECONVERGENT B1, `(.L_x_222) ;  /* 0x0000036000017945 */ /* 0x000fe20003800200 */
[----:B------:R-:W-:-:S03]  /*70f0*/  IADD3 R3, PT, PT, R3, -0x7f, RZ ;  /* 0xffffff8103037810 */ /* 0x000fc60007ffe0ff */
[----:B------:R-:W-:Y:S02]  /*7100*/  IMAD.IADD R5, R5, 0x1, -R0 ;  /* 0x0000000105057824 */ /* 0x000fe400078e0a00 */
[C---:B------:R-:W-:Y:S01]  /*7110*/  IMAD R0, R3.reuse, -0x800000, R4 ;  /* 0xff80000003007824 */ /* 0x040fe200078e0204 */
[----:B------:R-:W-:Y:S01]  /*7120*/  IADD3 R3, PT, PT, R3, 0x7f, -R8 ;  /* 0x0000007f03037810 */ /* 0x000fe20007ffe808 */
[----:B------:R-:W0:Y:S01]  /*7130*/  MUFU.RCP R6, R5 ;  /* 0x0000000500067308 */ /* 0x000e220000001000 */
[----:B------:R-:W-:-:S03]  /*7140*/  FADD.FTZ R7, -R5, -RZ ;  /* 0x800000ff05077221 */ /* 0x000fc60000010100 */
[----:B------:R-:W-:Y:S02]  /*7150*/  IMAD.IADD R3, R3, 0x1, R2 ;  /* 0x0000000103037824 */ /* 0x000fe400078e0202 */
        /* <DEDUP_REMOVED lines=9> */
[----:B------:R-:W-:-:S05]  /*71f0*/  IMAD.IADD R8, R0, 0x1, R3 ;  /* 0x0000000100087824 */ /* 0x000fca00078e0203 */
[----:B------:R-:W-:-:S04]  /*7200*/  IADD3 R0, PT, PT, R8, -0x1, RZ ;  /* 0xffffffff08007810 */ /* 0x000fc80007ffe0ff */
        /* <DEDUP_REMOVED lines=10> */
[C---:B------:R-:W-:Y:S02]  /*72b0*/  VIADD R5, R8.reuse, 0x20 ;  /* 0x0000002008057836 */ /* 0x040fe40000000000 */
        /* <DEDUP_REMOVED lines=16> */
[----:B------:R-:W-:-:S04]  /*73c0*/  LOP3.LUT R0, R0, R3, RZ, 0xc0, !PT ;  /* 0x0000000300007212 */ /* 0x000fc800078ec0ff */
[----:B------:R-:W-:-:S04]  /*73d0*/  IADD3 R5, PT, PT, R5, R0, RZ ;  /* 0x0000000005057210 */ /* 0x000fc80007ffe0ff */
[----:B------:R-:W-:Y:S01]  /*73e0*/  LOP3.LUT R4, R5, R4, RZ, 0xfc, !PT ;  /* 0x0000000405047212 */ /* 0x000fe200078efcff */
[----:B------:R-:W-:Y:S06]  /*73f0*/  BRA `(.L_x_225) ;  /* 0x0000000000107947 */ /* 0x000fec0003800000 */
.L_x_224:
[----:B------:R-:W-:-:S04]  /*7400*/  LOP3.LUT R4, R4, 0x80000000, RZ, 0xc0, !PT ;  /* 0x8000000004047812 */ /* 0x000fc800078ec0ff */
[----:B------:R-:W-:Y:S01]  /*7410*/  LOP3.LUT R4, R4, 0x7f800000, RZ, 0xfc, !PT ;  /* 0x7f80000004047812 */ /* 0x000fe200078efcff */
[----:B------:R-:W-:Y:S06]  /*7420*/  BRA `(.L_x_225) ;  /* 0x0000000000047947 */ /* 0x000fec0003800000 */
.L_x_223:
[----:B------:R-:W-:-:S07]  /*7430*/  IMAD R4, R3, 0x800000, R4 ;  /* 0x0080000003047824 */ /* 0x000fce00078e0204 */
.L_x_225:
[----:B------:R-:W-:Y:S05]  /*7440*/  BSYNC.RECONVERGENT B1 ;  /* 0x0000000000017941 */ /* 0x000fea0003800200 */
.L_x_222:
[----:B------:R-:W-:Y:S05]  /*7450*/  BRA `(.L_x_226) ;  /* 0x0000000000207947 */ /* 0x000fea0003800000 */
.L_x_221:
[----:B------:R-:W-:-:S04]  /*7460*/  LOP3.LUT R4, R5, 0x80000000, R4, 0x48, !PT ;  /* 0x8000000005047812 */ /* 0x000fc800078e4804 */
[----:B------:R-:W-:Y:S01]  /*7470*/  LOP3.LUT R4, R4, 0x7f800000, RZ, 0xfc, !PT ;  /* 0x7f80000004047812 */ /* 0x000fe200078efcff */
[----:B------:R-:W-:Y:S06]  /*7480*/  BRA `(.L_x_226) ;  /* 0x0000000000147947 */ /* 0x000fec0003800000 */
.L_x_220:
[----:B------:R-:W-:Y:S01]  /*7490*/  LOP3.LUT R4, R5, 0x80000000, R4, 0x48, !PT ;  /* 0x8000000005047812 */ /* 0x000fe200078e4804 */
[----:B------:R-:W-:Y:S06]  /*74a0*/  BRA `(.L_x_226) ;  /* 0x00000000000c7947 */ /* 0x000fec0003800000 */
.L_x_219:
[----:B------:R-:W0:Y:S01]  /*74b0*/  MUFU.RSQ R4, -QNAN ;  /* 0xffc0000000047908 */ /* 0x000e220000001400 */
[----:B------:R-:W-:Y:S05]  /*74c0*/  BRA `(.L_x_226) ;  /* 0x0000000000047947 */ /* 0x000fea0003800000 */
.L_x_218:
[----:B------:R-:W-:-:S07]  /*74d0*/  FADD.FTZ R4, R4, R5 ;  /* 0x0000000504047221 */ /* 0x000fce0000010000 */
.L_x_226:
[----:B------:R-:W-:Y:S05]  /*74e0*/  BSYNC.RECONVERGENT B0 ;  /* 0x0000000000007941 */ /* 0x000fea0003800200 */
.L_x_216:
[----:B------:R1:W0:Y:S02]  /*74f0*/  LDL R2, [R1] ;  /* 0x0000000001027983 */ /* 0x0002240000100800 */
[----:B-1----:R-:W-:Y:S01]  /*7500*/  IADD3 R1, PT, PT, R1, 0x8, RZ ;  /* 0x0000000801017810 */ /* 0x002fe20007ffe0ff */
[----:B0-----:R-:W-:Y:S06]  /*7510*/  RET.REL.NODEC R20 `(_Z6renderP4vec3iiiPP6cameraPP7hitableP17curandStateXORWOW) ;  /* 0xffffff8814b87950 */ /* 0x001fec0003c3ffff */
.L_x_227:
        /* <DEDUP_REMOVED lines=14> */
.L_x_266:


//--------------------- .text._Z11render_initiiP17curandStateXORWOW --------------------------
	.section	.text._Z11render_initiiP17curandStateXORWOW,"ax",@progbits
	.align	128
        .global         _Z11render_initiiP17curandStateXORWOW
        .type           _Z11render_initiiP17curandStateXORWOW,@function
        .size           _Z11render_initiiP17curandStateXORWOW,(.L_x_269 - _Z11render_initiiP17curandStateXORWOW)
        .other          _Z11render_initiiP17curandStateXORWOW,@"STO_CUDA_ENTRY STV_DEFAULT"
_Z11render_initiiP17curandStateXORWOW:
.text._Z11render_initiiP17curandStateXORWOW:
[----:B------:R-:W-:Y:S01]  /*0000*/  LDC R1, c[0x0][0x37c] ;  /* 0x0000df00ff017b82 */ /* 0x000fe20000000800 */
[----:B------:R-:W0:Y:S07]  /*0010*/  S2R R5, SR_TID.Y ;  /* 0x0000000000057919 */ /* 0x000e2e0000002200 */
[----:B------:R-:W1:Y:S01]  /*0020*/  LDC R3, c[0x0][0x360] ;  /* 0x0000d800ff037b82 */ /* 0x000e620000000800 */
[----:B------:R-:W2:Y:S01]  /*0030*/  LDCU.64 UR6, c[0x0][0x380] ;  /* 0x00007000ff0677ac */ /* 0x000ea20008000a00 */
[----:B------:R-:W1:Y:S06]  /*0040*/  S2R R0, SR_TID.X ;  /* 0x0000000000007919 */ /* 0x000e6c0000002100 */
[----:B------:R-:W0:Y:S08]  /*0050*/  S2UR UR5, SR_CTAID.Y ;  /* 0x00000000000579c3 */ /* 0x000e300000002600 */
[----:B------:R-:W0:Y:S08]  /*0060*/  LDC R2, c[0x0][0x364] ;  /* 0x0000d900ff027b82 */ /* 0x000e300000000800 */
[----:B------:R-:W1:Y:S01]  /*0070*/  S2UR UR4, SR_CTAID.X ;  /* 0x00000000000479c3 */ /* 0x000e620000002500 */
[----:B0-----:R-:W-:-:S05]  /*0080*/  IMAD R5, R2, UR5, R5 ;  /* 0x0000000502057c24 */ /* 0x001fca000f8e0205 */
[----:B--2---:R-:W-:Y:S01]  /*0090*/  ISETP.GE.AND P0, PT, R5, UR7, PT ;  /* 0x0000000705007c0c */ /* 0x004fe2000bf06270 */
[----:B-1----:R-:W-:-:S05]  /*00a0*/  IMAD R0, R3, UR4, R0 ;  /* 0x0000000403007c24 */ /* 0x002fca000f8e0200 */
[----:B------:R-:W-:-:S13]  /*00b0*/  ISETP.GE.OR P0, PT, R0, UR6, P0 ;  /* 0x0000000600007c0c */ /* 0x000fda0008706670 */
[----:B------:R-:W-:Y:S05]  /*00c0*/  @P0 EXIT ;  /* 0x000000000000094d */ /* 0x000fea0003800000 */
[----:B------:R-:W0:Y:S01]  /*00d0*/  LDC.64 R2, c[0x0][0x388] ;  /* 0x0000e200ff027b82 */ /* 0x000e220000000a00 */
[----:B------:R-:W-:Y:S01]  /*00e0*/  IMAD R5, R5, UR6, R0 ;  /* 0x0000000605057c24 */ /* 0x000fe2000f8e0200 */
[----:B------:R-:W1:Y:S01]  /*00f0*/  LDCU.64 UR4, c[0x0][0x358] ;  /* 0x00006b00ff0477ac */ /* 0x000e620008000a00 */
[----:B------:R-:W-:Y:S02]  /*0100*/  IMAD.MOV.U32 R7, RZ, RZ, -0x266e14b1 ;  /* 0xd991eb4fff077424 */ /* 0x000fe400078e00ff */
[C---:B------:R-:W-:Y:S01]  /*0110*/  VIADD R0, R5.reuse, 0x7c0 ;  /* 0x000007c005007836 */ /* 0x040fe20000000000 */
[----:B------:R-:W-:-:S04]  /*0120*/  ISETP.GT.AND P0, PT, R5, -0x7c1, PT ;  /* 0xfffff83f0500780c */ /* 0x000fc80003f04270 */
[----:B------:R-:W-:Y:S02]  /*0130*/  LOP3.LUT R0, R0, 0xaad26b49, RZ, 0x3c, !PT ;  /* 0xaad26b4900007812 */ /* 0x000fe400078e3cff */
[----:B------:R-:W-:-:S03]  /*0140*/  SEL R7, R7, 0x8bf16996, P0 ;  /* 0x8bf1699607077807 */ /* 0x000fc60000000000 */
[----:B------:R-:W-:Y:S01]  /*0150*/  IMAD R0, R0, 0x4182bed5, RZ ;  /* 0x4182bed500007824 */ /* 0x000fe200078e02ff */
[C---:B------:R-:W-:Y:S01]  /*0160*/  LOP3.LUT R6, R7.reuse, 0x5491333, RZ, 0x3c, !PT ;  /* 0x0549133307067812 */ /* 0x040fe200078e3cff */
[----:B------:R-:W-:-:S03]  /*0170*/  VIADD R9, R7, 0x1f123bb5 ;  /* 0x1f123bb507097836 */ /* 0x000fc60000000000 */
[----:B------:R-:W-:Y:S02]  /*0180*/  IADD3 R4, PT, PT, R7, 0x64f0c9, R0 ;  /* 0x0064f0c907047810 */ /* 0x000fe40007ffe000 */
[C---:B------:R-:W-:Y:S01]  /*0190*/  LOP3.LUT R8, R0.reuse, 0x159a55e5, RZ, 0x3c, !PT ;  /* 0x159a55e500087812 */ /* 0x040fe200078e3cff */
[----:B0-----:R-:W-:Y:S01]  /*01a0*/  IMAD.WIDE R2, R5, 0x30, R2 ;  /* 0x0000003005027825 */ /* 0x001fe200078e0202 */
[C---:B------:R-:W-:Y:S02]  /*01b0*/  IADD3 R5, PT, PT, R0.reuse, 0x75bcd15, RZ ;  /* 0x075bcd1500057810 */ /* 0x040fe40007ffe0ff */
[----:B------:R-:W-:Y:S02]  /*01c0*/  IADD3 R7, PT, PT, R0, 0x583f19, RZ ;  /* 0x00583f1900077810 */ /* 0x000fe40007ffe0ff */
[----:B-1----:R-:W-:Y:S04]  /*01d0*/  STG.E.64 desc[UR4][R2.64+0x8], R8 ;  /* 0x0000080802007986 */ /* 0x002fe8000c101b04 */
[----:B------:R-:W-:Y:S04]  /*01e0*/  STG.E.64 desc[UR4][R2.64], R4 ;  /* 0x0000000402007986 */ /* 0x000fe8000c101b04 */
[----:B------:R-:W-:Y:S04]  /*01f0*/  STG.E.64 desc[UR4][R2.64+0x18], RZ ;  /* 0x000018ff02007986 */ /* 0x000fe8000c101b04 */
[----:B------:R-:W-:Y:S04]  /*0200*/  STG.E desc[UR4][R2.64+0x20], RZ ;  /* 0x000020ff02007986 */ /* 0x000fe8000c101904 */
[----:B------:R-:W-:Y:S04]  /*0210*/  STG.E.64 desc[UR4][R2.64+0x28], RZ ;  /* 0x000028ff02007986 */ /* 0x000fe8000c101b04 */
[----:B------:R-:W-:Y:S01]  /*0220*/  STG.E.64 desc[UR4][R2.64+0x10], R6 ;  /* 0x0000100602007986 */ /* 0x000fe2000c101b04 */
[----:B------:R-:W-:Y:S05]  /*0230*/  EXIT ;  /* 0x000000000000794d */ /* 0x000fea0003800000 */
.L_x_228:
        /* <DEDUP_REMOVED lines=12> */
.L_x_269:


//--------------------- .text._Z10free_worldPP7hitableS1_PP6camera --------------------------
	.section	.text._Z10free_worldPP7hitableS1_PP6camera,"ax",@progbits
	.align	128
        .global         _Z10free_worldPP7hitableS1_PP6camera
        .type           _Z10free_worldPP7hitableS1_PP6camera,@function
        .size           _Z10free_worldPP7hitableS1_PP6camera,(.L_x_270 - _Z10free_worldPP7hitableS1_PP6camera)
        .other          _Z10free_worldPP7hitableS1_PP6camera,@"STO_CUDA_ENTRY STV_DEFAULT"
_Z10free_worldPP7hitableS1_PP6camera:
.text._Z10free_worldPP7hitableS1_PP6camera:
[----:B------:R-:W0:Y:S01]  /*0000*/  LDC R1, c[0x0][0x37c] ;  /* 0x0000df00ff017b82 */ /* 0x000e220000000800 */
[----:B------:R-:W1:Y:S01]  /*0010*/  LDCU.64 UR4, c[0x0][0x380] ;  /* 0x00007000ff0477ac */ /* 0x000e620008000a00 */
[----:B------:R-:W-:Y:S01]  /*0020*/  BSSY.RECONVERGENT B6, `(.L_x_229) ;  /* 0x0000057000067945 */ /* 0x000fe20003800200 */
[----:B------:R-:W-:Y:S01]  /*0030*/  IMAD.MOV.U32 R18, RZ, RZ, RZ ;  /* 0x000000ffff127224 */ /* 0x000fe200078e00ff */
[----:B------:R-:W2:Y:S01]  /*0040*/  LDCU.64 UR36, c[0x0][0x358] ;  /* 0x00006b00ff2477ac */ /* 0x000ea20008000a00 */
[----:B-1----:R-:W-:-:S04]  /*0050*/  UIADD3 UR4, UP0, UPT, UR4, 0x20, URZ ;  /* 0x0000002004047890 */ /* 0x002fc8000ff1e0ff */
[----:B------:R-:W-:Y:S02]  /*0060*/  UIADD3.X UR5, UPT, UPT, URZ, UR5, URZ, UP0, !UPT ;  /* 0x00000005ff057290 */ /* 0x000fe400087fe4ff */
[----:B------:R-:W-:-:S04]  /*0070*/  IMAD.U32 R16, RZ, RZ, UR4 ;  /* 0x00000004ff107e24 */ /* 0x000fc8000f8e00ff */
[----:B--2---:R-:W-:-:S07]  /*0080*/  IMAD.U32 R17, RZ, RZ, UR5 ;  /* 0x00000005ff117e24 */ /* 0x004fce000f8e00ff */
.L_x_246:
[----:B------:R-:W2:Y:S01]  /*0090*/  LDG.E.64 R6, desc[UR36][R16.64+-0x20] ;  /* 0xffffe02410067981 */ /* 0x000ea2000c1e1b00 */
[----:B------:R-:W-:-:S04]  /*00a0*/  MOV R2, 0x70 ;  /* 0x0000007000027802 */ /* 0x000fc80000000f00 */
[----:B------:R1:W3:Y:S01]  /*00b0*/  LDC.64 R8, c[0x4][R2] ;  /* 0x0100000002087b82 */ /* 0x0002e20000000a00 */
[----:B------:R-:W-:Y:S01]  /*00c0*/  VIADD R18, R18, 0x8 ;  /* 0x0000000812127836 */ /* 0x000fe20000000000 */
[----:B--2---:R1:W5:Y:S04]  /*00d0*/  LD.E.64 R4, desc[UR36][R6.64+0x18] ;  /* 0x0000182406047980 */ /* 0x004368000c101b00 */
[----:B------:R-:W-:-:S04]  /*00e0*/  ISETP.NE.AND P0, PT, R18, 0x1e8, PT ;  /* 0x000001e81200780c */ /* 0x000fc80003f05270 */
[----:B---3--:R-:W-:-:S09]  /*00f0*/  P2R R19, PR, RZ, 0x1 ;  /* 0x00000001ff137803 */ /* 0x008fd20000000000 */
[----:B------:R-:W-:-:S07]  /*0100*/  LEPC R20, `(.L_x_230) ;  /* 0x000000001014794e */ /* 0x000fce0000000000 */
[----:B01---5:R-:W-:Y:S05]  /*0110*/  CALL.ABS.NOINC R8 ;  /* 0x0000000008007343 */ /* 0x023fea0003c00000 */
.L_x_230:
[----:B------:R0:W5:Y:S01]  /*0120*/  LDG.E.64 R4, desc[UR36][R16.64+-0x20] ;  /* 0xffffe02410047981 */ /* 0x000162000c1e1b00 */
[----:B------:R0:W1:Y:S02]  /*0130*/  LDC.64 R6, c[0x4][R2] ;  /* 0x0100000002067b82 */ /* 0x0000640000000a00 */
[----:B------:R-:W-:-:S07]  /*0140*/  LEPC R20, `(.L_x_231) ;  /* 0x000000001014794e */ /* 0x000fce0000000000 */
[----:B01---5:R-:W-:Y:S05]  /*0150*/  CALL.ABS.NOINC R6 ;  /* 0x0000000006007343 */ /* 0x023fea0003c00000 */
.L_x_231:
[----:B------:R-:W2:Y:S01]  /*0160*/  LDG.E.64 R6, desc[UR36][R16.64+-0x18] ;  /* 0xffffe82410067981 */ /* 0x000ea2000c1e1b00 */
[----:B------:R0:W1:Y:S03]  /*0170*/  LDC.64 R8, c[0x4][R2] ;  /* 0x0100000002087b82 */ /* 0x0000660000000a00 */
[----:B-12---:R0:W5:Y:S02]  /*0180*/  LD.E.64 R4, desc[UR36][R6.64+0x18] ;  /* 0x0000182406047980 */ /* 0x006164000c101b00 */
[----:B------:R-:W-:-:S07]  /*0190*/  LEPC R20, `(.L_x_232) ;  /* 0x000000001014794e */ /* 0x000fce0000000000 */
[----:B0----5:R-:W-:Y:S05]  /*01a0*/  CALL.ABS.NOINC R8 ;  /* 0x0000000008007343 */ /* 0x021fea0003c00000 */
.L_x_232:
[----:B------:R0:W5:Y:S01]  /*01b0*/  LDG.E.64 R4, desc[UR36][R16.64+-0x18] ;  /* 0xffffe82410047981 */ /* 0x000162000c1e1b00 */
[----:B------:R0:W1:Y:S02]  /*01c0*/  LDC.64 R6, c[0x4][R2] ;  /* 0x0100000002067b82 */ /* 0x0000640000000a00 */
[----:B------:R-:W-:-:S07]  /*01d0*/  LEPC R20, `(.L_x_233) ;  /* 0x000000001014794e */ /* 0x000fce0000000000 */
[----:B01---5:R-:W-:Y:S05]  /*01e0*/  CALL.ABS.NOINC R6 ;  /* 0x0000000006007343 */ /* 0x023fea0003c00000 */
.L_x_233:
[----:B------:R-:W2:Y:S01]  /*01f0*/  LDG.E.64 R6, desc[UR36][R16.64+-0x10] ;  /* 0xfffff02410067981 */ /* 0x000ea2000c1e1b00 */
[----:B------:R0:W1:Y:S03]  /*0200*/  LDC.64 R8, c[0x4][R2] ;  /* 0x0100000002087b82 */ /* 0x0000660000000a00 */
[----:B-12---:R0:W5:Y:S02]  /*0210*/  LD.E.64 R4, desc[UR36][R6.64+0x18] ;  /* 0x0000182406047980 */ /* 0x006164000c101b00 */
[----:B------:R-:W-:-:S07]  /*0220*/  LEPC R20, `(.L_x_234) ;  /* 0x000000001014794e */ /* 0x000fce0000000000 */
[----:B0----5:R-:W-:Y:S05]  /*0230*/  CALL.ABS.NOINC R8 ;  /* 0x0000000008007343 */ /* 0x021fea0003c00000 */
.L_x_234:
[----:B------:R0:W5:Y:S01]  /*0240*/  LDG.E.64 R4, desc[UR36][R16.64+-0x10] ;  /* 0xfffff02410047981 */ /* 0x000162000c1e1b00 */
[----:B------:R0:W1:Y:S02]  /*0250*/  LDC.64 R6, c[0x4][R2] ;  /* 0x0100000002067b82 */ /* 0x0000640000000a00 */
[----:B------:R-:W-:-:S07]  /*0260*/  LEPC R20, `(.L_x_235) ;  /* 0x000000001014794e */ /* 0x000fce0000000000 */
[----:B01---5:R-:W-:Y:S05]  /*0270*/  CALL.ABS.NOINC R6 ;  /* 0x0000000006007343 */ /* 0x023fea0003c00000 */
.L_x_235:
[----:B------:R-:W2:Y:S01]  /*0280*/  LDG.E.64 R6, desc[UR36][R16.64+-0x8] ;  /* 0xfffff82410067981 */ /* 0x000ea2000c1e1b00 */
[----:B------:R0:W1:Y:S03]  /*0290*/  LDC.64 R8, c[0x4][R2] ;  /* 0x0100000002087b82 */ /* 0x0000660000000a00 */
[----:B-12---:R0:W5:Y:S02]  /*02a0*/  LD.E.64 R4, desc[UR36][R6.64+0x18] ;  /* 0x0000182406047980 */ /* 0x006164000c101b00 */
[----:B------:R-:W-:-:S07]  /*02b0*/  LEPC R20, `(.L_x_236) ;  /* 0x000000001014794e */ /* 0x000fce0000000000 */
[----:B0----5:R-:W-:Y:S05]  /*02c0*/  CALL.ABS.NOINC R8 ;  /* 0x0000000008007343 */ /* 0x021fea0003c00000 */
.L_x_236:
[----:B------:R0:W5:Y:S01]  /*02d0*/  LDG.E.64 R4, desc[UR36][R16.64+-0x8] ;  /* 0xfffff82410047981 */ /* 0x000162000c1e1b00 */
[----:B------:R0:W1:Y:S02]  /*02e0*/  LDC.64 R6, c[0x4][R2] ;  /* 0x0100000002067b82 */ /* 0x0000640000000a00 */
[----:B------:R-:W-:-:S07]  /*02f0*/  LEPC R20, `(.L_x_237) ;  /* 0x000000001014794e */ /* 0x000fce0000000000 */
[----:B01---5:R-:W-:Y:S05]  /*0300*/  CALL.ABS.NOINC R6 ;  /* 0x0000000006007343 */ /* 0x023fea0003c00000 */
.L_x_237:
[----:B------:R-:W2:Y:S01]  /*0310*/  LDG.E.64 R6, desc[UR36][R16.64] ;  /* 0x0000002410067981 */ /* 0x000ea2000c1e1b00 */
[----:B------:R0:W1:Y:S03]  /*0320*/  LDC.64 R8, c[0x4][R2] ;  /* 0x0100000002087b82 */ /* 0x0000660000000a00 */
[----:B-12---:R0:W5:Y:S02]  /*0330*/  LD.E.64 R4, desc[UR36][R6.64+0x18] ;  /* 0x0000182406047980 */ /* 0x006164000c101b00 */
[----:B------:R-:W-:-:S07]  /*0340*/  LEPC R20, `(.L_x_238) ;  /* 0x000000001014794e */ /* 0x000fce0000000000 */
[----:B0----5:R-:W-:Y:S05]  /*0350*/  CALL.ABS.NOINC R8 ;  /* 0x0000000008007343 */ /* 0x021fea0003c00000 */
.L_x_238:
[----:B------:R0:W5:Y:S01]  /*0360*/  LDG.E.64 R4, desc[UR36][R16.64] ;  /* 0x0000002410047981 */ /* 0x000162000c1e1b00 */
[----:B------:R0:W1:Y:S02]  /*0370*/  LDC.64 R6, c[0x4][R2] ;  /* 0x0100000002067b82 */ /* 0x0000640000000a00 */
[----:B------:R-:W-:-:S07]  /*0380*/  LEPC R20, `(.L_x_239) ;  /* 0x000000001014794e */ /* 0x000fce0000000000 */
[----:B01---5:R-:W-:Y:S05]  /*0390*/  CALL.ABS.NOINC R6 ;  /* 0x0000000006007343 */ /* 0x023fea0003c00000 */
.L_x_239:
[----:B------:R-:W2:Y:S01]  /*03a0*/  LDG.E.64 R6, desc[UR36][R16.64+0x8] ;  /* 0x0000082410067981 */ /* 0x000ea2000c1e1b00 */
[----:B------:R0:W1:Y:S03]  /*03b0*/  LDC.64 R8, c[0x4][R2] ;  /* 0x0100000002087b82 */ /* 0x0000660000000a00 */
[----:B-12---:R0:W5:Y:S02]  /*03c0*/  LD.E.64 R4, desc[UR36][R6.64+0x18] ;  /* 0x0000182406047980 */ /* 0x006164000c101b00 */
[----:B------:R-:W-:-:S07]  /*03d0*/  LEPC R20, `(.L_x_240) ;  /* 0x000000001014794e */ /* 0x000fce0000000000 */
[----:B0----5:R-:W-:Y:S05]  /*03e0*/  CALL.ABS.NOINC R8 ;  /* 0x0000000008007343 */ /* 0x021fea0003c00000 */
.L_x_240:
[----:B------:R0:W5:Y:S01]  /*03f0*/  LDG.E.64 R4, desc[UR36][R16.64+0x8] ;  /* 0x0000082410047981 */ /* 0x000162000c1e1b00 */
[----:B------:R0:W1:Y:S02]  /*0400*/  LDC.64 R6, c[0x4][R2] ;  /* 0x0100000002067b82 */ /* 0x0000640000000a00 */
[----:B------:R-:W-:-:S07]  /*0410*/  LEPC R20, `(.L_x_241) ;  /* 0x000000001014794e */ /* 0x000fce0000000000 */
[----:B01---5:R-:W-:Y:S05]  /*0420*/  CALL.ABS.NOINC R6 ;  /* 0x0000000006007343 */ /* 0x023fea0003c00000 */
.L_x_241:
[----:B------:R-:W2:Y:S01]  /*0430*/  LDG.E.64 R6, desc[UR36][R16.64+0x10] ;  /* 0x0000102410067981 */ /* 0x000ea2000c1e1b00 */
[----:B------:R0:W1:Y:S03]  /*0440*/  LDC.64 R8, c[0x4][R2] ;  /* 0x0100000002087b82 */ /* 0x0000660000000a00 */
[----:B-12---:R0:W5:Y:S02]  /*0450*/  LD.E.64 R4, desc[UR36][R6.64+0x18] ;  /* 0x0000182406047980 */ /* 0x006164000c101b00 */
[----:B------:R-:W-:-:S07]  /*0460*/  LEPC R20, `(.L_x_242) ;  /* 0x000000001014794e */ /* 0x000fce0000000000 */
[----:B0----5:R-:W-:Y:S05]  /*0470*/  CALL.ABS.NOINC R8 ;  /* 0x0000000008007343 */ /* 0x021fea0003c00000 */
.L_x_242:
[----:B------:R0:W5:Y:S01]  /*0480*/  LDG.E.64 R4, desc[UR36][R16.64+0x10] ;  /* 0x0000102410047981 */ /* 0x000162000c1e1b00 */
[----:B------:R0:W1:Y:S02]  /*0490*/  LDC.64 R6, c[0x4][R2] ;  /* 0x0100000002067b82 */ /* 0x0000640000000a00 */
[----:B------:R-:W-:-:S07]  /*04a0*/  LEPC R20, `(.L_x_243) ;  /* 0x000000001014794e */ /* 0x000fce0000000000 */
[----:B01---5:R-:W-:Y:S05]  /*04b0*/  CALL.ABS.NOINC R6 ;  /* 0x0000000006007343 */ /* 0x023fea0003c00000 */
.L_x_243:
[----:B------:R-:W2:Y:S01]  /*04c0*/  LDG.E.64 R6, desc[UR36][R16.64+0x18] ;  /* 0x0000182410067981 */ /* 0x000ea2000c1e1b00 */
[----:B------:R0:W1:Y:S03]  /*04d0*/  LDC.64 R8, c[0x4][R2] ;  /* 0x0100000002087b82 */ /* 0x0000660000000a00 */
[----:B-12---:R0:W5:Y:S02]  /*04e0*/  LD.E.64 R4, desc[UR36][R6.64+0x18] ;  /* 0x0000182406047980 */ /* 0x006164000c101b00 */
[----:B------:R-:W-:-:S07]  /*04f0*/  LEPC R20, `(.L_x_244) ;  /* 0x000000001014794e */ /* 0x000fce0000000000 */
[----:B0----5:R-:W-:Y:S05]  /*0500*/  CALL.ABS.NOINC R8 ;  /* 0x0000000008007343 */ /* 0x021fea0003c00000 */
.L_x_244:
[----:B------:R0:W5:Y:S01]  /*0510*/  LDG.E.64 R4, desc[UR36][R16.64+0x18] ;  /* 0x0000182410047981 */ /* 0x000162000c1e1b00 */
[----:B------:R0:W1:Y:S02]  /*0520*/  LDC.64 R6, c[0x4][R2] ;  /* 0x0100000002067b82 */ /* 0x0000640000000a00 */
[----:B------:R-:W-:-:S07]  /*0530*/  LEPC R20, `(.L_x_245) ;  /* 0x000000001014794e */ /* 0x000fce0000000000 */
[----:B01---5:R-:W-:Y:S05]  /*0540*/  CALL.ABS.NOINC R6 ;  /* 0x0000000006007343 */ /* 0x023fea0003c00000 */
.L_x_245:
[----:B------:R-:W-:Y:S02]  /*0550*/  ISETP.NE.AND P6, PT, R19, RZ, PT ;  /* 0x000000ff1300720c */ /* 0x000fe40003fc5270 */
[----:B------:R-:W-:-:S05]  /*0560*/  IADD3 R16, P0, PT, R16, 0x40, RZ ;  /* 0x0000004010107810 */ /* 0x000fca0007f1e0ff */
[----:B------:R-:W-:-:S06]  /*0570*/  IMAD.X R17, RZ, RZ, R17, P0 ;  /* 0x000000ffff117224 */ /* 0x000fcc00000e0611 */
[----:B------:R-:W-:Y:S05]  /*0580*/  @P6 BRA `(.L_x_246) ;  /* 0xfffffff800c06947 */ /* 0x000fea000383ffff */
[----:B------:R-:W-:Y:S05]  /*0590*/  BSYNC.RECONVERGENT B6 ;  /* 0x0000000000067941 */ /* 0x000fea0003800200 */
.L_x_229:
[----:B------:R-:W0:Y:S02]  /*05a0*/  LDC.64 R6, c[0x0][0x388] ;  /* 0x0000e200ff067b82 */ /* 0x000e240000000a00 */
[----:B0-----:R0:W5:Y:S06]  /*05b0*/  LDG.E.64 R4, desc[UR36][R6.64] ;  /* 0x0000002406047981 */ /* 0x00116c000c1e1b00 */
[----:B------:R0:W1:Y:S02]  /*05c0*/  LDC.64 R8, c[0x4][R2] ;  /* 0x0100000002087b82 */ /* 0x0000640000000a00 */
[----:B------:R-:W-:-:S07]  /*05d0*/  LEPC R20, `(.L_x_247) ;  /* 0x000000001014794e */ /* 0x000fce0000000000 */
[----:B01---5:R-:W-:Y:S05]  /*05e0*/  CALL.ABS.NOINC R8 ;  /* 0x0000000008007343 */ /* 0x023fea0003c00000 */
.L_x_247:
[----:B------:R-:W0:Y:S02]  /*05f0*/  LDC.64 R6, c[0x0][0x390] ;  /* 0x0000e400ff067b82 */ /* 0x000e240000000a00 */
[----:B0-----:R0:W5:Y:S06]  /*0600*/  LDG.E.64 R4, desc[UR36][R6.64] ;  /* 0x0000002406047981 */ /* 0x00116c000c1e1b00 */
[----:B------:R-:W1:Y:S02]  /*0610*/  LDC.64 R2, c[0x4][R2] ;  /* 0x0100000002027b82 */ /* 0x000e640000000a00 */
[----:B------:R-:W-:-:S07]  /*0620*/  LEPC R20, `(.L_x_248) ;  /* 0x000000001014794e */ /* 0x000fce0000000000 */
[----:B01---5:R-:W-:Y:S05]  /*0630*/  CALL.ABS.NOINC R2 ;  /* 0x0000000002007343 */ /* 0x023fea0003c00000 */
.L_x_248:
[----:B------:R-:W-:Y:S05]  /*0640*/  EXIT ;  /* 0x000000000000794d */ /* 0x000fea0003800000 */
.L_x_249:
        /* <DEDUP_REMOVED lines=11> */
.L_x_270:


//--------------------- .text._Z9rand_initP17curandStateXORWOW --------------------------
	.section	.text._Z9rand_initP17curandStateXORWOW,"ax",@progbits
	.align	128
        .global         _Z9rand_initP17curandStateXORWOW
        .type           _Z9rand_initP17curandStateXORWOW,@function
        .size           _Z9rand_initP17curandStateXORWOW,(.L_x_271 - _Z9rand_initP17curandStateXORWOW)
        .other          _Z9rand_initP17curandStateXORWOW,@"STO_CUDA_ENTRY STV_DEFAULT"
_Z9rand_initP17curandStateXORWOW:
.text._Z9rand_initP17curandStateXORWOW:
[----:B------:R-:W-:Y:S01]  /*0000*/  LDC R1, c[0x0][0x37c] ;  /* 0x0000df00ff017b82 */ /* 0x000fe20000000800 */
[----:B------:R-:W0:Y:S07]  /*0010*/  S2R R0, SR_TID.X ;  /* 0x0000000000007919 */ /* 0x000e2e0000002100 */
[----:B------:R-:W0:Y:S02]  /*0020*/  S2UR UR4, SR_CTAID.X ;  /* 0x00000000000479c3 */ /* 0x000e240000002500 */
[----:B0-----:R-:W-:-:S13]  /*0030*/  LOP3.LUT P0, RZ, R0, UR4, RZ, 0xfc, !PT ;  /* 0x0000000400ff7c12 */ /* 0x001fda000f80fcff */
[----:B------:R-:W-:Y:S05]  /*0040*/  @P0 EXIT ;  /* 0x000000000000094d */ /* 0x000fea0003800000 */
[----:B------:R-:W0:Y:S01]  /*0050*/  LDC.64 R2, c[0x0][0x380] ;  /* 0x0000e000ff027b82 */ /* 0x000e220000000a00 */
[----:B------:R-:W0:Y:S01]  /*0060*/  LDCU.64 UR4, c[0x0][0x358] ;  /* 0x00006b00ff0477ac */ /* 0x000e220008000a00 */
[----:B------:R-:W-:Y:S02]  /*0070*/  HFMA2 R6, -RZ, RZ, 0.01105499267578125, -0.09521484375 ;  /* 0x21a9ae18ff067431 */ /* 0x000fe400000001ff */
[----:B------:R-:W-:Y:S02]  /*0080*/  IMAD.MOV.U32 R4, RZ, RZ, 0xe2ad815 ;  /* 0x0e2ad815ff047424 */ /* 0x000fe400078e00ff */
[----:B------:R-:W-:Y:S02]  /*0090*/  HFMA2 R9, -RZ, RZ, 0.2841796875, 0.8857421875 ;  /* 0x348c3b16ff097431 */ /* 0x000fe400000001ff */
[----:B------:R-:W-:Y:S01]  /*00a0*/  IMAD.MOV.U32 R5, RZ, RZ, 0x3b8fc912 ;  /* 0x3b8fc912ff057424 */ /* 0x000fe200078e00ff */
[----:B------:R-:W-:Y:S01]  /*00b0*/  MOV R8, 0xdcd8f87c ;  /* 0xdcd8f87c00087802 */ /* 0x000fe20000000f00 */
[----:B------:R-:W-:-:S03]  /*00c0*/  IMAD.MOV.U32 R7, RZ, RZ, -0x75bd8fc ;  /* 0xf8a42704ff077424 */ /* 0x000fc600078e00ff */
[----:B0-----:R-:W-:Y:S04]  /*00d0*/  STG.E.64 desc[UR4][R2.64], R4 ;  /* 0x0000000402007986 */ /* 0x001fe8000c101b04 */
[----:B------:R-:W-:Y:S04]  /*00e0*/  STG.E.64 desc[UR4][R2.64+0x8], R6 ;  /* 0x0000080602007986 */ /* 0x000fe8000c101b04 */
[----:B------:R-:W-:Y:S04]  /*00f0*/  STG.E.64 desc[UR4][R2.64+0x10], R8 ;  /* 0x0000100802007986 */ /* 0x000fe8000c101b04 */
[----:B------:R-:W-:Y:S04]  /*0100*/  STG.E.64 desc[UR4][R2.64+0x18], RZ ;  /* 0x000018ff02007986 */ /* 0x000fe8000c101b04 */
[----:B------:R-:W-:Y:S04]  /*0110*/  STG.E desc[UR4][R2.64+0x20], RZ ;  /* 0x000020ff02007986 */ /* 0x000fe8000c101904 */
[----:B------:R-:W-:Y:S01]  /*0120*/  STG.E.64 desc[UR4][R2.64+0x28], RZ ;  /* 0x000028ff02007986 */ /* 0x000fe2000c101b04 */
[----:B------:R-:W-:Y:S05]  /*0130*/  EXIT ;  /* 0x000000000000794d */ /* 0x000fea0003800000 */
.L_x_250:
        /* <DEDUP_REMOVED lines=12> */
.L_x_271:


//--------------------- .nv.global.init           --------------------------
	.section	.nv.global.init,"aw",@progbits
	.align	8
.nv.global.init:
	.type		_ZTV6sphere,@object
	.size		_ZTV6sphere,(_ZTV10dielectric - _ZTV6sphere)
_ZTV6sphere:
        /*0000*/ 	.byte	0x00, 0x00, 0x00, 0x00, 0x00, 0x00, 0x00, 0x00, 0x00, 0x00, 0x00, 0x00, 0x00, 0x00, 0x00, 0x00
        /*0010*/ 	.byte	0x10, 0x00, 0x00, 0x00, 0x00, 0x00, 0x00, 0x00
	.type		_ZTV10dielectric,@object
	.size		_ZTV10dielectric,(_ZTV10lambertian - _ZTV10dielectric)
_ZTV10dielectric:
        /*0018*/ 	.byte	0x00, 0x00, 0x00, 0x00, 0x00, 0x00, 0x00, 0x00, 0x00, 0x00, 0x00, 0x00, 0x00, 0x00, 0x00, 0x00
        /*0028*/ 	.byte	0x20, 0x00, 0x00, 0x00, 0x00, 0x00, 0x00, 0x00
	.type		_ZTV10lambertian,@object
	.size		_ZTV10lambertian,(_ZTV5metal - _ZTV10lambertian)
_ZTV10lambertian:
        /*0030*/ 	.byte	0x00, 0x00, 0x00, 0x00, 0x00, 0x00, 0x00, 0x00, 0x00, 0x00, 0x00, 0x00, 0x00, 0x00, 0x00, 0x00
        /*0040*/ 	.byte	0x08, 0x00, 0x00, 0x00, 0x00, 0x00, 0x00, 0x00
	.type		_ZTV5metal,@object
	.size		_ZTV5metal,(_ZTV12hitable_list - _ZTV5metal)
_ZTV5metal:
        /*0048*/ 	.byte	0x00, 0x00, 0x00, 0x00, 0x00, 0x00, 0x00, 0x00, 0x00, 0x00, 0x00, 0x00, 0x00, 0x00, 0x00, 0x00
        /*0058*/ 	.byte	0x18, 0x00, 0x00, 0x00, 0x00, 0x00, 0x00, 0x00
	.type		_ZTV12hitable_list,@object
	.size		_ZTV12hitable_list,(mrg32k3aM1SubSeq - _ZTV12hitable_list)
_ZTV12hitable_list:
        /*0060*/ 	.byte	0x00, 0x00, 0x00, 0x00, 0x00, 0x00, 0x00, 0x00, 0x00, 0x00, 0x00, 0x00, 0x00, 0x00, 0x00, 0x00
        /*0070*/ 	.byte	0x28, 0x00, 0x00, 0x00, 0x00, 0x00, 0x00, 0x00
	.type		mrg32k3aM1SubSeq,@object
	.size		mrg32k3aM1SubSeq,(mrg32k3aM2SubSeq - mrg32k3aM1SubSeq)
mrg32k3aM1SubSeq:
        /* <DEDUP_REMOVED lines=126> */
	.type		mrg32k3aM2SubSeq,@object
	.size		mrg32k3aM2SubSeq,(mrg32k3aM1 - mrg32k3aM2SubSeq)
mrg32k3aM2SubSeq:
        /* <DEDUP_REMOVED lines=126> */
	.type		mrg32k3aM1,@object
	.size		mrg32k3aM1,(mrg32k3aM1Seq - mrg32k3aM1)
mrg32k3aM1:
        /* <DEDUP_REMOVED lines=144> */
	.type		mrg32k3aM1Seq,@object
	.size		mrg32k3aM1Seq,(mrg32k3aM2 - mrg32k3aM1Seq)
mrg32k3aM1Seq:
        /* <DEDUP_REMOVED lines=144> */
	.type		mrg32k3aM2,@object
	.size		mrg32k3aM2,(mrg32k3aM2Seq - mrg32k3aM2)
mrg32k3aM2:
        /* <DEDUP_REMOVED lines=144> */
	.type		mrg32k3aM2Seq,@object
	.size		mrg32k3aM2Seq,(precalc_xorwow_matrix - mrg32k3aM2Seq)
mrg32k3aM2Seq:
        /* <DEDUP_REMOVED lines=144> */
	.type		precalc_xorwow_matrix,@object
	.size		precalc_xorwow_matrix,(precalc_xorwow_offset_matrix - precalc_xorwow_matrix)
precalc_xorwow_matrix:
        /* <DEDUP_REMOVED lines=6400> */
	.type		precalc_xorwow_offset_matrix,@object
	.size		precalc_xorwow_offset_matrix,(.L_1 - precalc_xorwow_offset_matrix)
precalc_xorwow_offset_matrix:
        /* <DEDUP_REMOVED lines=6400> */
.L_1:


//--------------------- .nv.shared.reserved.0     --------------------------
	.section	.nv.shared.reserved.0,"aw",@nobits
	.weak		__nv_reservedSMEM_offset_0_alias
	.size		__nv_reservedSMEM_offset_0_alias, 0, 64
	.other		__nv_reservedSMEM_offset_0_alias,@"STO_CUDA_RESERVED_SHARED STV_DEFAULT"
__nv_reservedSMEM_offset_0_alias:
	.zero		0
	.zero		64


//--------------------- .nv.constant0._Z12create_worldPP7hitableS1_PP6cameraiiP17curandStateXORWOW --------------------------
	.section	.nv.constant0._Z12create_worldPP7hitableS1_PP6cameraiiP17curandStateXORWOW,"a",@progbits
	.sectionflags	@""
	.align	4
.nv.constant0._Z12create_worldPP7hitableS1_PP6cameraiiP17curandStateXORWOW:
	.zero		936


//--------------------- .nv.constant0._Z6renderP4vec3iiiPP6cameraPP7hitableP17curandStateXORWOW --------------------------
	.section	.nv.constant0._Z6renderP4vec3iiiPP6cameraPP7hitableP17curandStateXORWOW,"a",@progbits
	.sectionflags	@""
	.align	4
.nv.constant0._Z6renderP4vec3iiiPP6cameraPP7hitableP17curandStateXORWOW:
	.zero		944


//--------------------- .nv.constant0._Z11render_initiiP17curandStateXORWOW --------------------------
	.section	.nv.constant0._Z11render_initiiP17curandStateXORWOW,"a",@progbits
	.sectionflags	@""
	.align	4
.nv.constant0._Z11render_initiiP17curandStateXORWOW:
	.zero		912


//--------------------- .nv.constant0._Z10free_worldPP7hitableS1_PP6camera --------------------------
	.section	.nv.constant0._Z10free_worldPP7hitableS1_PP6camera,"a",@progbits
	.sectionflags	@""
	.align	4
.nv.constant0._Z10free_worldPP7hitableS1_PP6camera:
	.zero		920


//--------------------- .nv.constant0._Z9rand_initP17curandStateXORWOW --------------------------
	.section	.nv.constant0._Z9rand_initP17curandStateXORWOW,"a",@progbits
	.sectionflags	@""
	.align	4
.nv.constant0._Z9rand_initP17curandStateXORWOW:
	.zero		904


//--------------------- SYMBOLS --------------------------

	.type		.nv.reservedSmem.offset0,@object
	.size		.nv.reservedSmem.offset0,0x4
	.type		malloc,@function
	.type		free,@function
